// auto-generated by cutlass_sweep.gemm — config: {"arch": "sm_100", "cluster_m": 4, "cluster_n": 1, "dtype": "mxfp8_e5m2", "dtype_b": "mxfp8_e5m2", "layout": "nt", "stages": 0, "tile_k": 256, "tile_m": 128, "tile_n": 64}
#include "cutlass/cutlass.h"
#include "cutlass/gemm/collective/collective_builder.hpp"
#include "cutlass/gemm/device/gemm_universal_adapter.h"
#include "cutlass/gemm/kernel/gemm_universal.hpp"
#include "cutlass/epilogue/collective/collective_builder.hpp"

using ElemA = cutlass::mx_float8_t<cutlass::float_e5m2_t>;
using ElemB = cutlass::mx_float8_t<cutlass::float_e5m2_t>;
using ElemCD = cutlass::bfloat16_t;
using Acc  = float;
using TileShape    = cute::Shape<cute::_128, cute::_64, cute::_256>;
using ClusterShape = cute::Shape<cute::_4, cute::_1, cute::_1>;

using CollectiveEpilogue = typename cutlass::epilogue::collective::CollectiveBuilder<
    cutlass::arch::Sm100, cutlass::arch::OpClassTensorOp,
    TileShape, ClusterShape,
    cutlass::epilogue::collective::EpilogueTileAuto,
    Acc, Acc,
    ElemCD, cutlass::layout::RowMajor, 128 / cutlass::sizeof_bits<ElemCD>::value,
    ElemCD, cutlass::layout::RowMajor, 128 / cutlass::sizeof_bits<ElemCD>::value,
    cutlass::epilogue::collective::EpilogueScheduleAuto
  >::CollectiveOp;

using CollectiveMainloop = typename cutlass::gemm::collective::CollectiveBuilder<
    cutlass::arch::Sm100, cutlass::arch::OpClassBlockScaledTensorOp,
    ElemA, cutlass::layout::RowMajor, 32,
    ElemB, cutlass::layout::ColumnMajor, 32,
    Acc,
    TileShape, ClusterShape,
    cutlass::gemm::collective::StageCountAutoCarveout<static_cast<int>(sizeof(typename CollectiveEpilogue::SharedStorage))>,
    cutlass::gemm::collective::KernelScheduleAuto
  >::CollectiveOp;

using GemmKernel = cutlass::gemm::kernel::GemmUniversal<
    cute::Shape<int,int,int,int>,
    CollectiveMainloop,
    CollectiveEpilogue
>;
using Gemm = cutlass::gemm::device::GemmUniversalAdapter<GemmKernel>;

// Force the device kernel symbol into the cubin without needing a host main.
auto* _anchor = &cutlass::device_kernel<GemmKernel>;


// ===== COMPILED SASS (sm_100a) =====

	.target	sm_100a

	.elftype	@"ET_EXEC"


//--------------------- .note.nv.tkinfo           --------------------------
	.section	.note.nv.tkinfo,"",@"SHT_NOTE"
	.sectionflags	@"SHF_NOTE_NV_TKINFO"
	.tkinfo
        /*0018*/ 	.word	0x00000002
        /*0030*/ 	.string	""
        /*0030*/ 	.string	"ptxas"
        /*0030*/ 	.string	"Cuda compilation tools, release 13.0, V13.0.88"
        /*0030*/ 	.string	"Build cuda_13.0.r13.0/compiler.36424714_0"
        /*0030*/ 	.string	"-arch sm_100a -m 64 "



//--------------------- .note.nv.cuinfo           --------------------------
	.section	.note.nv.cuinfo,"",@"SHT_NOTE"
	.sectionflags	@"SHF_NOTE_NV_CUINFO"
        /*0018*/ 	.short	0x0002
        /*001a*/ 	.short	0x0064
        /*001c*/ 	.short	0x0082
	.zero		2


//--------------------- .nv.info                  --------------------------
	.section	.nv.info,"",@"SHT_CUDA_INFO"
	.align	4


	//----- nvinfo : EIATTR_REGCOUNT
	.align		4
        /*0000*/ 	.byte	0x04, 0x2f
        /*0002*/ 	.short	(.L_19 - .L_18)
	.align		4
.L_18:
        /*0004*/ 	.word	index@(_ZN7cutlass13device_kernelINS_4gemm6kernel13GemmUniversalIN4cute5tupleIJiiiiEEENS1_10collective13CollectiveMmaINS1_46MainloopSm100TmaUmmaWarpSpecializedBlockScaledILi4ELi2ELi2ENS5_IJNS4_1CILi4EEENSA_ILi1EEESC_EEEEENS5_IJNSA_ILi128EEENSA_ILi64EEENSA_ILi256EEEEEENS5_IJNS_12float_e5m2_tENS_13float_ue8m0_tEEEENS5_IJNS5_IJlSC_lEEENS4_6LayoutINS5_IJNS5_IJNS5_IJNSA_ILi32EEESB_EEEiEEESQ_NS5_IJSC_iEEEEEENS5_IJNS5_IJNS5_IJNSA_ILi16EEESB_EEEiEEENS5_IJNS5_IJNSA_ILi0EEESC_EEENSA_ILi512EEEEEENS5_IJSW_iEEEEEEEEEEESL_S13_NS4_8TiledMMAINS4_8MMA_AtomIJNS4_21SM100_MMA_MXF8F6F4_SSISJ_SJ_fSK_Li128ELi64ELNS4_4UMMA5MajorE0ELS18_0ELNS17_7ScaleInE0ELS19_0EEEEEENSN_INS5_IJSC_SC_SC_EEENS5_IJSW_SW_SW_EEEEENS5_IJNS4_10UnderscoreES1F_S1F_EEEEENS5_IJNS4_13SM90_TMA_LOADES1I_EEENS5_IJNS4_14ComposedLayoutINS4_7SwizzleILi3ELi4ELi3EEENS4_18smem_ptr_flag_bitsILi8EEENSN_INS5_IJNSA_ILi8EEESF_EEENS5_IJSF_SC_EEEEEEENSN_INS5_IJNS5_IJNS5_IJSP_SC_EEENS5_IJSO_SC_EEEEEESC_NS5_IJSB_NSA_ILi2EEEEEEEEENS5_IJNS5_IJNS5_IJSU_SY_EEESX_EEESW_NS5_IJSC_SY_EEEEEEEEEEEvNS4_8identityENS5_IJNS4_23SM90_TMA_LOAD_MULTICASTES27_EEES25_vS26_EENS_8epilogue10collective18CollectiveEpilogueINS2A_23Sm100TmaWarpSpecializedILi3ELi2ELi16ELb1ELb0EEEJNS5_IJSG_SG_SH_EEENS5_IJNSN_ISG_SC_EENSN_INS5_IJST_S1X_EEENS5_IJSC_SO_EEEEEEEENS_10bfloat16_tESM_S2L_SM_NS2A_6fusion15FusionCallbacksIS2E_NS2M_17LinearCombinationIS2L_fS2L_fLNS_15FloatRoundStyleE2EEES2F_S2K_JEEENS4_5SM1004TMEM4LOAD26SM100_TMEM_LOAD_32dp32b16xES1I_NS1K_INS1L_ILi1ELi4ELi3EEENS1N_ILi16EEENSN_INS5_IJS1P_ST_EEENS5_IJST_SC_EEEEEEENS4_39AutoVectorizingCopyWithAssumedAlignmentILi128EEENS4_14SM90_TMA_STOREES31_S33_S33_EEEvvEEEEvNT_6ParamsE)
        /*0008*/ 	.word	0x00000075


	//----- nvinfo : EIATTR_FRAME_SIZE
	.align		4
.L_19:
        /*000c*/ 	.byte	0x04, 0x11
        /*000e*/ 	.short	(.L_21 - .L_20)
	.align		4
.L_20:
        /*0010*/ 	.word	index@($__internal_2_$__cuda_sm10x_tcgen05_guardrail_trap_unallocated_columns_being_dealloced)
        /*0014*/ 	.word	0x00000000


	//----- nvinfo : EIATTR_FRAME_SIZE
	.align		4
.L_21:
        /*0018*/ 	.byte	0x04, 0x11
        /*001a*/ 	.short	(.L_23 - .L_22)
	.align		4
.L_22:
        /*001c*/ 	.word	index@($__internal_1_$__cuda_sm10x_tcgen05_guardrail_trap_phase_invalid_during_alloc)
        /*0020*/ 	.word	0x00000000


	//----- nvinfo : EIATTR_FRAME_SIZE
	.align		4
.L_23:
        /*0024*/ 	.byte	0x04, 0x11
        /*0026*/ 	.short	(.L_25 - .L_24)
	.align		4
.L_24:
        /*0028*/ 	.word	index@($__internal_0_$__cuda_sm10x_tcgen05_guardrail_trap_col_being_dealloced_not_returned_by_alloc)
        /*002c*/ 	.word	0x00000000


	//----- nvinfo : EIATTR_FRAME_SIZE
	.align		4
.L_25:
        /*0030*/ 	.byte	0x04, 0x11
        /*0032*/ 	.short	(.L_27 - .L_26)
	.align		4
.L_26:
        /*0034*/ 	.word	index@(_ZN7cutlass13device_kernelINS_4gemm6kernel13GemmUniversalIN4cute5tupleIJiiiiEEENS1_10collective13CollectiveMmaINS1_46MainloopSm100TmaUmmaWarpSpecializedBlockScaledILi4ELi2ELi2ENS5_IJNS4_1CILi4EEENSA_ILi1EEESC_EEEEENS5_IJNSA_ILi128EEENSA_ILi64EEENSA_ILi256EEEEEENS5_IJNS_12float_e5m2_tENS_13float_ue8m0_tEEEENS5_IJNS5_IJlSC_lEEENS4_6LayoutINS5_IJNS5_IJNS5_IJNSA_ILi32EEESB_EEEiEEESQ_NS5_IJSC_iEEEEEENS5_IJNS5_IJNS5_IJNSA_ILi16EEESB_EEEiEEENS5_IJNS5_IJNSA_ILi0EEESC_EEENSA_ILi512EEEEEENS5_IJSW_iEEEEEEEEEEESL_S13_NS4_8TiledMMAINS4_8MMA_AtomIJNS4_21SM100_MMA_MXF8F6F4_SSISJ_SJ_fSK_Li128ELi64ELNS4_4UMMA5MajorE0ELS18_0ELNS17_7ScaleInE0ELS19_0EEEEEENSN_INS5_IJSC_SC_SC_EEENS5_IJSW_SW_SW_EEEEENS5_IJNS4_10UnderscoreES1F_S1F_EEEEENS5_IJNS4_13SM90_TMA_LOADES1I_EEENS5_IJNS4_14ComposedLayoutINS4_7SwizzleILi3ELi4ELi3EEENS4_18smem_ptr_flag_bitsILi8EEENSN_INS5_IJNSA_ILi8EEESF_EEENS5_IJSF_SC_EEEEEEENSN_INS5_IJNS5_IJNS5_IJSP_SC_EEENS5_IJSO_SC_EEEEEESC_NS5_IJSB_NSA_ILi2EEEEEEEEENS5_IJNS5_IJNS5_IJSU_SY_EEESX_EEESW_NS5_IJSC_SY_EEEEEEEEEEEvNS4_8identityENS5_IJNS4_23SM90_TMA_LOAD_MULTICASTES27_EEES25_vS26_EENS_8epilogue10collective18CollectiveEpilogueINS2A_23Sm100TmaWarpSpecializedILi3ELi2ELi16ELb1ELb0EEEJNS5_IJSG_SG_SH_EEENS5_IJNSN_ISG_SC_EENSN_INS5_IJST_S1X_EEENS5_IJSC_SO_EEEEEEEENS_10bfloat16_tESM_S2L_SM_NS2A_6fusion15FusionCallbacksIS2E_NS2M_17LinearCombinationIS2L_fS2L_fLNS_15FloatRoundStyleE2EEES2F_S2K_JEEENS4_5SM1004TMEM4LOAD26SM100_TMEM_LOAD_32dp32b16xES1I_NS1K_INS1L_ILi1ELi4ELi3EEENS1N_ILi16EEENSN_INS5_IJS1P_ST_EEENS5_IJST_SC_EEEEEEENS4_39AutoVectorizingCopyWithAssumedAlignmentILi128EEENS4_14SM90_TMA_STOREES31_S33_S33_EEEvvEEEEvNT_6ParamsE)
        /*0038*/ 	.word	0x00000000


	//----- nvinfo : EIATTR_MIN_STACK_SIZE
	.align		4
.L_27:
        /*003c*/ 	.byte	0x04, 0x12
        /*003e*/ 	.short	(.L_29 - .L_28)
	.align		4
.L_28:
        /*0040*/ 	.word	index@(_ZN7cutlass13device_kernelINS_4gemm6kernel13GemmUniversalIN4cute5tupleIJiiiiEEENS1_10collective13CollectiveMmaINS1_46MainloopSm100TmaUmmaWarpSpecializedBlockScaledILi4ELi2ELi2ENS5_IJNS4_1CILi4EEENSA_ILi1EEESC_EEEEENS5_IJNSA_ILi128EEENSA_ILi64EEENSA_ILi256EEEEEENS5_IJNS_12float_e5m2_tENS_13float_ue8m0_tEEEENS5_IJNS5_IJlSC_lEEENS4_6LayoutINS5_IJNS5_IJNS5_IJNSA_ILi32EEESB_EEEiEEESQ_NS5_IJSC_iEEEEEENS5_IJNS5_IJNS5_IJNSA_ILi16EEESB_EEEiEEENS5_IJNS5_IJNSA_ILi0EEESC_EEENSA_ILi512EEEEEENS5_IJSW_iEEEEEEEEEEESL_S13_NS4_8TiledMMAINS4_8MMA_AtomIJNS4_21SM100_MMA_MXF8F6F4_SSISJ_SJ_fSK_Li128ELi64ELNS4_4UMMA5MajorE0ELS18_0ELNS17_7ScaleInE0ELS19_0EEEEEENSN_INS5_IJSC_SC_SC_EEENS5_IJSW_SW_SW_EEEEENS5_IJNS4_10UnderscoreES1F_S1F_EEEEENS5_IJNS4_13SM90_TMA_LOADES1I_EEENS5_IJNS4_14ComposedLayoutINS4_7SwizzleILi3ELi4ELi3EEENS4_18smem_ptr_flag_bitsILi8EEENSN_INS5_IJNSA_ILi8EEESF_EEENS5_IJSF_SC_EEEEEEENSN_INS5_IJNS5_IJNS5_IJSP_SC_EEENS5_IJSO_SC_EEEEEESC_NS5_IJSB_NSA_ILi2EEEEEEEEENS5_IJNS5_IJNS5_IJSU_SY_EEESX_EEESW_NS5_IJSC_SY_EEEEEEEEEEEvNS4_8identityENS5_IJNS4_23SM90_TMA_LOAD_MULTICASTES27_EEES25_vS26_EENS_8epilogue10collective18CollectiveEpilogueINS2A_23Sm100TmaWarpSpecializedILi3ELi2ELi16ELb1ELb0EEEJNS5_IJSG_SG_SH_EEENS5_IJNSN_ISG_SC_EENSN_INS5_IJST_S1X_EEENS5_IJSC_SO_EEEEEEEENS_10bfloat16_tESM_S2L_SM_NS2A_6fusion15FusionCallbacksIS2E_NS2M_17LinearCombinationIS2L_fS2L_fLNS_15FloatRoundStyleE2EEES2F_S2K_JEEENS4_5SM1004TMEM4LOAD26SM100_TMEM_LOAD_32dp32b16xES1I_NS1K_INS1L_ILi1ELi4ELi3EEENS1N_ILi16EEENSN_INS5_IJS1P_ST_EEENS5_IJST_SC_EEEEEEENS4_39AutoVectorizingCopyWithAssumedAlignmentILi128EEENS4_14SM90_TMA_STOREES31_S33_S33_EEEvvEEEEvNT_6ParamsE)
        /*0044*/ 	.word	0x00000000
.L_29:


//--------------------- .nv.compat                --------------------------
	.section	.nv.compat,"",@"SHT_CUDA_COMPAT_INFO"
	.align	4
        /*0000*/ 	.byte	0x02, 0x09, 0x01, 0x00, 0x02, 0x02, 0x02, 0x00, 0x02, 0x05, 0x05, 0x00, 0x03, 0x07, 0x01, 0x01
        /*0010*/ 	.byte	0x02, 0x03, 0x01, 0x00, 0x02, 0x06, 0x01, 0x00, 0x04, 0x0b, 0x08, 0x00, 0x09, 0x00, 0x00, 0x00
        /*0020*/ 	.byte	0x00, 0x00, 0x00, 0x00


//--------------------- .nv.info._ZN7cutlass13device_kernelINS_4gemm6kernel13GemmUniversalIN4cute5tupleIJiiiiEEENS1_10collective13CollectiveMmaINS1_46MainloopSm100TmaUmmaWarpSpecializedBlockScaledILi4ELi2ELi2ENS5_IJNS4_1CILi4EEENSA_ILi1EEESC_EEEEENS5_IJNSA_ILi128EEENSA_ILi64EEENSA_ILi256EEEEEENS5_IJNS_12float_e5m2_tENS_13float_ue8m0_tEEEENS5_IJNS5_IJlSC_lEEENS4_6LayoutINS5_IJNS5_IJNS5_IJNSA_ILi32EEESB_EEEiEEESQ_NS5_IJSC_iEEEEEENS5_IJNS5_IJNS5_IJNSA_ILi16EEESB_EEEiEEENS5_IJNS5_IJNSA_ILi0EEESC_EEENSA_ILi512EEEEEENS5_IJSW_iEEEEEEEEEEESL_S13_NS4_8TiledMMAINS4_8MMA_AtomIJNS4_21SM100_MMA_MXF8F6F4_SSISJ_SJ_fSK_Li128ELi64ELNS4_4UMMA5MajorE0ELS18_0ELNS17_7ScaleInE0ELS19_0EEEEEENSN_INS5_IJSC_SC_SC_EEENS5_IJSW_SW_SW_EEEEENS5_IJNS4_10UnderscoreES1F_S1F_EEEEENS5_IJNS4_13SM90_TMA_LOADES1I_EEENS5_IJNS4_14ComposedLayoutINS4_7SwizzleILi3ELi4ELi3EEENS4_18smem_ptr_flag_bitsILi8EEENSN_INS5_IJNSA_ILi8EEESF_EEENS5_IJSF_SC_EEEEEEENSN_INS5_IJNS5_IJNS5_IJSP_SC_EEENS5_IJSO_SC_EEEEEESC_NS5_IJSB_NSA_ILi2EEEEEEEEENS5_IJNS5_IJNS5_IJSU_SY_EEESX_EEESW_NS5_IJSC_SY_EEEEEEEEEEEvNS4_8identityENS5_IJNS4_23SM90_TMA_LOAD_MULTICASTES27_EEES25_vS26_EENS_8epilogue10collective18CollectiveEpilogueINS2A_23Sm100TmaWarpSpecializedILi3ELi2ELi16ELb1ELb0EEEJNS5_IJSG_SG_SH_EEENS5_IJNSN_ISG_SC_EENSN_INS5_IJST_S1X_EEENS5_IJSC_SO_EEEEEEEENS_10bfloat16_tESM_S2L_SM_NS2A_6fusion15FusionCallbacksIS2E_NS2M_17LinearCombinationIS2L_fS2L_fLNS_15FloatRoundStyleE2EEES2F_S2K_JEEENS4_5SM1004TMEM4LOAD26SM100_TMEM_LOAD_32dp32b16xES1I_NS1K_INS1L_ILi1ELi4ELi3EEENS1N_ILi16EEENSN_INS5_IJS1P_ST_EEENS5_IJST_SC_EEEEEEENS4_39AutoVectorizingCopyWithAssumedAlignmentILi128EEENS4_14SM90_TMA_STOREES31_S33_S33_EEEvvEEEEvNT_6ParamsE --------------------------
	.section	.nv.info._ZN7cutlass13device_kernelINS_4gemm6kernel13GemmUniversalIN4cute5tupleIJiiiiEEENS1_10collective13CollectiveMmaINS1_46MainloopSm100TmaUmmaWarpSpecializedBlockScaledILi4ELi2ELi2ENS5_IJNS4_1CILi4EEENSA_ILi1EEESC_EEEEENS5_IJNSA_ILi128EEENSA_ILi64EEENSA_ILi256EEEEEENS5_IJNS_12float_e5m2_tENS_13float_ue8m0_tEEEENS5_IJNS5_IJlSC_lEEENS4_6LayoutINS5_IJNS5_IJNS5_IJNSA_ILi32EEESB_EEEiEEESQ_NS5_IJSC_iEEEEEENS5_IJNS5_IJNS5_IJNSA_ILi16EEESB_EEEiEEENS5_IJNS5_IJNSA_ILi0EEESC_EEENSA_ILi512EEEEEENS5_IJSW_iEEEEEEEEEEESL_S13_NS4_8TiledMMAINS4_8MMA_AtomIJNS4_21SM100_MMA_MXF8F6F4_SSISJ_SJ_fSK_Li128ELi64ELNS4_4UMMA5MajorE0ELS18_0ELNS17_7ScaleInE0ELS19_0EEEEEENSN_INS5_IJSC_SC_SC_EEENS5_IJSW_SW_SW_EEEEENS5_IJNS4_10UnderscoreES1F_S1F_EEEEENS5_IJNS4_13SM90_TMA_LOADES1I_EEENS5_IJNS4_14ComposedLayoutINS4_7SwizzleILi3ELi4ELi3EEENS4_18smem_ptr_flag_bitsILi8EEENSN_INS5_IJNSA_ILi8EEESF_EEENS5_IJSF_SC_EEEEEEENSN_INS5_IJNS5_IJNS5_IJSP_SC_EEENS5_IJSO_SC_EEEEEESC_NS5_IJSB_NSA_ILi2EEEEEEEEENS5_IJNS5_IJNS5_IJSU_SY_EEESX_EEESW_NS5_IJSC_SY_EEEEEEEEEEEvNS4_8identityENS5_IJNS4_23SM90_TMA_LOAD_MULTICASTES27_EEES25_vS26_EENS_8epilogue10collective18CollectiveEpilogueINS2A_23Sm100TmaWarpSpecializedILi3ELi2ELi16ELb1ELb0EEEJNS5_IJSG_SG_SH_EEENS5_IJNSN_ISG_SC_EENSN_INS5_IJST_S1X_EEENS5_IJSC_SO_EEEEEEEENS_10bfloat16_tESM_S2L_SM_NS2A_6fusion15FusionCallbacksIS2E_NS2M_17LinearCombinationIS2L_fS2L_fLNS_15FloatRoundStyleE2EEES2F_S2K_JEEENS4_5SM1004TMEM4LOAD26SM100_TMEM_LOAD_32dp32b16xES1I_NS1K_INS1L_ILi1ELi4ELi3EEENS1N_ILi16EEENSN_INS5_IJS1P_ST_EEENS5_IJST_SC_EEEEEEENS4_39AutoVectorizingCopyWithAssumedAlignmentILi128EEENS4_14SM90_TMA_STOREES31_S33_S33_EEEvvEEEEvNT_6ParamsE,"",@"SHT_CUDA_INFO"
	.sectionflags	@""
	.align	4


	//----- nvinfo : EIATTR_CUDA_API_VERSION
	.align		4
        /*0000*/ 	.byte	0x04, 0x37
        /*0002*/ 	.short	(.L_31 - .L_30)
.L_30:
        /*0004*/ 	.word	0x00000082


	//----- nvinfo : EIATTR_KPARAM_INFO
	.align		4
.L_31:
        /*0008*/ 	.byte	0x04, 0x17
        /*000a*/ 	.short	(.L_33 - .L_32)
.L_32:
        /*000c*/ 	.word	0x00000000
        /*0010*/ 	.short	0x0000
        /*0012*/ 	.short	0x0000
        /*0014*/ 	.byte	0x00, 0xf0, 0x01, 0x30


	//----- nvinfo : EIATTR_AT_ENTRY_FRAGMENTS
	.align		4
.L_33:
        /*0018*/ 	.byte	0x04, 0x4f
        /*001a*/ 	.short	(.L_35 - .L_34)


	//   ....[0]....
.L_34:
        /*001c*/ 	.word	0x00000006


	//----- nvinfo : EIATTR_RESERVED_SMEM_USED
	.align		4
.L_35:
        /*0020*/ 	.byte	0x01, 0x41
	.zero		2


	//----- nvinfo : EIATTR_SPARSE_MMA_MASK
	.align		4
        /*0024*/ 	.byte	0x03, 0x50
        /*0026*/ 	.short	0x0000


	//----- nvinfo : EIATTR_TCGEN05_1CTA_USED
	.align		4
        /*0028*/ 	.byte	0x01, 0x51
	.zero		2


	//----- nvinfo : EIATTR_MAXREG_COUNT
	.align		4
        /*002c*/ 	.byte	0x03, 0x1b
        /*002e*/ 	.short	0x00ff


	//----- nvinfo : EIATTR_NUM_BARRIERS
	.align		4
        /*0030*/ 	.byte	0x02, 0x4c
        /*0032*/ 	.byte	0x07
	.zero		1


	//----- nvinfo : EIATTR_EXTERNS
	.align		4
        /*0034*/ 	.byte	0x04, 0x0f
        /*0036*/ 	.short	(.L_37 - .L_36)


	//   ....[0]....
	.align		4
.L_36:
        /*0038*/ 	.word	index@(__assertfail)


	//----- nvinfo : EIATTR_MERCURY_ISA_VERSION
	.align		4
.L_37:
        /*003c*/ 	.byte	0x03, 0x5f
        /*003e*/ 	.short	0x0101


	//----- nvinfo : EIATTR_INT_WARP_WIDE_INSTR_OFFSETS
	.align		4
        /*0040*/ 	.byte	0x04, 0x31
        /*0042*/ 	.short	(.L_39 - .L_38)


	//   ....[0]....
.L_38:
        /*0044*/ 	.word	0x00004f30


	//   ....[1]....
        /*0048*/ 	.word	0x00004f60


	//   ....[2]....
        /*004c*/ 	.word	0x00004f80


	//   ....[3]....
        /*0050*/ 	.word	0x00005b00


	//   ....[4]....
        /*0054*/ 	.word	0x00005c50


	//   ....[5]....
        /*0058*/ 	.word	0x00005d00


	//   ....[6]....
        /*005c*/ 	.word	0x00005d60


	//   ....[7]....
        /*0060*/ 	.word	0x00005ea0


	//   ....[8]....
        /*0064*/ 	.word	0x00005f80


	//   ....[9]....
        /*0068*/ 	.word	0x00005fe0


	//   ....[10]....
        /*006c*/ 	.word	0x00006150


	//   ....[11]....
        /*0070*/ 	.word	0x00006210


	//   ....[12]....
        /*0074*/ 	.word	0x000062d0


	//   ....[13]....
        /*0078*/ 	.word	0x00006420


	//   ....[14]....
        /*007c*/ 	.word	0x000064d0


	//----- nvinfo : EIATTR_COOP_GROUP_MASK_REGIDS
	.align		4
.L_39:
        /*0080*/ 	.byte	0x04, 0x29
        /*0082*/ 	.short	(.L_41 - .L_40)


	//   ....[0]....
.L_40:
        /*0084*/ 	.word	0xffffffff


	//   ....[1]....
        /*0088*/ 	.word	0xffffffff


	//   ....[2]....
        /*008c*/ 	.word	0xffffffff


	//   ....[3]....
        /*0090*/ 	.word	0xffffffff


	//   ....[4]....
        /*0094*/ 	.word	0xffffffff


	//   ....[5]....
        /*0098*/ 	.word	0xffffffff


	//   ....[6]....
        /*009c*/ 	.word	0xffffffff


	//   ....[7]....
        /*00a0*/ 	.word	0xffffffff


	//   ....[8]....
        /*00a4*/ 	.word	0xffffffff


	//   ....[9]....
        /*00a8*/ 	.word	0xffffffff


	//   ....[10]....
        /*00ac*/ 	.word	0xffffffff


	//   ....[11]....
        /*00b0*/ 	.word	0xffffffff


	//   ....[12]....
        /*00b4*/ 	.word	0xffffffff


	//   ....[13]....
        /*00b8*/ 	.word	0xffffffff


	//----- nvinfo : EIATTR_COOP_GROUP_INSTR_OFFSETS
	.align		4
.L_41:
        /*00bc*/ 	.byte	0x04, 0x28
        /*00be*/ 	.short	(.L_43 - .L_42)


	//   ....[0]....
.L_42:
        /*00c0*/ 	.word	0x00000080


	//   ....[1]....
        /*00c4*/ 	.word	0x00000550


	//   ....[2]....
        /*00c8*/ 	.word	0x000006f0


	//   ....[3]....
        /*00cc*/ 	.word	0x00000870


	//   ....[4]....
        /*00d0*/ 	.word	0x00000970


	//   ....[5]....
        /*00d4*/ 	.word	0x00000ae0


	//   ....[6]....
        /*00d8*/ 	.word	0x00000c40


	//   ....[7]....
        /*00dc*/ 	.word	0x00000df0


	//   ....[8]....
        /*00e0*/ 	.word	0x00002510


	//   ....[9]....
        /*00e4*/ 	.word	0x000033d0


	//   ....[10]....
        /*00e8*/ 	.word	0x000035e0


	//   ....[11]....
        /*00ec*/ 	.word	0x00003610


	//   ....[12]....
        /*00f0*/ 	.word	0x00004e10


	//   ....[13]....
        /*00f4*/ 	.word	0x00005040


	//----- nvinfo : EIATTR_VRC_CTA_INIT_COUNT
	.align		4
.L_43:
        /*00f8*/ 	.byte	0x02, 0x4a
        /*00fa*/ 	.byte	0x80
	.zero		1


	//----- nvinfo : EIATTR_SYSCALL_OFFSETS
	.align		4
        /*00fc*/ 	.byte	0x04, 0x46
        /*00fe*/ 	.short	(.L_45 - .L_44)


	//   ....[0]....
.L_44:
        /*0100*/ 	.word	0x00007200


	//   ....[1]....
        /*0104*/ 	.word	0x000072f0


	//   ....[2]....
        /*0108*/ 	.word	0x00007cd0


	//   ....[3]....
        /*010c*/ 	.word	0x00007e40


	//   ....[4]....
        /*0110*/ 	.word	0x00008c20


	//   ....[5]....
        /*0114*/ 	.word	0x00008d90


	//   ....[6]....
        /*0118*/ 	.word	0x00009c00


	//   ....[7]....
        /*011c*/ 	.word	0x00009d70


	//   ....[8]....
        /*0120*/ 	.word	0x0000ab80


	//   ....[9]....
        /*0124*/ 	.word	0x0000acf0


	//----- nvinfo : EIATTR_MBARRIER_INSTR_OFFSETS
	.align		4
.L_45:
        /*0128*/ 	.byte	0x04, 0x39
        /*012a*/ 	.short	(.L_47 - .L_46)


	//   ....[0]....
.L_46:
        /*012c*/ 	.word	0x00000660
        /*0130*/ 	.word	0x000000ff
        /*0134*/ 	.word	0x00000000
        /*0138*/ 	.short	0x0100
        /*013a*/ 	.byte	0x04
	.zero		1


	//   ....[1]....
        /*013c*/ 	.word	0x00000670
        /*0140*/ 	.word	0x000000ff
        /*0144*/ 	.word	0x00000020
        /*0148*/ 	.short	0x0100
        /*014a*/ 	.byte	0x04
	.zero		1


	//   ....[2]....
        /*014c*/ 	.word	0x00000680
        /*0150*/ 	.word	0x000000ff
        /*0154*/ 	.word	0x00000008
        /*0158*/ 	.short	0x0100
        /*015a*/ 	.byte	0x04
	.zero		1


	//   ....[3]....
        /*015c*/ 	.word	0x00000690
        /*0160*/ 	.word	0x000000ff
        /*0164*/ 	.word	0x00000028
        /*0168*/ 	.short	0x0100
        /*016a*/ 	.byte	0x04
	.zero		1


	//   ....[4]....
        /*016c*/ 	.word	0x000006a0
        /*0170*/ 	.word	0x000000ff
        /*0174*/ 	.word	0x00000010
        /*0178*/ 	.short	0x0100
        /*017a*/ 	.byte	0x04
	.zero		1


	//   ....[5]....
        /*017c*/ 	.word	0x000006b0
        /*0180*/ 	.word	0x000000ff
        /*0184*/ 	.word	0x00000030
        /*0188*/ 	.short	0x0100
        /*018a*/ 	.byte	0x04
	.zero		1


	//   ....[6]....
        /*018c*/ 	.word	0x000006c0
        /*0190*/ 	.word	0x000000ff
        /*0194*/ 	.word	0x00000018
        /*0198*/ 	.short	0x0100
        /*019a*/ 	.byte	0x04
	.zero		1


	//   ....[7]....
        /*019c*/ 	.word	0x000006d0
        /*01a0*/ 	.word	0x000000ff
        /*01a4*/ 	.word	0x00000038
        /*01a8*/ 	.short	0x0100
        /*01aa*/ 	.byte	0x04
	.zero		1


	//   ....[8]....
        /*01ac*/ 	.word	0x00000800
        /*01b0*/ 	.word	0x000000ff
        /*01b4*/ 	.word	0x00000040
        /*01b8*/ 	.short	0x0100
        /*01ba*/ 	.byte	0x04
	.zero		1


	//   ....[9]....
        /*01bc*/ 	.word	0x00000810
        /*01c0*/ 	.word	0x000000ff
        /*01c4*/ 	.word	0x00000058
        /*01c8*/ 	.short	0x0100
        /*01ca*/ 	.byte	0x04
	.zero		1


	//   ....[10]....
        /*01cc*/ 	.word	0x00000820
        /*01d0*/ 	.word	0x000000ff
        /*01d4*/ 	.word	0x00000048
        /*01d8*/ 	.short	0x0100
        /*01da*/ 	.byte	0x04
	.zero		1


	//   ....[11]....
        /*01dc*/ 	.word	0x00000830
        /*01e0*/ 	.word	0x000000ff
        /*01e4*/ 	.word	0x00000060
        /*01e8*/ 	.short	0x0100
        /*01ea*/ 	.byte	0x04
	.zero		1


	//   ....[12]....
        /*01ec*/ 	.word	0x00000840
        /*01f0*/ 	.word	0x000000ff
        /*01f4*/ 	.word	0x00000050
        /*01f8*/ 	.short	0x0100
        /*01fa*/ 	.byte	0x04
	.zero		1


	//   ....[13]....
        /*01fc*/ 	.word	0x00000850
        /*0200*/ 	.word	0x000000ff
        /*0204*/ 	.word	0x00000068
        /*0208*/ 	.short	0x0100
        /*020a*/ 	.byte	0x04
	.zero		1


	//   ....[14]....
        /*020c*/ 	.word	0x00000940
        /*0210*/ 	.word	0x000000ff
        /*0214*/ 	.word	0x00000070
        /*0218*/ 	.short	0x0100
        /*021a*/ 	.byte	0x06
	.zero		1


	//   ....[15]....
        /*021c*/ 	.word	0x00000950
        /*0220*/ 	.word	0x000000ff
        /*0224*/ 	.word	0x00000078
        /*0228*/ 	.short	0x0100
        /*022a*/ 	.byte	0x06
	.zero		1


	//   ....[16]....
        /*022c*/ 	.word	0x00000a90
        /*0230*/ 	.word	0x000000ff
        /*0234*/ 	.word	0x00000080
        /*0238*/ 	.short	0x0100
        /*023a*/ 	.byte	0x06
	.zero		1


	//   ....[17]....
        /*023c*/ 	.word	0x00000aa0
        /*0240*/ 	.word	0x000000ff
        /*0244*/ 	.word	0x00000090
        /*0248*/ 	.short	0x0100
        /*024a*/ 	.byte	0x06
	.zero		1


	//   ....[18]....
        /*024c*/ 	.word	0x00000ab0
        /*0250*/ 	.word	0x000000ff
        /*0254*/ 	.word	0x00000088
        /*0258*/ 	.short	0x0100
        /*025a*/ 	.byte	0x06
	.zero		1


	//   ....[19]....
        /*025c*/ 	.word	0x00000ac0
        /*0260*/ 	.word	0x000000ff
        /*0264*/ 	.word	0x00000098
        /*0268*/ 	.short	0x0100
        /*026a*/ 	.byte	0x06
	.zero		1


	//   ....[20]....
        /*026c*/ 	.word	0x00000bf0
        /*0270*/ 	.word	0x000000ff
        /*0274*/ 	.word	0x000000a0
        /*0278*/ 	.short	0x0100
        /*027a*/ 	.byte	0x04
	.zero		1


	//   ....[21]....
        /*027c*/ 	.word	0x00000c00
        /*0280*/ 	.word	0x000000ff
        /*0284*/ 	.word	0x000000b0
        /*0288*/ 	.short	0x0100
        /*028a*/ 	.byte	0x04
	.zero		1


	//   ....[22]....
        /*028c*/ 	.word	0x00000c10
        /*0290*/ 	.word	0x000000ff
        /*0294*/ 	.word	0x000000a8
        /*0298*/ 	.short	0x0100
        /*029a*/ 	.byte	0x04
	.zero		1


	//   ....[23]....
        /*029c*/ 	.word	0x00000c20
        /*02a0*/ 	.word	0x000000ff
        /*02a4*/ 	.word	0x000000b8
        /*02a8*/ 	.short	0x0100
        /*02aa*/ 	.byte	0x04
	.zero		1


	//   ....[24]....
        /*02ac*/ 	.word	0x00000d10
        /*02b0*/ 	.word	0x000000ff
        /*02b4*/ 	.word	0x000000c0
        /*02b8*/ 	.short	0x0100
        /*02ba*/ 	.byte	0x04
	.zero		1


	//   ....[25]....
        /*02bc*/ 	.word	0x00000d20
        /*02c0*/ 	.word	0x000000ff
        /*02c4*/ 	.word	0x000000d0
        /*02c8*/ 	.short	0x0100
        /*02ca*/ 	.byte	0x04
	.zero		1


	//   ....[26]....
        /*02cc*/ 	.word	0x00000d30
        /*02d0*/ 	.word	0x000000ff
        /*02d4*/ 	.word	0x000000c8
        /*02d8*/ 	.short	0x0100
        /*02da*/ 	.byte	0x04
	.zero		1


	//   ....[27]....
        /*02dc*/ 	.word	0x00000d40
        /*02e0*/ 	.word	0x000000ff
        /*02e4*/ 	.word	0x000000d8
        /*02e8*/ 	.short	0x0100
        /*02ea*/ 	.byte	0x04
	.zero		1


	//   ....[28]....
        /*02ec*/ 	.word	0x00001930
        /*02f0*/ 	.word	0x00000000
        /*02f4*/ 	.word	0x000000d0
        /*02f8*/ 	.short	0x010a
        /*02fa*/ 	.byte	0xff
	.zero		1


	//   ....[29]....
        /*02fc*/ 	.word	0x00001960
        /*0300*/ 	.word	0x00000000
        /*0304*/ 	.word	0x000000c0
        /*0308*/ 	.short	0x0101
        /*030a*/ 	.byte	0xff
	.zero		1


	//   ....[30]....
        /*030c*/ 	.word	0x00001a40
        /*0310*/ 	.word	0x000000ff
        /*0314*/ 	.word	0x00000020
        /*0318*/ 	.short	0x010a
        /*031a*/ 	.byte	0x04
	.zero		1


	//   ....[31]....
        /*031c*/ 	.word	0x00001ad0
        /*0320*/ 	.word	0x000000ff
        /*0324*/ 	.word	0x00000020
        /*0328*/ 	.short	0x010a
        /*032a*/ 	.byte	0x31
	.zero		1


	//   ....[32]....
        /*032c*/ 	.word	0x00001c10
        /*0330*/ 	.word	0x000000ff
        /*0334*/ 	.word	0x00000020
        /*0338*/ 	.short	0x010a
        /*033a*/ 	.byte	0x04
	.zero		1


	//   ....[33]....
        /*033c*/ 	.word	0x00001fb0
        /*0340*/ 	.word	0x000000ff
        /*0344*/ 	.word	0x00000078
        /*0348*/ 	.short	0x0101
        /*034a*/ 	.byte	0x06
	.zero		1


	//   ....[34]....
        /*034c*/ 	.word	0x00001fd0
        /*0350*/ 	.word	0x000000ff
        /*0354*/ 	.word	0x00000020
        /*0358*/ 	.short	0x010a
        /*035a*/ 	.byte	0x04
	.zero		1


	//   ....[35]....
        /*035c*/ 	.word	0x00002050
        /*0360*/ 	.word	0x000000ff
        /*0364*/ 	.word	0x00000020
        /*0368*/ 	.short	0x010a
        /*036a*/ 	.byte	0x31
	.zero		1


	//   ....[36]....
        /*036c*/ 	.word	0x00002190
        /*0370*/ 	.word	0x000000ff
        /*0374*/ 	.word	0x00000020
        /*0378*/ 	.short	0x010a
        /*037a*/ 	.byte	0x04
	.zero		1


	//   ....[37]....
        /*037c*/ 	.word	0x00002540
        /*0380*/ 	.word	0x00000003
        /*0384*/ 	.word	0x00000080
        /*0388*/ 	.short	0x010a
        /*038a*/ 	.byte	0xff
	.zero		1


	//   ....[38]....
        /*038c*/ 	.word	0x00002690
        /*0390*/ 	.word	0x00000000
        /*0394*/ 	.word	0x00000000
        /*0398*/ 	.short	0x0101
        /*039a*/ 	.byte	0xff
	.zero		1


	//   ....[39]....
        /*039c*/ 	.word	0x00002c50
        /*03a0*/ 	.word	0x000000ff
        /*03a4*/ 	.word	0x00000000
        /*03a8*/ 	.short	0x010a
        /*03aa*/ 	.byte	0x04
	.zero		1


	//   ....[40]....
        /*03ac*/ 	.word	0x00002ce0
        /*03b0*/ 	.word	0x000000ff
        /*03b4*/ 	.word	0x00000000
        /*03b8*/ 	.short	0x010a
        /*03ba*/ 	.byte	0x05
	.zero		1


	//   ....[41]....
        /*03bc*/ 	.word	0x00002d70
        /*03c0*/ 	.word	0x000000ff
        /*03c4*/ 	.word	0x00000000
        /*03c8*/ 	.short	0x010a
        /*03ca*/ 	.byte	0x05
	.zero		1


	//   ....[42]....
        /*03cc*/ 	.word	0x00002e10
        /*03d0*/ 	.word	0x00000000
        /*03d4*/ 	.word	0x00000000
        /*03d8*/ 	.short	0x010a
        /*03da*/ 	.byte	0xff
	.zero		1


	//   ....[43]....
        /*03dc*/ 	.word	0x00002f30
        /*03e0*/ 	.word	0x00000000
        /*03e4*/ 	.word	0x000000c0
        /*03e8*/ 	.short	0x010a
        /*03ea*/ 	.byte	0xff
	.zero		1


	//   ....[44]....
        /*03ec*/ 	.word	0x00002fa0
        /*03f0*/ 	.word	0x00000000
        /*03f4*/ 	.word	0x00000000
        /*03f8*/ 	.short	0x0101
        /*03fa*/ 	.byte	0xff
	.zero		1


	//   ....[45]....
        /*03fc*/ 	.word	0x00002fc0
        /*0400*/ 	.word	0x000000ff
        /*0404*/ 	.word	0x00000090
        /*0408*/ 	.short	0x010a
        /*040a*/ 	.byte	0x04
	.zero		1


	//   ....[46]....
        /*040c*/ 	.word	0x000030e0
        /*0410*/ 	.word	0x00000000
        /*0414*/ 	.word	0x00000080
        /*0418*/ 	.short	0x010a
        /*041a*/ 	.byte	0xff
	.zero		1


	//   ....[47]....
        /*041c*/ 	.word	0x000031e0
        /*0420*/ 	.word	0x00000000
        /*0424*/ 	.word	0x00000000
        /*0428*/ 	.short	0x0101
        /*042a*/ 	.byte	0xff
	.zero		1


	//   ....[48]....
        /*042c*/ 	.word	0x00003270
        /*0430*/ 	.word	0x000000ff
        /*0434*/ 	.word	0x00000090
        /*0438*/ 	.short	0x0106
        /*043a*/ 	.byte	0x04
	.zero		1


	//   ....[49]....
        /*043c*/ 	.word	0x00003290
        /*0440*/ 	.word	0x000000ff
        /*0444*/ 	.word	0x00000090
        /*0448*/ 	.short	0x010a
        /*044a*/ 	.byte	0x04
	.zero		1


	//   ....[50]....
        /*044c*/ 	.word	0x00003320
        /*0450*/ 	.word	0x000000ff
        /*0454*/ 	.word	0x00000090
        /*0458*/ 	.short	0x0106
        /*045a*/ 	.byte	0x07
	.zero		1


	//   ....[51]....
        /*045c*/ 	.word	0x00003360
        /*0460*/ 	.word	0x00000000
        /*0464*/ 	.word	0x00000090
        /*0468*/ 	.short	0x010a
        /*046a*/ 	.byte	0xff
	.zero		1


	//   ....[52]....
        /*046c*/ 	.word	0x00003bb0
        /*0470*/ 	.word	0x00000002
        /*0474*/ 	.word	0x00000080
        /*0478*/ 	.short	0x010a
        /*047a*/ 	.byte	0xff
	.zero		1


	//   ....[53]....
        /*047c*/ 	.word	0x00003ce0
        /*0480*/ 	.word	0x00000000
        /*0484*/ 	.word	0x00000000
        /*0488*/ 	.short	0x0101
        /*048a*/ 	.byte	0xff
	.zero		1


	//   ....[54]....
        /*048c*/ 	.word	0x000042a0
        /*0490*/ 	.word	0x000000ff
        /*0494*/ 	.word	0x00000000
        /*0498*/ 	.short	0x010a
        /*049a*/ 	.byte	0x04
	.zero		1


	//   ....[55]....
        /*049c*/ 	.word	0x000042f0
        /*04a0*/ 	.word	0x000000ff
        /*04a4*/ 	.word	0x000000b0
        /*04a8*/ 	.short	0x010a
        /*04aa*/ 	.byte	0x07
	.zero		1


	//   ....[56]....
        /*04ac*/ 	.word	0x00004730
        /*04b0*/ 	.word	0x000000ff
        /*04b4*/ 	.word	0x00000000
        /*04b8*/ 	.short	0x010a
        /*04ba*/ 	.byte	0x07
	.zero		1


	//   ....[57]....
        /*04bc*/ 	.word	0x00004860
        /*04c0*/ 	.word	0x000000ff
        /*04c4*/ 	.word	0x00000000
        /*04c8*/ 	.short	0x010a
        /*04ca*/ 	.byte	0x04
	.zero		1


	//   ....[58]....
        /*04cc*/ 	.word	0x00004d50
        /*04d0*/ 	.word	0x000000ff
        /*04d4*/ 	.word	0x00000000
        /*04d8*/ 	.short	0x010a
        /*04da*/ 	.byte	0x04
	.zero		1


	//   ....[59]....
        /*04dc*/ 	.word	0x00004df0
        /*04e0*/ 	.word	0x000000ff
        /*04e4*/ 	.word	0x00000000
        /*04e8*/ 	.short	0x010a
        /*04ea*/ 	.byte	0x04
	.zero		1


	//   ....[60]....
        /*04ec*/ 	.word	0x000052d0
        /*04f0*/ 	.word	0x00000008
        /*04f4*/ 	.word	0x00000080
        /*04f8*/ 	.short	0x010a
        /*04fa*/ 	.byte	0xff
	.zero		1


	//   ....[61]....
        /*04fc*/ 	.word	0x00005440
        /*0500*/ 	.word	0x00000000
        /*0504*/ 	.word	0x00000000
        /*0508*/ 	.short	0x0101
        /*050a*/ 	.byte	0xff
	.zero		1


	//   ....[62]....
        /*050c*/ 	.word	0x00005910
        /*0510*/ 	.word	0x000000ff
        /*0514*/ 	.word	0x00000078
        /*0518*/ 	.short	0x010a
        /*051a*/ 	.byte	0x15
	.zero		1


	//   ....[63]....
        /*051c*/ 	.word	0x00005ae0
        /*0520*/ 	.word	0x000000ff
        /*0524*/ 	.word	0x00000058
        /*0528*/ 	.short	0x010a
        /*052a*/ 	.byte	0x04
	.zero		1


	//   ....[64]....
        /*052c*/ 	.word	0x00005d20
        /*0530*/ 	.word	0x000000ff
        /*0534*/ 	.word	0x00000040
        /*0538*/ 	.short	0x010b
        /*053a*/ 	.byte	0x04
	.zero		1


	//   ....[65]....
        /*053c*/ 	.word	0x00005d30
        /*0540*/ 	.word	0x000000ff
        /*0544*/ 	.word	0x00000000
        /*0548*/ 	.short	0x0101
        /*054a*/ 	.byte	0x07
	.zero		1


	//   ....[66]....
        /*054c*/ 	.word	0x00005d40
        /*0550*/ 	.word	0x000000ff
        /*0554*/ 	.word	0x00000058
        /*0558*/ 	.short	0x010a
        /*055a*/ 	.byte	0x05
	.zero		1


	//   ....[67]....
        /*055c*/ 	.word	0x00005fa0
        /*0560*/ 	.word	0x000000ff
        /*0564*/ 	.word	0x00000040
        /*0568*/ 	.short	0x010b
        /*056a*/ 	.byte	0x05
	.zero		1


	//   ....[68]....
        /*056c*/ 	.word	0x00005fb0
        /*0570*/ 	.word	0x000000ff
        /*0574*/ 	.word	0x00000000
        /*0578*/ 	.short	0x0101
        /*057a*/ 	.byte	0x07
	.zero		1


	//   ....[69]....
        /*057c*/ 	.word	0x00005fc0
        /*0580*/ 	.word	0x000000ff
        /*0584*/ 	.word	0x00000058
        /*0588*/ 	.short	0x010a
        /*058a*/ 	.byte	0x04
	.zero		1


	//   ....[70]....
        /*058c*/ 	.word	0x00006230
        /*0590*/ 	.word	0x000000ff
        /*0594*/ 	.word	0x00000040
        /*0598*/ 	.short	0x010b
        /*059a*/ 	.byte	0x04
	.zero		1


	//   ....[71]....
        /*059c*/ 	.word	0x00006240
        /*05a0*/ 	.word	0x000000ff
        /*05a4*/ 	.word	0x00000000
        /*05a8*/ 	.short	0x0101
        /*05aa*/ 	.byte	0x07
	.zero		1


	//   ....[72]....
        /*05ac*/ 	.word	0x00006250
        /*05b0*/ 	.word	0x000000ff
        /*05b4*/ 	.word	0x00000058
        /*05b8*/ 	.short	0x010a
        /*05ba*/ 	.byte	0x05
	.zero		1


	//   ....[73]....
        /*05bc*/ 	.word	0x000064f0
        /*05c0*/ 	.word	0x000000ff
        /*05c4*/ 	.word	0x00000040
        /*05c8*/ 	.short	0x010b
        /*05ca*/ 	.byte	0x05
	.zero		1


	//   ....[74]....
        /*05cc*/ 	.word	0x00006500
        /*05d0*/ 	.word	0x000000ff
        /*05d4*/ 	.word	0x00000000
        /*05d8*/ 	.short	0x0101
        /*05da*/ 	.byte	0x04
	.zero		1


	//   ....[75]....
        /*05dc*/ 	.word	0x00006570
        /*05e0*/ 	.word	0x000000ff
        /*05e4*/ 	.word	0x00000000
        /*05e8*/ 	.short	0x010a
        /*05ea*/ 	.byte	0x04
	.zero		1


	//   ....[76]....
        /*05ec*/ 	.word	0x00006600
        /*05f0*/ 	.word	0x000000ff
        /*05f4*/ 	.word	0x00000000
        /*05f8*/ 	.short	0x010a
        /*05fa*/ 	.byte	0x05
	.zero		1


	//   ....[77]....
        /*05fc*/ 	.word	0x000066a0
        /*0600*/ 	.word	0x00000000
        /*0604*/ 	.word	0x00000000
        /*0608*/ 	.short	0x010a
        /*060a*/ 	.byte	0xff
	.zero		1


	//   ....[78]....
        /*060c*/ 	.word	0x00006a30
        /*0610*/ 	.word	0x00000000
        /*0614*/ 	.word	0x00000080
        /*0618*/ 	.short	0x010a
        /*061a*/ 	.byte	0xff
	.zero		1


	//   ....[79]....
        /*061c*/ 	.word	0x00006b00
        /*0620*/ 	.word	0x00000000
        /*0624*/ 	.word	0x00000000
        /*0628*/ 	.short	0x0101
        /*062a*/ 	.byte	0xff
	.zero		1


	//   ....[80]....
        /*062c*/ 	.word	0x000077e0
        /*0630*/ 	.word	0x00000000
        /*0634*/ 	.word	0x00000040
        /*0638*/ 	.short	0x010a
        /*063a*/ 	.byte	0xff
	.zero		1


	//   ....[81]....
        /*063c*/ 	.word	0x00007850
        /*0640*/ 	.word	0x00000068
        /*0644*/ 	.word	0x000000a0
        /*0648*/ 	.short	0x010a
        /*064a*/ 	.byte	0xff
	.zero		1


	//   ....[82]....
        /*064c*/ 	.word	0x00007940
        /*0650*/ 	.word	0x00000000
        /*0654*/ 	.word	0x00000040
        /*0658*/ 	.short	0x010a
        /*065a*/ 	.byte	0xff
	.zero		1


	//   ....[83]....
        /*065c*/ 	.word	0x00007a60
        /*0660*/ 	.word	0x00000068
        /*0664*/ 	.word	0x000000a0
        /*0668*/ 	.short	0x010a
        /*066a*/ 	.byte	0xff
	.zero		1


	//   ....[84]....
        /*066c*/ 	.word	0x000088e0
        /*0670*/ 	.word	0x00000000
        /*0674*/ 	.word	0x00000000
        /*0678*/ 	.short	0x0101
        /*067a*/ 	.byte	0xff
	.zero		1


	//   ....[85]....
        /*067c*/ 	.word	0x000088f0
        /*0680*/ 	.word	0x00000014
        /*0684*/ 	.word	0x00000040
        /*0688*/ 	.short	0x010a
        /*068a*/ 	.byte	0xff
	.zero		1


	//   ....[86]....
        /*068c*/ 	.word	0x000089b0
        /*0690*/ 	.word	0x00000014
        /*0694*/ 	.word	0x00000040
        /*0698*/ 	.short	0x010a
        /*069a*/ 	.byte	0xff
	.zero		1


	//   ....[87]....
        /*069c*/ 	.word	0x000098c0
        /*06a0*/ 	.word	0x0000002f
        /*06a4*/ 	.word	0x00000000
        /*06a8*/ 	.short	0x0101
        /*06aa*/ 	.byte	0xff
	.zero		1


	//   ....[88]....
        /*06ac*/ 	.word	0x000098e0
        /*06b0*/ 	.word	0x00000015
        /*06b4*/ 	.word	0x00000040
        /*06b8*/ 	.short	0x010a
        /*06ba*/ 	.byte	0xff
	.zero		1


	//   ....[89]....
        /*06bc*/ 	.word	0x000099a0
        /*06c0*/ 	.word	0x00000015
        /*06c4*/ 	.word	0x00000040
        /*06c8*/ 	.short	0x010a
        /*06ca*/ 	.byte	0xff
	.zero		1


	//   ....[90]....
        /*06cc*/ 	.word	0x0000a890
        /*06d0*/ 	.word	0x0000002f
        /*06d4*/ 	.word	0x00000000
        /*06d8*/ 	.short	0x0101
        /*06da*/ 	.byte	0xff
	.zero		1


	//   ....[91]....
        /*06dc*/ 	.word	0x0000a8b0
        /*06e0*/ 	.word	0x00000002
        /*06e4*/ 	.word	0x00000040
        /*06e8*/ 	.short	0x010a
        /*06ea*/ 	.byte	0xff
	.zero		1


	//   ....[92]....
        /*06ec*/ 	.word	0x0000a960
        /*06f0*/ 	.word	0x00000002
        /*06f4*/ 	.word	0x00000040
        /*06f8*/ 	.short	0x010a
        /*06fa*/ 	.byte	0xff
	.zero		1


	//   ....[93]....
        /*06fc*/ 	.word	0x0000b200
        /*0700*/ 	.word	0x000000ff
        /*0704*/ 	.word	0x00000000
        /*0708*/ 	.short	0x0101
        /*070a*/ 	.byte	0x04
	.zero		1


	//   ....[94]....
        /*070c*/ 	.word	0x0000b860
        /*0710*/ 	.word	0x00000000
        /*0714*/ 	.word	0x00000000
        /*0718*/ 	.short	0x0101
        /*071a*/ 	.byte	0xff
	.zero		1


	//   ....[95]....
        /*071c*/ 	.word	0x0000bb00
        /*0720*/ 	.word	0x000000ff
        /*0724*/ 	.word	0x00000000
        /*0728*/ 	.short	0x0101
        /*072a*/ 	.byte	0x04
	.zero		1


	//   ....[96]....
        /*072c*/ 	.word	0x0000bb20
        /*0730*/ 	.word	0x00000000
        /*0734*/ 	.word	0x000000d0
        /*0738*/ 	.short	0x010a
        /*073a*/ 	.byte	0xff
	.zero		1


	//   ....[97]....
        /*073c*/ 	.word	0x0000bb80
        /*0740*/ 	.word	0x00000000
        /*0744*/ 	.word	0x00000020
        /*0748*/ 	.short	0x010a
        /*074a*/ 	.byte	0xff
	.zero		1


	//   ....[98]....
        /*074c*/ 	.word	0x0000bbe0
        /*0750*/ 	.word	0x00000000
        /*0754*/ 	.word	0x00000020
        /*0758*/ 	.short	0x010a
        /*075a*/ 	.byte	0xff
	.zero		1


	//   ....[99]....
        /*075c*/ 	.word	0x0000bc30
        /*0760*/ 	.word	0x00000003
        /*0764*/ 	.word	0x00000080
        /*0768*/ 	.short	0x010a
        /*076a*/ 	.byte	0xff
	.zero		1


	//   ....[100]....
        /*076c*/ 	.word	0x0000bc90
        /*0770*/ 	.word	0x00000000
        /*0774*/ 	.word	0x00000000
        /*0778*/ 	.short	0x010a
        /*077a*/ 	.byte	0xff
	.zero		1


	//   ....[101]....
        /*077c*/ 	.word	0x0000bcf0
        /*0780*/ 	.word	0x00000000
        /*0784*/ 	.word	0x00000000
        /*0788*/ 	.short	0x010a
        /*078a*/ 	.byte	0xff
	.zero		1


	//   ....[102]....
        /*078c*/ 	.word	0x0000bd50
        /*0790*/ 	.word	0x00000000
        /*0794*/ 	.word	0x00000000
        /*0798*/ 	.short	0x010a
        /*079a*/ 	.byte	0xff
	.zero		1


	//   ....[103]....
        /*079c*/ 	.word	0x0000bda0
        /*07a0*/ 	.word	0x00000000
        /*07a4*/ 	.word	0x000000c0
        /*07a8*/ 	.short	0x010a
        /*07aa*/ 	.byte	0xff
	.zero		1


	//   ....[104]....
        /*07ac*/ 	.word	0x0000be00
        /*07b0*/ 	.word	0x00000000
        /*07b4*/ 	.word	0x00000090
        /*07b8*/ 	.short	0x010a
        /*07ba*/ 	.byte	0xff
	.zero		1


	//   ....[105]....
        /*07bc*/ 	.word	0x0000be50
        /*07c0*/ 	.word	0x00000000
        /*07c4*/ 	.word	0x00000080
        /*07c8*/ 	.short	0x010a
        /*07ca*/ 	.byte	0xff
	.zero		1


	//   ....[106]....
        /*07cc*/ 	.word	0x0000beb0
        /*07d0*/ 	.word	0x00000000
        /*07d4*/ 	.word	0x00000090
        /*07d8*/ 	.short	0x010a
        /*07da*/ 	.byte	0xff
	.zero		1


	//   ....[107]....
        /*07dc*/ 	.word	0x0000bf00
        /*07e0*/ 	.word	0x00000002
        /*07e4*/ 	.word	0x00000080
        /*07e8*/ 	.short	0x010a
        /*07ea*/ 	.byte	0xff
	.zero		1


	//   ....[108]....
        /*07ec*/ 	.word	0x0000bf70
        /*07f0*/ 	.word	0x00000004
        /*07f4*/ 	.word	0x000000b0
        /*07f8*/ 	.short	0x010a
        /*07fa*/ 	.byte	0xff
	.zero		1


	//   ....[109]....
        /*07fc*/ 	.word	0x0000bfd0
        /*0800*/ 	.word	0x00000004
        /*0804*/ 	.word	0x00000000
        /*0808*/ 	.short	0x010a
        /*080a*/ 	.byte	0xff
	.zero		1


	//   ....[110]....
        /*080c*/ 	.word	0x0000c030
        /*0810*/ 	.word	0x00000000
        /*0814*/ 	.word	0x00000000
        /*0818*/ 	.short	0x010a
        /*081a*/ 	.byte	0xff
	.zero		1


	//   ....[111]....
        /*081c*/ 	.word	0x0000c090
        /*0820*/ 	.word	0x00000000
        /*0824*/ 	.word	0x00000000
        /*0828*/ 	.short	0x010a
        /*082a*/ 	.byte	0xff
	.zero		1


	//   ....[112]....
        /*082c*/ 	.word	0x0000c0e0
        /*0830*/ 	.word	0x00000008
        /*0834*/ 	.word	0x00000080
        /*0838*/ 	.short	0x010a
        /*083a*/ 	.byte	0xff
	.zero		1


	//   ....[113]....
        /*083c*/ 	.word	0x0000c140
        /*0840*/ 	.word	0x00000000
        /*0844*/ 	.word	0x00000078
        /*0848*/ 	.short	0x010a
        /*084a*/ 	.byte	0xff
	.zero		1


	//   ....[114]....
        /*084c*/ 	.word	0x0000c1a0
        /*0850*/ 	.word	0x00000000
        /*0854*/ 	.word	0x00000058
        /*0858*/ 	.short	0x010a
        /*085a*/ 	.byte	0xff
	.zero		1


	//   ....[115]....
        /*085c*/ 	.word	0x0000c200
        /*0860*/ 	.word	0x00000000
        /*0864*/ 	.word	0x00000058
        /*0868*/ 	.short	0x010a
        /*086a*/ 	.byte	0xff
	.zero		1


	//   ....[116]....
        /*086c*/ 	.word	0x0000c260
        /*0870*/ 	.word	0x00000000
        /*0874*/ 	.word	0x00000058
        /*0878*/ 	.short	0x010a
        /*087a*/ 	.byte	0xff
	.zero		1


	//   ....[117]....
        /*087c*/ 	.word	0x0000c2c0
        /*0880*/ 	.word	0x00000002
        /*0884*/ 	.word	0x00000058
        /*0888*/ 	.short	0x010a
        /*088a*/ 	.byte	0xff
	.zero		1


	//   ....[118]....
        /*088c*/ 	.word	0x0000c320
        /*0890*/ 	.word	0x00000000
        /*0894*/ 	.word	0x00000000
        /*0898*/ 	.short	0x010a
        /*089a*/ 	.byte	0xff
	.zero		1


	//   ....[119]....
        /*089c*/ 	.word	0x0000c380
        /*08a0*/ 	.word	0x00000000
        /*08a4*/ 	.word	0x00000000
        /*08a8*/ 	.short	0x010a
        /*08aa*/ 	.byte	0xff
	.zero		1


	//   ....[120]....
        /*08ac*/ 	.word	0x0000c3d0
        /*08b0*/ 	.word	0x00000000
        /*08b4*/ 	.word	0x00000080
        /*08b8*/ 	.short	0x010a
        /*08ba*/ 	.byte	0xff
	.zero		1


	//   ....[121]....
        /*08bc*/ 	.word	0x0000c420
        /*08c0*/ 	.word	0x00000000
        /*08c4*/ 	.word	0x00000040
        /*08c8*/ 	.short	0x010a
        /*08ca*/ 	.byte	0xff
	.zero		1


	//   ....[122]....
        /*08cc*/ 	.word	0x0000c470
        /*08d0*/ 	.word	0x00000068
        /*08d4*/ 	.word	0x000000a0
        /*08d8*/ 	.short	0x010a
        /*08da*/ 	.byte	0xff
	.zero		1


	//   ....[123]....
        /*08dc*/ 	.word	0x0000c4c0
        /*08e0*/ 	.word	0x00000014
        /*08e4*/ 	.word	0x00000040
        /*08e8*/ 	.short	0x010a
        /*08ea*/ 	.byte	0xff
	.zero		1


	//   ....[124]....
        /*08ec*/ 	.word	0x0000c510
        /*08f0*/ 	.word	0x00000015
        /*08f4*/ 	.word	0x00000040
        /*08f8*/ 	.short	0x010a
        /*08fa*/ 	.byte	0xff
	.zero		1


	//   ....[125]....
        /*08fc*/ 	.word	0x0000c560
        /*0900*/ 	.word	0x00000002
        /*0904*/ 	.word	0x00000040
        /*0908*/ 	.short	0x010a
        /*090a*/ 	.byte	0xff
	.zero		1


	//----- nvinfo : EIATTR_NUM_MBARRIERS
	.align		4
.L_47:
        /*090c*/ 	.byte	0x03, 0x38
        /*090e*/ 	.short	0x001c


	//----- nvinfo : EIATTR_EXIT_INSTR_OFFSETS
	.align		4
        /*0910*/ 	.byte	0x04, 0x1c
        /*0912*/ 	.short	(.L_49 - .L_48)


	//   ....[0]....
.L_48:
        /*0914*/ 	.word	0x00002e40


	//   ....[1]....
        /*0918*/ 	.word	0x00003330


	//   ....[2]....
        /*091c*/ 	.word	0x00003390


	//   ....[3]....
        /*0920*/ 	.word	0x00005050


	//   ....[4]....
        /*0924*/ 	.word	0x000066d0


	//   ....[5]....
        /*0928*/ 	.word	0x00006710


	//   ....[6]....
        /*092c*/ 	.word	0x0000b9f0


	//   ....[7]....
        /*0930*/ 	.word	0x0000ba70


	//   ....[8]....
        /*0934*/ 	.word	0x0000baa0


	//   ....[9]....
        /*0938*/ 	.word	0x0000bb10


	//----- nvinfo : EIATTR_MAX_THREADS
	.align		4
.L_49:
        /*093c*/ 	.byte	0x04, 0x05
        /*093e*/ 	.short	(.L_51 - .L_50)
.L_50:
        /*0940*/ 	.word	0x00000100
        /*0944*/ 	.word	0x00000001
        /*0948*/ 	.word	0x00000001


	//----- nvinfo : EIATTR_CRS_STACK_SIZE
	.align		4
.L_51:
        /*094c*/ 	.byte	0x04, 0x1e
        /*094e*/ 	.short	(.L_53 - .L_52)
.L_52:
        /*0950*/ 	.word	0x00000000


	//----- nvinfo : EIATTR_CBANK_PARAM_SIZE
	.align		4
.L_53:
        /*0954*/ 	.byte	0x03, 0x19
        /*0956*/ 	.short	0x0c00


	//----- nvinfo : EIATTR_PARAM_CBANK
	.align		4
        /*0958*/ 	.byte	0x04, 0x0a
        /*095a*/ 	.short	(.L_55 - .L_54)
	.align		4
.L_54:
        /*095c*/ 	.word	index@(.nv.constant0._ZN7cutlass13device_kernelINS_4gemm6kernel13GemmUniversalIN4cute5tupleIJiiiiEEENS1_10collective13CollectiveMmaINS1_46MainloopSm100TmaUmmaWarpSpecializedBlockScaledILi4ELi2ELi2ENS5_IJNS4_1CILi4EEENSA_ILi1EEESC_EEEEENS5_IJNSA_ILi128EEENSA_ILi64EEENSA_ILi256EEEEEENS5_IJNS_12float_e5m2_tENS_13float_ue8m0_tEEEENS5_IJNS5_IJlSC_lEEENS4_6LayoutINS5_IJNS5_IJNS5_IJNSA_ILi32EEESB_EEEiEEESQ_NS5_IJSC_iEEEEEENS5_IJNS5_IJNS5_IJNSA_ILi16EEESB_EEEiEEENS5_IJNS5_IJNSA_ILi0EEESC_EEENSA_ILi512EEEEEENS5_IJSW_iEEEEEEEEEEESL_S13_NS4_8TiledMMAINS4_8MMA_AtomIJNS4_21SM100_MMA_MXF8F6F4_SSISJ_SJ_fSK_Li128ELi64ELNS4_4UMMA5MajorE0ELS18_0ELNS17_7ScaleInE0ELS19_0EEEEEENSN_INS5_IJSC_SC_SC_EEENS5_IJSW_SW_SW_EEEEENS5_IJNS4_10UnderscoreES1F_S1F_EEEEENS5_IJNS4_13SM90_TMA_LOADES1I_EEENS5_IJNS4_14ComposedLayoutINS4_7SwizzleILi3ELi4ELi3EEENS4_18smem_ptr_flag_bitsILi8EEENSN_INS5_IJNSA_ILi8EEESF_EEENS5_IJSF_SC_EEEEEEENSN_INS5_IJNS5_IJNS5_IJSP_SC_EEENS5_IJSO_SC_EEEEEESC_NS5_IJSB_NSA_ILi2EEEEEEEEENS5_IJNS5_IJNS5_IJSU_SY_EEESX_EEESW_NS5_IJSC_SY_EEEEEEEEEEEvNS4_8identityENS5_IJNS4_23SM90_TMA_LOAD_MULTICASTES27_EEES25_vS26_EENS_8epilogue10collective18CollectiveEpilogueINS2A_23Sm100TmaWarpSpecializedILi3ELi2ELi16ELb1ELb0EEEJNS5_IJSG_SG_SH_EEENS5_IJNSN_ISG_SC_EENSN_INS5_IJST_S1X_EEENS5_IJSC_SO_EEEEEEEENS_10bfloat16_tESM_S2L_SM_NS2A_6fusion15FusionCallbacksIS2E_NS2M_17LinearCombinationIS2L_fS2L_fLNS_15FloatRoundStyleE2EEES2F_S2K_JEEENS4_5SM1004TMEM4LOAD26SM100_TMEM_LOAD_32dp32b16xES1I_NS1K_INS1L_ILi1ELi4ELi3EEENS1N_ILi16EEENSN_INS5_IJS1P_ST_EEENS5_IJST_SC_EEEEEEENS4_39AutoVectorizingCopyWithAssumedAlignmentILi128EEENS4_14SM90_TMA_STOREES31_S33_S33_EEEvvEEEEvNT_6ParamsE)
        /*0960*/ 	.short	0x0380
        /*0962*/ 	.short	0x0c00


	//----- nvinfo : EIATTR_SW_WAR
	.align		4
.L_55:
        /*0964*/ 	.byte	0x04, 0x36
        /*0966*/ 	.short	(.L_57 - .L_56)
.L_56:
        /*0968*/ 	.word	0x00000008
.L_57:


//--------------------- .nv.callgraph             --------------------------
	.section	.nv.callgraph,"",@"SHT_CUDA_CALLGRAPH"
	.align	4
	.sectionentsize	8
	.align		4
        /*0000*/ 	.word	0x00000000
	.align		4
        /*0004*/ 	.word	0xffffffff
	.align		4
        /*0008*/ 	.word	index@(_ZN7cutlass13device_kernelINS_4gemm6kernel13GemmUniversalIN4cute5tupleIJiiiiEEENS1_10collective13CollectiveMmaINS1_46MainloopSm100TmaUmmaWarpSpecializedBlockScaledILi4ELi2ELi2ENS5_IJNS4_1CILi4EEENSA_ILi1EEESC_EEEEENS5_IJNSA_ILi128EEENSA_ILi64EEENSA_ILi256EEEEEENS5_IJNS_12float_e5m2_tENS_13float_ue8m0_tEEEENS5_IJNS5_IJlSC_lEEENS4_6LayoutINS5_IJNS5_IJNS5_IJNSA_ILi32EEESB_EEEiEEESQ_NS5_IJSC_iEEEEEENS5_IJNS5_IJNS5_IJNSA_ILi16EEESB_EEEiEEENS5_IJNS5_IJNSA_ILi0EEESC_EEENSA_ILi512EEEEEENS5_IJSW_iEEEEEEEEEEESL_S13_NS4_8TiledMMAINS4_8MMA_AtomIJNS4_21SM100_MMA_MXF8F6F4_SSISJ_SJ_fSK_Li128ELi64ELNS4_4UMMA5MajorE0ELS18_0ELNS17_7ScaleInE0ELS19_0EEEEEENSN_INS5_IJSC_SC_SC_EEENS5_IJSW_SW_SW_EEEEENS5_IJNS4_10UnderscoreES1F_S1F_EEEEENS5_IJNS4_13SM90_TMA_LOADES1I_EEENS5_IJNS4_14ComposedLayoutINS4_7SwizzleILi3ELi4ELi3EEENS4_18smem_ptr_flag_bitsILi8EEENSN_INS5_IJNSA_ILi8EEESF_EEENS5_IJSF_SC_EEEEEEENSN_INS5_IJNS5_IJNS5_IJSP_SC_EEENS5_IJSO_SC_EEEEEESC_NS5_IJSB_NSA_ILi2EEEEEEEEENS5_IJNS5_IJNS5_IJSU_SY_EEESX_EEESW_NS5_IJSC_SY_EEEEEEEEEEEvNS4_8identityENS5_IJNS4_23SM90_TMA_LOAD_MULTICASTES27_EEES25_vS26_EENS_8epilogue10collective18CollectiveEpilogueINS2A_23Sm100TmaWarpSpecializedILi3ELi2ELi16ELb1ELb0EEEJNS5_IJSG_SG_SH_EEENS5_IJNSN_ISG_SC_EENSN_INS5_IJST_S1X_EEENS5_IJSC_SO_EEEEEEEENS_10bfloat16_tESM_S2L_SM_NS2A_6fusion15FusionCallbacksIS2E_NS2M_17LinearCombinationIS2L_fS2L_fLNS_15FloatRoundStyleE2EEES2F_S2K_JEEENS4_5SM1004TMEM4LOAD26SM100_TMEM_LOAD_32dp32b16xES1I_NS1K_INS1L_ILi1ELi4ELi3EEENS1N_ILi16EEENSN_INS5_IJS1P_ST_EEENS5_IJST_SC_EEEEEEENS4_39AutoVectorizingCopyWithAssumedAlignmentILi128EEENS4_14SM90_TMA_STOREES31_S33_S33_EEEvvEEEEvNT_6ParamsE)
	.align		4
        /*000c*/ 	.word	index@(__assertfail)
	.align		4
        /*0010*/ 	.word	0x00000000
	.align		4
        /*0014*/ 	.word	0xfffffffe
	.align		4
        /*0018*/ 	.word	0x00000000
	.align		4
        /*001c*/ 	.word	0xfffffffd
	.align		4
        /*0020*/ 	.word	0x00000000
	.align		4
        /*0024*/ 	.word	0xfffffffc


//--------------------- .nv.constant4             --------------------------
	.section	.nv.constant4,"a",@progbits
	.align	8
	.align		8
.nv.constant4:
        /*0000*/ 	.dword	__assertfail
	.align		8
        /*0008*/ 	.dword	__unnamed_1
	.align		8
        /*0010*/ 	.dword	__unnamed_2
	.align		8
        /*0018*/ 	.dword	_ZN40_INTERNAL_afda8f6d_4_k_cu_cc71593f_192234cuda3std3__45__cpo5beginE
	.align		8
        /*0020*/ 	.dword	_ZN40_INTERNAL_afda8f6d_4_k_cu_cc71593f_192234cuda3std3__45__cpo3endE
	.align		8
        /*0028*/ 	.dword	_ZN40_INTERNAL_afda8f6d_4_k_cu_cc71593f_192234cuda3std3__45__cpo6cbeginE
	.align		8
        /*0030*/ 	.dword	_ZN40_INTERNAL_afda8f6d_4_k_cu_cc71593f_192234cuda3std3__45__cpo4cendE
	.align		8
        /*0038*/ 	.dword	_ZN40_INTERNAL_afda8f6d_4_k_cu_cc71593f_192234cuda3std3__442_GLOBAL__N__afda8f6d_4_k_cu_cc71593f_192236ignoreE
	.align		8
        /*0040*/ 	.dword	_ZN40_INTERNAL_afda8f6d_4_k_cu_cc71593f_192234cuda3std3__419piecewise_constructE
	.align		8
        /*0048*/ 	.dword	_ZN40_INTERNAL_afda8f6d_4_k_cu_cc71593f_192234cuda3std3__48in_placeE
	.align		8
        /*0050*/ 	.dword	_ZN40_INTERNAL_afda8f6d_4_k_cu_cc71593f_192234cuda3std6ranges3__45__cpo4swapE
	.align		8
        /*0058*/ 	.dword	_ZN40_INTERNAL_afda8f6d_4_k_cu_cc71593f_192234cuda3std6ranges3__45__cpo9iter_moveE
	.align		8
        /*0060*/ 	.dword	_ZN40_INTERNAL_afda8f6d_4_k_cu_cc71593f_192234cute7productE
	.align		8
        /*0068*/ 	.dword	_ZN40_INTERNAL_afda8f6d_4_k_cu_cc71593f_192234cute1_E
	.align		8
        /*0070*/ 	.dword	$str$25
	.align		8
        /*0078*/ 	.dword	$str$26
	.align		8
        /*0080*/ 	.dword	$str$27
	.align		8
        /*0088*/ 	.dword	$str$28


//--------------------- .text._ZN7cutlass13device_kernelINS_4gemm6kernel13GemmUniversalIN4cute5tupleIJiiiiEEENS1_10collective13CollectiveMmaINS1_46MainloopSm100TmaUmmaWarpSpecializedBlockScaledILi4ELi2ELi2ENS5_IJNS4_1CILi4EEENSA_ILi1EEESC_EEEEENS5_IJNSA_ILi128EEENSA_ILi64EEENSA_ILi256EEEEEENS5_IJNS_12float_e5m2_tENS_13float_ue8m0_tEEEENS5_IJNS5_IJlSC_lEEENS4_6LayoutINS5_IJNS5_IJNS5_IJNSA_ILi32EEESB_EEEiEEESQ_NS5_IJSC_iEEEEEENS5_IJNS5_IJNS5_IJNSA_ILi16EEESB_EEEiEEENS5_IJNS5_IJNSA_ILi0EEESC_EEENSA_ILi512EEEEEENS5_IJSW_iEEEEEEEEEEESL_S13_NS4_8TiledMMAINS4_8MMA_AtomIJNS4_21SM100_MMA_MXF8F6F4_SSISJ_SJ_fSK_Li128ELi64ELNS4_4UMMA5MajorE0ELS18_0ELNS17_7ScaleInE0ELS19_0EEEEEENSN_INS5_IJSC_SC_SC_EEENS5_IJSW_SW_SW_EEEEENS5_IJNS4_10UnderscoreES1F_S1F_EEEEENS5_IJNS4_13SM90_TMA_LOADES1I_EEENS5_IJNS4_14ComposedLayoutINS4_7SwizzleILi3ELi4ELi3EEENS4_18smem_ptr_flag_bitsILi8EEENSN_INS5_IJNSA_ILi8EEESF_EEENS5_IJSF_SC_EEEEEEENSN_INS5_IJNS5_IJNS5_IJSP_SC_EEENS5_IJSO_SC_EEEEEESC_NS5_IJSB_NSA_ILi2EEEEEEEEENS5_IJNS5_IJNS5_IJSU_SY_EEESX_EEESW_NS5_IJSC_SY_EEEEEEEEEEEvNS4_8identityENS5_IJNS4_23SM90_TMA_LOAD_MULTICASTES27_EEES25_vS26_EENS_8epilogue10collective18CollectiveEpilogueINS2A_23Sm100TmaWarpSpecializedILi3ELi2ELi16ELb1ELb0EEEJNS5_IJSG_SG_SH_EEENS5_IJNSN_ISG_SC_EENSN_INS5_IJST_S1X_EEENS5_IJSC_SO_EEEEEEEENS_10bfloat16_tESM_S2L_SM_NS2A_6fusion15FusionCallbacksIS2E_NS2M_17LinearCombinationIS2L_fS2L_fLNS_15FloatRoundStyleE2EEES2F_S2K_JEEENS4_5SM1004TMEM4LOAD26SM100_TMEM_LOAD_32dp32b16xES1I_NS1K_INS1L_ILi1ELi4ELi3EEENS1N_ILi16EEENSN_INS5_IJS1P_ST_EEENS5_IJST_SC_EEEEEEENS4_39AutoVectorizingCopyWithAssumedAlignmentILi128EEENS4_14SM90_TMA_STOREES31_S33_S33_EEEvvEEEEvNT_6ParamsE --------------------------
	.section	.text._ZN7cutlass13device_kernelINS_4gemm6kernel13GemmUniversalIN4cute5tupleIJiiiiEEENS1_10collective13CollectiveMmaINS1_46MainloopSm100TmaUmmaWarpSpecializedBlockScaledILi4ELi2ELi2ENS5_IJNS4_1CILi4EEENSA_ILi1EEESC_EEEEENS5_IJNSA_ILi128EEENSA_ILi64EEENSA_ILi256EEEEEENS5_IJNS_12float_e5m2_tENS_13float_ue8m0_tEEEENS5_IJNS5_IJlSC_lEEENS4_6LayoutINS5_IJNS5_IJNS5_IJNSA_ILi32EEESB_EEEiEEESQ_NS5_IJSC_iEEEEEENS5_IJNS5_IJNS5_IJNSA_ILi16EEESB_EEEiEEENS5_IJNS5_IJNSA_ILi0EEESC_EEENSA_ILi512EEEEEENS5_IJSW_iEEEEEEEEEEESL_S13_NS4_8TiledMMAINS4_8MMA_AtomIJNS4_21SM100_MMA_MXF8F6F4_SSISJ_SJ_fSK_Li128ELi64ELNS4_4UMMA5MajorE0ELS18_0ELNS17_7ScaleInE0ELS19_0EEEEEENSN_INS5_IJSC_SC_SC_EEENS5_IJSW_SW_SW_EEEEENS5_IJNS4_10UnderscoreES1F_S1F_EEEEENS5_IJNS4_13SM90_TMA_LOADES1I_EEENS5_IJNS4_14ComposedLayoutINS4_7SwizzleILi3ELi4ELi3EEENS4_18smem_ptr_flag_bitsILi8EEENSN_INS5_IJNSA_ILi8EEESF_EEENS5_IJSF_SC_EEEEEEENSN_INS5_IJNS5_IJNS5_IJSP_SC_EEENS5_IJSO_SC_EEEEEESC_NS5_IJSB_NSA_ILi2EEEEEEEEENS5_IJNS5_IJNS5_IJSU_SY_EEESX_EEESW_NS5_IJSC_SY_EEEEEEEEEEEvNS4_8identityENS5_IJNS4_23SM90_TMA_LOAD_MULTICASTES27_EEES25_vS26_EENS_8epilogue10collective18CollectiveEpilogueINS2A_23Sm100TmaWarpSpecializedILi3ELi2ELi16ELb1ELb0EEEJNS5_IJSG_SG_SH_EEENS5_IJNSN_ISG_SC_EENSN_INS5_IJST_S1X_EEENS5_IJSC_SO_EEEEEEEENS_10bfloat16_tESM_S2L_SM_NS2A_6fusion15FusionCallbacksIS2E_NS2M_17LinearCombinationIS2L_fS2L_fLNS_15FloatRoundStyleE2EEES2F_S2K_JEEENS4_5SM1004TMEM4LOAD26SM100_TMEM_LOAD_32dp32b16xES1I_NS1K_INS1L_ILi1ELi4ELi3EEENS1N_ILi16EEENSN_INS5_IJS1P_ST_EEENS5_IJST_SC_EEEEEEENS4_39AutoVectorizingCopyWithAssumedAlignmentILi128EEENS4_14SM90_TMA_STOREES31_S33_S33_EEEvvEEEEvNT_6ParamsE,"ax",@progbits
	.align	128
.text._ZN7cutlass13device_kernelINS_4gemm6kernel13GemmUniversalIN4cute5tupleIJiiiiEEENS1_10collective13CollectiveMmaINS1_46MainloopSm100TmaUmmaWarpSpecializedBlockScaledILi4ELi2ELi2ENS5_IJNS4_1CILi4EEENSA_ILi1EEESC_EEEEENS5_IJNSA_ILi128EEENSA_ILi64EEENSA_ILi256EEEEEENS5_IJNS_12float_e5m2_tENS_13float_ue8m0_tEEEENS5_IJNS5_IJlSC_lEEENS4_6LayoutINS5_IJNS5_IJNS5_IJNSA_ILi32EEESB_EEEiEEESQ_NS5_IJSC_iEEEEEENS5_IJNS5_IJNS5_IJNSA_ILi16EEESB_EEEiEEENS5_IJNS5_IJNSA_ILi0EEESC_EEENSA_ILi512EEEEEENS5_IJSW_iEEEEEEEEEEESL_S13_NS4_8TiledMMAINS4_8MMA_AtomIJNS4_21SM100_MMA_MXF8F6F4_SSISJ_SJ_fSK_Li128ELi64ELNS4_4UMMA5MajorE0ELS18_0ELNS17_7ScaleInE0ELS19_0EEEEEENSN_INS5_IJSC_SC_SC_EEENS5_IJSW_SW_SW_EEEEENS5_IJNS4_10UnderscoreES1F_S1F_EEEEENS5_IJNS4_13SM90_TMA_LOADES1I_EEENS5_IJNS4_14ComposedLayoutINS4_7SwizzleILi3ELi4ELi3EEENS4_18smem_ptr_flag_bitsILi8EEENSN_INS5_IJNSA_ILi8EEESF_EEENS5_IJSF_SC_EEEEEEENSN_INS5_IJNS5_IJNS5_IJSP_SC_EEENS5_IJSO_SC_EEEEEESC_NS5_IJSB_NSA_ILi2EEEEEEEEENS5_IJNS5_IJNS5_IJSU_SY_EEESX_EEESW_NS5_IJSC_SY_EEEEEEEEEEEvNS4_8identityENS5_IJNS4_23SM90_TMA_LOAD_MULTICASTES27_EEES25_vS26_EENS_8epilogue10collective18CollectiveEpilogueINS2A_23Sm100TmaWarpSpecializedILi3ELi2ELi16ELb1ELb0EEEJNS5_IJSG_SG_SH_EEENS5_IJNSN_ISG_SC_EENSN_INS5_IJST_S1X_EEENS5_IJSC_SO_EEEEEEEENS_10bfloat16_tESM_S2L_SM_NS2A_6fusion15FusionCallbacksIS2E_NS2M_17LinearCombinationIS2L_fS2L_fLNS_15FloatRoundStyleE2EEES2F_S2K_JEEENS4_5SM1004TMEM4LOAD26SM100_TMEM_LOAD_32dp32b16xES1I_NS1K_INS1L_ILi1ELi4ELi3EEENS1N_ILi16EEENSN_INS5_IJS1P_ST_EEENS5_IJST_SC_EEEEEEENS4_39AutoVectorizingCopyWithAssumedAlignmentILi128EEENS4_14SM90_TMA_STOREES31_S33_S33_EEEvvEEEEvNT_6ParamsE:
        .type           _ZN7cutlass13device_kernelINS_4gemm6kernel13GemmUniversalIN4cute5tupleIJiiiiEEENS1_10collective13CollectiveMmaINS1_46MainloopSm100TmaUmmaWarpSpecializedBlockScaledILi4ELi2ELi2ENS5_IJNS4_1CILi4EEENSA_ILi1EEESC_EEEEENS5_IJNSA_ILi128EEENSA_ILi64EEENSA_ILi256EEEEEENS5_IJNS_12float_e5m2_tENS_13float_ue8m0_tEEEENS5_IJNS5_IJlSC_lEEENS4_6LayoutINS5_IJNS5_IJNS5_IJNSA_ILi32EEESB_EEEiEEESQ_NS5_IJSC_iEEEEEENS5_IJNS5_IJNS5_IJNSA_ILi16EEESB_EEEiEEENS5_IJNS5_IJNSA_ILi0EEESC_EEENSA_ILi512EEEEEENS5_IJSW_iEEEEEEEEEEESL_S13_NS4_8TiledMMAINS4_8MMA_AtomIJNS4_21SM100_MMA_MXF8F6F4_SSISJ_SJ_fSK_Li128ELi64ELNS4_4UMMA5MajorE0ELS18_0ELNS17_7ScaleInE0ELS19_0EEEEEENSN_INS5_IJSC_SC_SC_EEENS5_IJSW_SW_SW_EEEEENS5_IJNS4_10UnderscoreES1F_S1F_EEEEENS5_IJNS4_13SM90_TMA_LOADES1I_EEENS5_IJNS4_14ComposedLayoutINS4_7SwizzleILi3ELi4ELi3EEENS4_18smem_ptr_flag_bitsILi8EEENSN_INS5_IJNSA_ILi8EEESF_EEENS5_IJSF_SC_EEEEEEENSN_INS5_IJNS5_IJNS5_IJSP_SC_EEENS5_IJSO_SC_EEEEEESC_NS5_IJSB_NSA_ILi2EEEEEEEEENS5_IJNS5_IJNS5_IJSU_SY_EEESX_EEESW_NS5_IJSC_SY_EEEEEEEEEEEvNS4_8identityENS5_IJNS4_23SM90_TMA_LOAD_MULTICASTES27_EEES25_vS26_EENS_8epilogue10collective18CollectiveEpilogueINS2A_23Sm100TmaWarpSpecializedILi3ELi2ELi16ELb1ELb0EEEJNS5_IJSG_SG_SH_EEENS5_IJNSN_ISG_SC_EENSN_INS5_IJST_S1X_EEENS5_IJSC_SO_EEEEEEEENS_10bfloat16_tESM_S2L_SM_NS2A_6fusion15FusionCallbacksIS2E_NS2M_17LinearCombinationIS2L_fS2L_fLNS_15FloatRoundStyleE2EEES2F_S2K_JEEENS4_5SM1004TMEM4LOAD26SM100_TMEM_LOAD_32dp32b16xES1I_NS1K_INS1L_ILi1ELi4ELi3EEENS1N_ILi16EEENSN_INS5_IJS1P_ST_EEENS5_IJST_SC_EEEEEEENS4_39AutoVectorizingCopyWithAssumedAlignmentILi128EEENS4_14SM90_TMA_STOREES31_S33_S33_EEEvvEEEEvNT_6ParamsE,@function
        .size           _ZN7cutlass13device_kernelINS_4gemm6kernel13GemmUniversalIN4cute5tupleIJiiiiEEENS1_10collective13CollectiveMmaINS1_46MainloopSm100TmaUmmaWarpSpecializedBlockScaledILi4ELi2ELi2ENS5_IJNS4_1CILi4EEENSA_ILi1EEESC_EEEEENS5_IJNSA_ILi128EEENSA_ILi64EEENSA_ILi256EEEEEENS5_IJNS_12float_e5m2_tENS_13float_ue8m0_tEEEENS5_IJNS5_IJlSC_lEEENS4_6LayoutINS5_IJNS5_IJNS5_IJNSA_ILi32EEESB_EEEiEEESQ_NS5_IJSC_iEEEEEENS5_IJNS5_IJNS5_IJNSA_ILi16EEESB_EEEiEEENS5_IJNS5_IJNSA_ILi0EEESC_EEENSA_ILi512EEEEEENS5_IJSW_iEEEEEEEEEEESL_S13_NS4_8TiledMMAINS4_8MMA_AtomIJNS4_21SM100_MMA_MXF8F6F4_SSISJ_SJ_fSK_Li128ELi64ELNS4_4UMMA5MajorE0ELS18_0ELNS17_7ScaleInE0ELS19_0EEEEEENSN_INS5_IJSC_SC_SC_EEENS5_IJSW_SW_SW_EEEEENS5_IJNS4_10UnderscoreES1F_S1F_EEEEENS5_IJNS4_13SM90_TMA_LOADES1I_EEENS5_IJNS4_14ComposedLayoutINS4_7SwizzleILi3ELi4ELi3EEENS4_18smem_ptr_flag_bitsILi8EEENSN_INS5_IJNSA_ILi8EEESF_EEENS5_IJSF_SC_EEEEEEENSN_INS5_IJNS5_IJNS5_IJSP_SC_EEENS5_IJSO_SC_EEEEEESC_NS5_IJSB_NSA_ILi2EEEEEEEEENS5_IJNS5_IJNS5_IJSU_SY_EEESX_EEESW_NS5_IJSC_SY_EEEEEEEEEEEvNS4_8identityENS5_IJNS4_23SM90_TMA_LOAD_MULTICASTES27_EEES25_vS26_EENS_8epilogue10collective18CollectiveEpilogueINS2A_23Sm100TmaWarpSpecializedILi3ELi2ELi16ELb1ELb0EEEJNS5_IJSG_SG_SH_EEENS5_IJNSN_ISG_SC_EENSN_INS5_IJST_S1X_EEENS5_IJSC_SO_EEEEEEEENS_10bfloat16_tESM_S2L_SM_NS2A_6fusion15FusionCallbacksIS2E_NS2M_17LinearCombinationIS2L_fS2L_fLNS_15FloatRoundStyleE2EEES2F_S2K_JEEENS4_5SM1004TMEM4LOAD26SM100_TMEM_LOAD_32dp32b16xES1I_NS1K_INS1L_ILi1ELi4ELi3EEENS1N_ILi16EEENSN_INS5_IJS1P_ST_EEENS5_IJST_SC_EEEEEEENS4_39AutoVectorizingCopyWithAssumedAlignmentILi128EEENS4_14SM90_TMA_STOREES31_S33_S33_EEEvvEEEEvNT_6ParamsE,(.L_x_195 - _ZN7cutlass13device_kernelINS_4gemm6kernel13GemmUniversalIN4cute5tupleIJiiiiEEENS1_10collective13CollectiveMmaINS1_46MainloopSm100TmaUmmaWarpSpecializedBlockScaledILi4ELi2ELi2ENS5_IJNS4_1CILi4EEENSA_ILi1EEESC_EEEEENS5_IJNSA_ILi128EEENSA_ILi64EEENSA_ILi256EEEEEENS5_IJNS_12float_e5m2_tENS_13float_ue8m0_tEEEENS5_IJNS5_IJlSC_lEEENS4_6LayoutINS5_IJNS5_IJNS5_IJNSA_ILi32EEESB_EEEiEEESQ_NS5_IJSC_iEEEEEENS5_IJNS5_IJNS5_IJNSA_ILi16EEESB_EEEiEEENS5_IJNS5_IJNSA_ILi0EEESC_EEENSA_ILi512EEEEEENS5_IJSW_iEEEEEEEEEEESL_S13_NS4_8TiledMMAINS4_8MMA_AtomIJNS4_21SM100_MMA_MXF8F6F4_SSISJ_SJ_fSK_Li128ELi64ELNS4_4UMMA5MajorE0ELS18_0ELNS17_7ScaleInE0ELS19_0EEEEEENSN_INS5_IJSC_SC_SC_EEENS5_IJSW_SW_SW_EEEEENS5_IJNS4_10UnderscoreES1F_S1F_EEEEENS5_IJNS4_13SM90_TMA_LOADES1I_EEENS5_IJNS4_14ComposedLayoutINS4_7SwizzleILi3ELi4ELi3EEENS4_18smem_ptr_flag_bitsILi8EEENSN_INS5_IJNSA_ILi8EEESF_EEENS5_IJSF_SC_EEEEEEENSN_INS5_IJNS5_IJNS5_IJSP_SC_EEENS5_IJSO_SC_EEEEEESC_NS5_IJSB_NSA_ILi2EEEEEEEEENS5_IJNS5_IJNS5_IJSU_SY_EEESX_EEESW_NS5_IJSC_SY_EEEEEEEEEEEvNS4_8identityENS5_IJNS4_23SM90_TMA_LOAD_MULTICASTES27_EEES25_vS26_EENS_8epilogue10collective18CollectiveEpilogueINS2A_23Sm100TmaWarpSpecializedILi3ELi2ELi16ELb1ELb0EEEJNS5_IJSG_SG_SH_EEENS5_IJNSN_ISG_SC_EENSN_INS5_IJST_S1X_EEENS5_IJSC_SO_EEEEEEEENS_10bfloat16_tESM_S2L_SM_NS2A_6fusion15FusionCallbacksIS2E_NS2M_17LinearCombinationIS2L_fS2L_fLNS_15FloatRoundStyleE2EEES2F_S2K_JEEENS4_5SM1004TMEM4LOAD26SM100_TMEM_LOAD_32dp32b16xES1I_NS1K_INS1L_ILi1ELi4ELi3EEENS1N_ILi16EEENSN_INS5_IJS1P_ST_EEENS5_IJST_SC_EEEEEEENS4_39AutoVectorizingCopyWithAssumedAlignmentILi128EEENS4_14SM90_TMA_STOREES31_S33_S33_EEEvvEEEEvNT_6ParamsE)
        .other          _ZN7cutlass13device_kernelINS_4gemm6kernel13GemmUniversalIN4cute5tupleIJiiiiEEENS1_10collective13CollectiveMmaINS1_46MainloopSm100TmaUmmaWarpSpecializedBlockScaledILi4ELi2ELi2ENS5_IJNS4_1CILi4EEENSA_ILi1EEESC_EEEEENS5_IJNSA_ILi128EEENSA_ILi64EEENSA_ILi256EEEEEENS5_IJNS_12float_e5m2_tENS_13float_ue8m0_tEEEENS5_IJNS5_IJlSC_lEEENS4_6LayoutINS5_IJNS5_IJNS5_IJNSA_ILi32EEESB_EEEiEEESQ_NS5_IJSC_iEEEEEENS5_IJNS5_IJNS5_IJNSA_ILi16EEESB_EEEiEEENS5_IJNS5_IJNSA_ILi0EEESC_EEENSA_ILi512EEEEEENS5_IJSW_iEEEEEEEEEEESL_S13_NS4_8TiledMMAINS4_8MMA_AtomIJNS4_21SM100_MMA_MXF8F6F4_SSISJ_SJ_fSK_Li128ELi64ELNS4_4UMMA5MajorE0ELS18_0ELNS17_7ScaleInE0ELS19_0EEEEEENSN_INS5_IJSC_SC_SC_EEENS5_IJSW_SW_SW_EEEEENS5_IJNS4_10UnderscoreES1F_S1F_EEEEENS5_IJNS4_13SM90_TMA_LOADES1I_EEENS5_IJNS4_14ComposedLayoutINS4_7SwizzleILi3ELi4ELi3EEENS4_18smem_ptr_flag_bitsILi8EEENSN_INS5_IJNSA_ILi8EEESF_EEENS5_IJSF_SC_EEEEEEENSN_INS5_IJNS5_IJNS5_IJSP_SC_EEENS5_IJSO_SC_EEEEEESC_NS5_IJSB_NSA_ILi2EEEEEEEEENS5_IJNS5_IJNS5_IJSU_SY_EEESX_EEESW_NS5_IJSC_SY_EEEEEEEEEEEvNS4_8identityENS5_IJNS4_23SM90_TMA_LOAD_MULTICASTES27_EEES25_vS26_EENS_8epilogue10collective18CollectiveEpilogueINS2A_23Sm100TmaWarpSpecializedILi3ELi2ELi16ELb1ELb0EEEJNS5_IJSG_SG_SH_EEENS5_IJNSN_ISG_SC_EENSN_INS5_IJST_S1X_EEENS5_IJSC_SO_EEEEEEEENS_10bfloat16_tESM_S2L_SM_NS2A_6fusion15FusionCallbacksIS2E_NS2M_17LinearCombinationIS2L_fS2L_fLNS_15FloatRoundStyleE2EEES2F_S2K_JEEENS4_5SM1004TMEM4LOAD26SM100_TMEM_LOAD_32dp32b16xES1I_NS1K_INS1L_ILi1ELi4ELi3EEENS1N_ILi16EEENSN_INS5_IJS1P_ST_EEENS5_IJST_SC_EEEEEEENS4_39AutoVectorizingCopyWithAssumedAlignmentILi128EEENS4_14SM90_TMA_STOREES31_S33_S33_EEEvvEEEEvNT_6ParamsE,@"STO_CUDA_ENTRY STV_DEFAULT"
_ZN7cutlass13device_kernelINS_4gemm6kernel13GemmUniversalIN4cute5tupleIJiiiiEEENS1_10collective13CollectiveMmaINS1_46MainloopSm100TmaUmmaWarpSpecializedBlockScaledILi4ELi2ELi2ENS5_IJNS4_1CILi4EEENSA_ILi1EEESC_EEEEENS5_IJNSA_ILi128EEENSA_ILi64EEENSA_ILi256EEEEEENS5_IJNS_12float_e5m2_tENS_13float_ue8m0_tEEEENS5_IJNS5_IJlSC_lEEENS4_6LayoutINS5_IJNS5_IJNS5_IJNSA_ILi32EEESB_EEEiEEESQ_NS5_IJSC_iEEEEEENS5_IJNS5_IJNS5_IJNSA_ILi16EEESB_EEEiEEENS5_IJNS5_IJNSA_ILi0EEESC_EEENSA_ILi512EEEEEENS5_IJSW_iEEEEEEEEEEESL_S13_NS4_8TiledMMAINS4_8MMA_AtomIJNS4_21SM100_MMA_MXF8F6F4_SSISJ_SJ_fSK_Li128ELi64ELNS4_4UMMA5MajorE0ELS18_0ELNS17_7ScaleInE0ELS19_0EEEEEENSN_INS5_IJSC_SC_SC_EEENS5_IJSW_SW_SW_EEEEENS5_IJNS4_10UnderscoreES1F_S1F_EEEEENS5_IJNS4_13SM90_TMA_LOADES1I_EEENS5_IJNS4_14ComposedLayoutINS4_7SwizzleILi3ELi4ELi3EEENS4_18smem_ptr_flag_bitsILi8EEENSN_INS5_IJNSA_ILi8EEESF_EEENS5_IJSF_SC_EEEEEEENSN_INS5_IJNS5_IJNS5_IJSP_SC_EEENS5_IJSO_SC_EEEEEESC_NS5_IJSB_NSA_ILi2EEEEEEEEENS5_IJNS5_IJNS5_IJSU_SY_EEESX_EEESW_NS5_IJSC_SY_EEEEEEEEEEEvNS4_8identityENS5_IJNS4_23SM90_TMA_LOAD_MULTICASTES27_EEES25_vS26_EENS_8epilogue10collective18CollectiveEpilogueINS2A_23Sm100TmaWarpSpecializedILi3ELi2ELi16ELb1ELb0EEEJNS5_IJSG_SG_SH_EEENS5_IJNSN_ISG_SC_EENSN_INS5_IJST_S1X_EEENS5_IJSC_SO_EEEEEEEENS_10bfloat16_tESM_S2L_SM_NS2A_6fusion15FusionCallbacksIS2E_NS2M_17LinearCombinationIS2L_fS2L_fLNS_15FloatRoundStyleE2EEES2F_S2K_JEEENS4_5SM1004TMEM4LOAD26SM100_TMEM_LOAD_32dp32b16xES1I_NS1K_INS1L_ILi1ELi4ELi3EEENS1N_ILi16EEENSN_INS5_IJS1P_ST_EEENS5_IJST_SC_EEEEEEENS4_39AutoVectorizingCopyWithAssumedAlignmentILi128EEENS4_14SM90_TMA_STOREES31_S33_S33_EEEvvEEEEvNT_6ParamsE:
[----:B------:R-:W1:Y:S01]  /*0000*/  LDC R1, c[0x0][0x37c] ;  /* 0x0000df00ff017b82 */ /* 0x000e620000000800 */
[----:B------:R-:W2:Y:S01]  /*0010*/  S2R R81, SR_TID.X ;  /* 0x0000000000517919 */ /* 0x000ea20000002100 */
[----:B------:R-:W3:Y:S01]  /*0020*/  LDCU.64 UR12, c[0x0][0xc90] ;  /* 0x00019200ff0c77ac */ /* 0x000ee20008000a00 */
[----:B------:R-:W-:Y:S02]  /*0030*/  PRMT R85, RZ, 0x7610, R85 ;  /* 0x00007610ff557816 */ /* 0x000fe40000000055 */
[----:B------:R-:W-:Y:S01]  /*0040*/  ELECT P4, URZ, PT ;  /* 0x0000000000ff782f */ /* 0x000fe20003880000 */
[----:B---3--:R-:W-:-:S04]  /*0050*/  UISETP.NE.U32.AND UP0, UPT, UR12, URZ, UPT ;  /* 0x000000ff0c00728c */ /* 0x008fc8000bf05070 */
[----:B------:R-:W-:Y:S01]  /*0060*/  UISETP.NE.AND.EX UP0, UPT, UR13, URZ, UPT, UP0 ;  /* 0x000000ff0d00728c */ /* 0x000fe2000bf05300 */
[----:B--2---:R-:W-:-:S05]  /*0070*/  SHF.R.U32.HI R86, RZ, 0x5, R81 ;  /* 0x00000005ff567819 */ /* 0x004fca0000011651 */
[----:B------:R-:W2:Y:S02]  /*0080*/  SHFL.IDX PT, R0, R86, RZ, 0x1f ;  /* 0x00001fff56007589 */ /* 0x000ea400000e0000 */
[----:B--2---:R-:W-:Y:S01]  /*0090*/  R2UR UR21, R0 ;  /* 0x00000000001572ca */ /* 0x004fe200000e0000 */
[----:B-1----:R-:W-:-:S14]  /*00a0*/  BRA.U UP0, `(.L_x_0) ;  /* 0x0000000100307547 */ /* 0x002fdc000b800000 */
[----:B------:R-:W1:Y:S02]  /*00b0*/  LDCU.64 UR4, c[0x0][0xc88] ;  /* 0x00019100ff0477ac */ /* 0x000e640008000a00 */
[----:B-1----:R-:W-:-:S04]  /*00c0*/  UISETP.NE.U32.AND UP0, UPT, UR4, URZ, UPT ;  /* 0x000000ff0400728c */ /* 0x002fc8000bf05070 */
[----:B------:R-:W-:-:S09]  /*00d0*/  UISETP.NE.AND.EX UP0, UPT, UR5, URZ, UPT, UP0 ;  /* 0x000000ff0500728c */ /* 0x000fd2000bf05300 */
[----:B------:R-:W-:Y:S05]  /*00e0*/  BRA.U !UP0, `(.L_x_1) ;  /* 0x0000000108147547 */ /* 0x000fea000b800000 */
[----:B------:R-:W1:Y:S01]  /*00f0*/  LDC.64 R2, c[0x0][0xc88] ;  /* 0x00032200ff027b82 */ /* 0x000e620000000a00 */
[----:B------:R-:W1:Y:S02]  /*0100*/  LDCU.64 UR4, c[0x0][0x358] ;  /* 0x00006b00ff0477ac */ /* 0x000e640008000a00 */
[----:B-1----:R1:W5:Y:S01]  /*0110*/  LDG.E R45, desc[UR4][R2.64] ;  /* 0x00000004022d7981 */ /* 0x002362000c1e1900 */
[----:B------:R-:W-:Y:S01]  /*0120*/  HFMA2 R85, -RZ, RZ, 0, 5.9604644775390625e-08 ;  /* 0x00000001ff557431 */ /* 0x000fe200000001ff */
[----:B------:R-:W-:Y:S05]  /*0130*/  BRA `(.L_x_0) ;  /* 0x00000000000c7947 */ /* 0x000fea0003800000 */
.L_x_1:
[----:B------:R-:W1:Y:S01]  /*0140*/  LDCU UR4, c[0x0][0xc80] ;  /* 0x00019000ff0477ac */ /* 0x000e620008000800 */
[----:B------:R-:W-:Y:S01]  /*0150*/  HFMA2 R85, -RZ, RZ, 0, 5.9604644775390625e-08 ;  /* 0x00000001ff557431 */ /* 0x000fe200000001ff */
[----:B-1----:R-:W-:-:S07]  /*0160*/  MOV R45, UR4 ;  /* 0x00000004002d7c02 */ /* 0x002fce0008000f00 */
.L_x_0:
[----:B------:R-:W2:Y:S02]  /*0170*/  LDCU.64 UR4, c[0x0][0xcb0] ;  /* 0x00019600ff0477ac */ /* 0x000ea40008000a00 */
[----:B--2---:R-:W-:-:S04]  /*0180*/  UISETP.NE.U32.AND UP0, UPT, UR4, URZ, UPT ;  /* 0x000000ff0400728c */ /* 0x004fc8000bf05070 */
[----:B------:R-:W-:-:S09]  /*0190*/  UISETP.NE.AND.EX UP0, UPT, UR5, URZ, UPT, UP0 ;  /* 0x000000ff0500728c */ /* 0x000fd2000bf05300 */
[----:B------:R-:W-:Y:S05]  /*01a0*/  BRA.U UP0, `(.L_x_2) ;  /* 0x0000000100287547 */ /* 0x000fea000b800000 */
[----:B------:R-:W2:Y:S02]  /*01b0*/  LDCU.64 UR4, c[0x0][0xca8] ;  /* 0x00019500ff0477ac */ /* 0x000ea40008000a00 */
[----:B--2---:R-:W-:-:S04]  /*01c0*/  UISETP.NE.U32.AND UP0, UPT, UR4, URZ, UPT ;  /* 0x000000ff0400728c */ /* 0x004fc8000bf05070 */
[----:B------:R-:W-:-:S09]  /*01d0*/  UISETP.NE.AND.EX UP0, UPT, UR5, URZ, UPT, UP0 ;  /* 0x000000ff0500728c */ /* 0x000fd2000bf05300 */
[----:B------:R-:W-:Y:S05]  /*01e0*/  BRA.U !UP0, `(.L_x_3) ;  /* 0x0000000108107547 */ /* 0x000fea000b800000 */
[----:B-1----:R-:W1:Y:S01]  /*01f0*/  LDC.64 R2, c[0x0][0xca8] ;  /* 0x00032a00ff027b82 */ /* 0x002e620000000a00 */
[----:B------:R-:W1:Y:S02]  /*0200*/  LDCU.64 UR4, c[0x0][0x358] ;  /* 0x00006b00ff0477ac */ /* 0x000e640008000a00 */
[----:B-1----:R2:W5:Y:S01]  /*0210*/  LDG.E R43, desc[UR4][R2.64] ;  /* 0x00000004022b7981 */ /* 0x002562000c1e1900 */
[----:B------:R-:W-:Y:S05]  /*0220*/  BRA `(.L_x_2) ;  /* 0x0000000000087947 */ /* 0x000fea0003800000 */
.L_x_3:
[----:B------:R-:W2:Y:S02]  /*0230*/  LDCU UR4, c[0x0][0xca0] ;  /* 0x00019400ff0477ac */ /* 0x000ea40008000800 */
[----:B--2---:R-:W-:Y:S02]  /*0240*/  MOV R43, UR4 ;  /* 0x00000004002b7c02 */ /* 0x004fe40008000f00 */
.L_x_2:
[----:B------:R-:W-:Y:S01]  /*0250*/  IMAD.U32 R0, RZ, RZ, UR21 ;  /* 0x00000015ff007e24 */ /* 0x000fe2000f8e00ff */
[----:B------:R-:W-:Y:S04]  /*0260*/  BSSY.RECONVERGENT B0, `(.L_x_4) ;  /* 0x0000012000007945 */ /* 0x000fe80003800200 */
[C---:B------:R-:W-:Y:S02]  /*0270*/  ISETP.NE.OR P1, PT, R0.reuse, 0x1, !P4 ;  /* 0x000000010000780c */ /* 0x040fe40006725670 */
[----:B------:R-:W-:-:S11]  /*0280*/  ISETP.NE.OR P0, PT, R0, 0x3, !P4 ;  /* 0x000000030000780c */ /* 0x000fd60006705670 */
[----:B------:R-:W-:Y:S05]  /*0290*/  @P1 BRA `(.L_x_5) ;  /* 0x0000000000381947 */ /* 0x000fea0003800000 */
[----:B------:R-:W3:Y:S02]  /*02a0*/  LDCU.64 UR4, c[0x0][0x348] ;  /* 0x00006900ff0477ac */ /* 0x000ee40008000a00 */
[----:B---3--:R-:W-:Y:S02]  /*02b0*/  UIADD3 UR10, UP3, UPT, UR4, 0x80, URZ ;  /* 0x00000080040a7890 */ /* 0x008fe4000ff7e0ff */
[----:B------:R-:W-:Y:S02]  /*02c0*/  UIADD3 UR8, UP2, UPT, UR4, 0x180, URZ ;  /* 0x0000018004087890 */ /* 0x000fe4000ff5e0ff */
[----:B------:R-:W-:Y:S02]  /*02d0*/  UIADD3 UR6, UP1, UPT, UR4, 0x280, URZ ;  /* 0x0000028004067890 */ /* 0x000fe4000ff3e0ff */
[----:B------:R-:W-:Y:S02]  /*02e0*/  UIADD3 UR4, UP0, UPT, UR4, 0x380, URZ ;  /* 0x0000038004047890 */ /* 0x000fe4000ff1e0ff */
[----:B------:R-:W-:-:S02]  /*02f0*/  UIADD3.X UR11, UPT, UPT, URZ, UR5, URZ, UP3, !UPT ;  /* 0x00000005ff0b7290 */ /* 0x000fc40009ffe4ff */
[----:B------:R-:W-:Y:S02]  /*0300*/  UIADD3.X UR9, UPT, UPT, URZ, UR5, URZ, UP2, !UPT ;  /* 0x00000005ff097290 */ /* 0x000fe400097fe4ff */
[----:B------:R-:W-:Y:S02]  /*0310*/  UIADD3.X UR7, UPT, UPT, URZ, UR5, URZ, UP1, !UPT ;  /* 0x00000005ff077290 */ /* 0x000fe40008ffe4ff */
[----:B------:R-:W-:-:S03]  /*0320*/  UIADD3.X UR5, UPT, UPT, URZ, UR5, URZ, UP0, !UPT ;  /* 0x00000005ff057290 */ /* 0x000fc600087fe4ff */
[----:B------:R3:W-:Y:S02]  /*0330*/  UTMACCTL.PF [UR10] ;  /* 0x000000000a0079b9 */ /* 0x0007e40008040000 */
[----:B------:R3:W-:Y:S02]  /*0340*/  UTMACCTL.PF [UR8] ;  /* 0x00000000080079b9 */ /* 0x0007e40008040000 */
[----:B------:R3:W-:Y:S02]  /*0350*/  UTMACCTL.PF [UR6] ;  /* 0x00000000060079b9 */ /* 0x0007e40008040000 */
[----:B------:R3:W-:Y:S02]  /*0360*/  UTMACCTL.PF [UR4] ;  /* 0x00000000040079b9 */ /* 0x0007e40008040000 */
[----:B---3--:R-:W-:Y:S01]  /*0370*/  NOP ;  /* 0x0000000000007918 */ /* 0x008fe20000000000 */
.L_x_5:
[----:B------:R-:W-:Y:S05]  /*0380*/  BSYNC.RECONVERGENT B0 ;  /* 0x0000000000007941 */ /* 0x000fea0003800200 */
.L_x_4:
[----:B------:R-:W-:Y:S04]  /*0390*/  BSSY.RECONVERGENT B0, `(.L_x_6) ;  /* 0x000000a000007945 */ /* 0x000fe80003800200 */
[----:B------:R-:W-:Y:S05]  /*03a0*/  @P0 BRA `(.L_x_7) ;  /* 0x0000000000200947 */ /* 0x000fea0003800000 */
[----:B------:R-:W3:Y:S02]  /*03b0*/  LDCU.64 UR4, c[0x0][0x348] ;  /* 0x00006900ff0477ac */ /* 0x000ee40008000a00 */
[----:B---3--:R-:W-:Y:S02]  /*03c0*/  UIADD3 UR6, UP1, UPT, UR4, 0x980, URZ ;  /* 0x0000098004067890 */ /* 0x008fe4000ff3e0ff */
[----:B------:R-:W-:Y:S02]  /*03d0*/  UIADD3 UR4, UP0, UPT, UR4, 0xa80, URZ ;  /* 0x00000a8004047890 */ /* 0x000fe4000ff1e0ff */
[----:B------:R-:W-:Y:S02]  /*03e0*/  UIADD3.X UR7, UPT, UPT, URZ, UR5, URZ, UP1, !UPT ;  /* 0x00000005ff077290 */ /* 0x000fe40008ffe4ff */
[----:B------:R-:W-:-:S07]  /*03f0*/  UIADD3.X UR5, UPT, UPT, URZ, UR5, URZ, UP0, !UPT ;  /* 0x00000005ff057290 */ /* 0x000fce00087fe4ff */
[----:B------:R3:W-:Y:S02]  /*0400*/  UTMACCTL.PF [UR6] ;  /* 0x00000000060079b9 */ /* 0x0007e40008040000 */
[----:B------:R3:W-:Y:S02]  /*0410*/  UTMACCTL.PF [UR4] ;  /* 0x00000000040079b9 */ /* 0x0007e40008040000 */
[----:B---3--:R-:W-:Y:S01]  /*0420*/  NOP ;  /* 0x0000000000007918 */ /* 0x008fe20000000000 */
.L_x_7:
[----:B------:R-:W-:Y:S05]  /*0430*/  BSYNC.RECONVERGENT B0 ;  /* 0x0000000000007941 */ /* 0x000fea0003800200 */
.L_x_6:
[----:B------:R-:W3:Y:S01]  /*0440*/  LDCU.64 UR4, c[0x0][0xc88] ;  /* 0x00019100ff0477ac */ /* 0x000ee20008000a00 */
[----:B------:R-:W-:Y:S02]  /*0450*/  UISETP.EQ.U32.AND UP2, UPT, UR12, URZ, UPT ;  /* 0x000000ff0c00728c */ /* 0x000fe4000bf42070 */
[----:B------:R-:W-:Y:S02]  /*0460*/  UPLOP3.LUT UP3, UPT, UPT, UPT, UPT, 0x80, 0x8 ;  /* 0x000000000008789c */ /* 0x000fe40003f6f070 */
[----:B---3--:R-:W-:-:S04]  /*0470*/  UISETP.NE.U32.AND UP0, UPT, UR4, URZ, UPT ;  /* 0x000000ff0400728c */ /* 0x008fc8000bf05070 */
[----:B------:R-:W-:-:S04]  /*0480*/  UISETP.NE.AND.EX UP1, UPT, UR5, URZ, UPT, UP0 ;  /* 0x000000ff0500728c */ /* 0x000fc8000bf25300 */
[----:B------:R-:W-:-:S04]  /*0490*/  UISETP.EQ.OR.EX UP4, UPT, UR13, URZ, !UP1, UP2 ;  /* 0x000000ff0d00728c */ /* 0x000fc8000cf82720 */
[----:B------:R-:W-:-:S06]  /*04a0*/  UP2UR UR4, UPR, URZ, 0x10 ;  /* 0x00000010ff047883 */ /* 0x000fcc0008000000 */
[----:B------:R-:W-:Y:S01]  /*04b0*/  MOV R96, UR4 ;  /* 0x0000000400607c02 */ /* 0x000fe20008000f00 */
[----:B------:R-:W-:Y:S06]  /*04c0*/  BRA.U !UP4, `(.L_x_8) ;  /* 0x000000010c207547 */ /* 0x000fec000b800000 */
[----:B------:R-:W-:Y:S01]  /*04d0*/  UISETP.NE.U32.AND UP0, UPT, UR12, URZ, UPT ;  /* 0x000000ff0c00728c */ /* 0x000fe2000bf05070 */
[----:B-----5:R-:W-:Y:S01]  /*04e0*/  FSETP.NEU.AND P0, PT, R45, RZ, PT ;  /* 0x000000ff2d00720b */ /* 0x020fe20003f0d000 */
[----:B------:R-:W-:Y:S02]  /*04f0*/  USEL UR4, URZ, 0xffffffff, UP1 ;  /* 0xffffffffff047887 */ /* 0x000fe40008800000 */
[----:B------:R-:W-:-:S10]  /*0500*/  UISETP.NE.AND.EX UP2, UPT, UR13, URZ, UPT, UP0 ;  /* 0x000000ff0d00728c */ /* 0x000fd4000bf45300 */
[----:B------:R-:W-:Y:S01]  /*0510*/  VOTEU.ANY UP0, P0 ;  /* 0x0000000000ff7886 */ /* 0x000fe20000000100 */
[----:B------:R-:W-:-:S04]  /*0520*/  @!UP2 USEL UR4, URZ, 0xffffffff, UP0 ;  /* 0xffffffffff04a887 */ /* 0x000fc80008000000 */
[----:B------:R-:W-:-:S04]  /*0530*/  ULOP3.LUT UR4, UR4, 0x1, URZ, 0xc0, !UPT ;  /* 0x0000000104047892 */ /* 0x000fc8000f8ec0ff */
[----:B------:R-:W-:-:S11]  /*0540*/  UISETP.NE.U32.AND UP3, UPT, UR4, 0x1, UPT ;  /* 0x000000010400788c */ /* 0x000fd6000bf65070 */
.L_x_8:
[----:B-12---:R-:W1:Y:S01]  /*0550*/  SHFL.IDX PT, R2, R86, RZ, 0x1f ;  /* 0x00001fff56027589 */ /* 0x006e6200000e0000 */
[----:B------:R-:W-:Y:S01]  /*0560*/  UISETP.NE.AND UP5, UPT, UR21, 0x2, UPT ;  /* 0x000000021500788c */ /* 0x000fe2000bfa5270 */
[----:B-1----:R-:W-:-:S13]  /*0570*/  ISETP.NE.AND P0, PT, R2, RZ, PT ;  /* 0x000000ff0200720c */ /* 0x002fda0003f05270 */
[----:B------:R-:W-:Y:S05]  /*0580*/  @P0 BRA `(.L_x_9) ;  /* 0x0000000000580947 */ /* 0x000fea0003800000 */
[----:B------:R-:W1:Y:S01]  /*0590*/  S2UR UR4, SR_CgaCtaId ;  /* 0x00000000000479c3 */ /* 0x000e620000008800 */
[----:B------:R-:W-:Y:S01]  /*05a0*/  UMOV UR5, 0x400 ;  /* 0x0000040000057882 */ /* 0x000fe20000000000 */
[----:B------:R-:W-:Y:S01]  /*05b0*/  UMOV UR8, 0x1 ;  /* 0x0000000100087882 */ /* 0x000fe20000000000 */
[----:B------:R-:W-:Y:S01]  /*05c0*/  UMOV UR6, 0x4 ;  /* 0x0000000400067882 */ /* 0x000fe20000000000 */
[----:B------:R-:W-:-:S04]  /*05d0*/  UIADD3 UR8, UPT, UPT, -UR8, 0x100000, URZ ;  /* 0x0010000008087890 */ /* 0x000fc8000fffe1ff */
[----:B------:R-:W-:Y:S02]  /*05e0*/  USHF.L.U32 UR9, UR8, 0xb, URZ ;  /* 0x0000000b08097899 */ /* 0x000fe400080006ff */
[----:B------:R-:W-:Y:S02]  /*05f0*/  USHF.L.U32 UR8, UR8, 0x1, URZ ;  /* 0x0000000108087899 */ /* 0x000fe400080006ff */
[----:B------:R-:W-:-:S04]  /*0600*/  UIADD3 UR6, UPT, UPT, -UR6, 0x100000, URZ ;  /* 0x0010000006067890 */ /* 0x000fc8000fffe1ff */
[----:B------:R-:W-:Y:S02]  /*0610*/  USHF.L.U32 UR7, UR6, 0xb, URZ ;  /* 0x0000000b06077899 */ /* 0x000fe400080006ff */
[----:B------:R-:W-:Y:S01]  /*0620*/  USHF.L.U32 UR6, UR6, 0x1, URZ ;  /* 0x0000000106067899 */ /* 0x000fe200080006ff */
[----:B------:R-:W-:Y:S01]  /*0630*/  ELECT P0, URZ, PT ;  /* 0x0000000000ff782f */ /* 0x000fe20003800000 */
[----:B-1----:R-:W-:Y:S01]  /*0640*/  ULEA UR4, UR4, UR5, 0x18 ;  /* 0x0000000504047291 */ /* 0x002fe2000f8ec0ff */
[----:B------:R-:W1:Y:S11]  /*0650*/  FENCE.VIEW.ASYNC.S ;  /* 0x00000000000073c6 */ /* 0x000e760000000000 */
[----:B-1----:R1:W2:Y:S01]  /*0660*/  SYNCS.EXCH.64 URZ, [UR4], UR8 ;  /* 0x0000000804ff75b2 */ /* 0x0022a20008000100 */
[----:B------:R1:W3:Y:S01]  /*0670*/  SYNCS.EXCH.64 URZ, [UR4+0x20], UR6 ;  /* 0x0000200604ff75b2 */ /* 0x0002e20008000100 */
[----:B------:R1:W4:Y:S01]  /*0680*/  SYNCS.EXCH.64 URZ, [UR4+0x8], UR8 ;  /* 0x0000080804ff75b2 */ /* 0x0003220008000100 */
[----:B------:R1:W1:Y:S01]  /*0690*/  SYNCS.EXCH.64 URZ, [UR4+0x28], UR6 ;  /* 0x0000280604ff75b2 */ /* 0x0002620008000100 */
[----:B------:R1:W1:Y:S01]  /*06a0*/  SYNCS.EXCH.64 URZ, [UR4+0x10], UR8 ;  /* 0x0000100804ff75b2 */ /* 0x0002620008000100 */
[----:B------:R1:W1:Y:S01]  /*06b0*/  SYNCS.EXCH.64 URZ, [UR4+0x30], UR6 ;  /* 0x0000300604ff75b2 */ /* 0x0002620008000100 */
[----:B------:R1:W1:Y:S01]  /*06c0*/  SYNCS.EXCH.64 URZ, [UR4+0x18], UR8 ;  /* 0x0000180804ff75b2 */ /* 0x0002620008000100 */
[----:B------:R1:W1:Y:S01]  /*06d0*/  SYNCS.EXCH.64 URZ, [UR4+0x38], UR6 ;  /* 0x0000380604ff75b2 */ /* 0x0002620008000100 */
[----:B------:R-:W-:Y:S01]  /*06e0*/  NOP ;  /* 0x0000000000007918 */ /* 0x000fe20000000000 */
.L_x_9:
[----:B------:R-:W2:Y:S01]  /*06f0*/  SHFL.IDX PT, R2, R86, RZ, 0x1f ;  /* 0x00001fff56027589 */ /* 0x000ea200000e0000 */
[----:B------:R-:W-:Y:S01]  /*0700*/  NOP ;  /* 0x0000000000007918 */ /* 0x000fe20000000000 */
[----:B--2---:R-:W-:-:S13]  /*0710*/  ISETP.NE.AND P0, PT, R2, 0x1, PT ;  /* 0x000000010200780c */ /* 0x004fda0003f05270 */
[----:B------:R-:W-:Y:S05]  /*0720*/  @P0 BRA `(.L_x_10) ;  /* 0x0000000000500947 */ /* 0x000fea0003800000 */
[----:B-1----:R-:W1:Y:S01]  /*0730*/  S2UR UR4, SR_CgaCtaId ;  /* 0x00000000000479c3 */ /* 0x002e620000008800 */
        /* <DEDUP_REMOVED lines=12> */
[----:B-1----:R2:W1:Y:S01]  /*0800*/  SYNCS.EXCH.64 URZ, [UR4+0x40], UR8 ;  /* 0x0000400804ff75b2 */ /* 0x0024620008000100 */
[----:B------:R2:W1:Y:S01]  /*0810*/  SYNCS.EXCH.64 URZ, [UR4+0x58], UR6 ;  /* 0x0000580604ff75b2 */ /* 0x0004620008000100 */
[----:B------:R2:W1:Y:S01]  /*0820*/  SYNCS.EXCH.64 URZ, [UR4+0x48], UR8 ;  /* 0x0000480804ff75b2 */ /* 0x0004620008000100 */
[----:B------:R2:W1:Y:S01]  /*0830*/  SYNCS.EXCH.64 URZ, [UR4+0x60], UR6 ;  /* 0x0000600604ff75b2 */ /* 0x0004620008000100 */
[----:B------:R2:W1:Y:S01]  /*0840*/  SYNCS.EXCH.64 URZ, [UR4+0x50], UR8 ;  /* 0x0000500804ff75b2 */ /* 0x0004620008000100 */
[----:B------:R2:W1:Y:S02]  /*0850*/  SYNCS.EXCH.64 URZ, [UR4+0x68], UR6 ;  /* 0x0000680604ff75b2 */ /* 0x0004640008000100 */
[----:B--2---:R-:W-:Y:S01]  /*0860*/  NOP ;  /* 0x0000000000007918 */ /* 0x004fe20000000000 */
.L_x_10:
[----:B------:R-:W2:Y:S01]  /*0870*/  SHFL.IDX PT, R2, R86, RZ, 0x1f ;  /* 0x00001fff56027589 */ /* 0x000ea200000e0000 */
[----:B------:R-:W-:Y:S01]  /*0880*/  NOP ;  /* 0x0000000000007918 */ /* 0x000fe20000000000 */
[----:B--2---:R-:W-:-:S13]  /*0890*/  ISETP.NE.AND P0, PT, R2, 0x3, PT ;  /* 0x000000030200780c */ /* 0x004fda0003f05270 */
[----:B------:R-:W-:Y:S05]  /*08a0*/  @P0 BRA `(.L_x_11) ;  /* 0x0000000000300947 */ /* 0x000fea0003800000 */
[----:B-1----:R-:W1:Y:S01]  /*08b0*/  S2UR UR4, SR_CgaCtaId ;  /* 0x00000000000479c3 */ /* 0x002e620000008800 */
[----:B------:R-:W-:Y:S01]  /*08c0*/  UMOV UR6, 0x400 ;  /* 0x0000040000067882 */ /* 0x000fe20000000000 */
[----:B------:R-:W-:Y:S01]  /*08d0*/  UMOV UR5, 0x20 ;  /* 0x0000002000057882 */ /* 0x000fe20000000000 */
[----:B------:R-:W-:Y:S01]  /*08e0*/  ELECT P0, URZ, PT ;  /* 0x0000000000ff782f */ /* 0x000fe20003800000 */
[----:B-1----:R-:W-:Y:S02]  /*08f0*/  ULEA UR6, UR4, UR6, 0x18 ;  /* 0x0000000604067291 */ /* 0x002fe4000f8ec0ff */
[----:B------:R-:W-:-:S04]  /*0900*/  UIADD3 UR4, UPT, UPT, -UR5, 0x100000, URZ ;  /* 0x0010000005047890 */ /* 0x000fc8000fffe1ff */
[----:B------:R-:W-:Y:S02]  /*0910*/  USHF.L.U32 UR5, UR4, 0xb, URZ ;  /* 0x0000000b04057899 */ /* 0x000fe400080006ff */
[----:B------:R-:W-:Y:S01]  /*0920*/  USHF.L.U32 UR4, UR4, 0x1, URZ ;  /* 0x0000000104047899 */ /* 0x000fe200080006ff */
[----:B------:R-:W1:Y:S11]  /*0930*/  FENCE.VIEW.ASYNC.S ;  /* 0x00000000000073c6 */ /* 0x000e760000000000 */
[----:B-1----:R2:W1:Y:S01]  /*0940*/  SYNCS.EXCH.64 URZ, [UR6+0x70], UR4 ;  /* 0x0000700406ff75b2 */ /* 0x0024620008000100 */
[----:B------:R2:W1:Y:S02]  /*0950*/  SYNCS.EXCH.64 URZ, [UR6+0x78], UR4 ;  /* 0x0000780406ff75b2 */ /* 0x0004640008000100 */
[----:B--2---:R-:W-:Y:S01]  /*0960*/  NOP ;  /* 0x0000000000007918 */ /* 0x004fe20000000000 */
.L_x_11:
[----:B------:R-:W2:Y:S01]  /*0970*/  SHFL.IDX PT, R2, R86, RZ, 0x1f ;  /* 0x00001fff56027589 */ /* 0x000ea200000e0000 */
[----:B------:R-:W-:Y:S01]  /*0980*/  NOP ;  /* 0x0000000000007918 */ /* 0x000fe20000000000 */
[----:B--2---:R-:W-:-:S13]  /*0990*/  ISETP.NE.AND P0, PT, R2, 0x4, PT ;  /* 0x000000040200780c */ /* 0x004fda0003f05270 */
[----:B------:R-:W-:Y:S05]  /*09a0*/  @P0 BRA `(.L_x_12) ;  /* 0x00000000004c0947 */ /* 0x000fea0003800000 */
[----:B-1----:R-:W1:Y:S01]  /*09b0*/  S2UR UR6, SR_CgaCtaId ;  /* 0x00000000000679c3 */ /* 0x002e620000008800 */
[----:B------:R-:W-:Y:S01]  /*09c0*/  UMOV UR4, 0x3a0 ;  /* 0x000003a000047882 */ /* 0x000fe20000000000 */
[----:B------:R-:W-:Y:S01]  /*09d0*/  UMOV UR5, 0x400 ;  /* 0x0000040000057882 */ /* 0x000fe20000000000 */
[----:B------:R-:W-:Y:S01]  /*09e0*/  USEL UR4, UR4, 0x320, UP3 ;  /* 0x0000032004047887 */ /* 0x000fe20009800000 */
[----:B------:R-:W-:Y:S01]  /*09f0*/  UMOV UR8, 0x1 ;  /* 0x0000000100087882 */ /* 0x000fe20000000000 */
[----:B------:R-:W-:Y:S01]  /*0a00*/  ELECT P0, URZ, PT ;  /* 0x0000000000ff782f */ /* 0x000fe20003800000 */
[----:B------:R-:W-:-:S04]  /*0a10*/  UIADD3 UR8, UPT, UPT, -UR8, 0x100000, URZ ;  /* 0x0010000008087890 */ /* 0x000fc8000fffe1ff */
[----:B------:R-:W-:Y:S02]  /*0a20*/  USHF.L.U32 UR9, UR8, 0xb, URZ ;  /* 0x0000000b08097899 */ /* 0x000fe400080006ff */
[----:B------:R-:W-:Y:S02]  /*0a30*/  USHF.L.U32 UR8, UR8, 0x1, URZ ;  /* 0x0000000108087899 */ /* 0x000fe400080006ff */
[----:B-1----:R-:W-:Y:S02]  /*0a40*/  ULEA UR6, UR6, UR5, 0x18 ;  /* 0x0000000506067291 */ /* 0x002fe4000f8ec0ff */
[----:B------:R-:W-:-:S04]  /*0a50*/  UIADD3 UR4, UPT, UPT, -UR4, 0x100000, URZ ;  /* 0x0010000004047890 */ /* 0x000fc8000fffe1ff */
[----:B------:R-:W-:Y:S02]  /*0a60*/  USHF.L.U32 UR5, UR4, 0xb, URZ ;  /* 0x0000000b04057899 */ /* 0x000fe400080006ff */
[----:B------:R-:W-:Y:S01]  /*0a70*/  USHF.L.U32 UR4, UR4, 0x1, URZ ;  /* 0x0000000104047899 */ /* 0x000fe200080006ff */
[----:B------:R-:W1:Y:S03]  /*0a80*/  FENCE.VIEW.ASYNC.S ;  /* 0x00000000000073c6 */ /* 0x000e660000000000 */
[----:B-1----:R2:W1:Y:S08]  /*0a90*/  SYNCS.EXCH.64 URZ, [UR6+0x80], UR8 ;  /* 0x0000800806ff75b2 */ /* 0x0024700008000100 */
[----:B------:R2:W1:Y:S01]  /*0aa0*/  SYNCS.EXCH.64 URZ, [UR6+0x90], UR4 ;  /* 0x0000900406ff75b2 */ /* 0x0004620008000100 */
[----:B------:R2:W1:Y:S01]  /*0ab0*/  SYNCS.EXCH.64 URZ, [UR6+0x88], UR8 ;  /* 0x0000880806ff75b2 */ /* 0x0004620008000100 */
[----:B------:R2:W1:Y:S02]  /*0ac0*/  SYNCS.EXCH.64 URZ, [UR6+0x98], UR4 ;  /* 0x0000980406ff75b2 */ /* 0x0004640008000100 */
[----:B--2---:R-:W-:Y:S01]  /*0ad0*/  NOP ;  /* 0x0000000000007918 */ /* 0x004fe20000000000 */
.L_x_12:
        /* <DEDUP_REMOVED lines=20> */
[----:B------:R2:W1:Y:S02]  /*0c20*/  SYNCS.EXCH.64 URZ, [UR4+0xb8], UR6 ;  /* 0x0000b80604ff75b2 */ /* 0x0004640008000100 */
[----:B--2---:R-:W-:Y:S01]  /*0c30*/  NOP ;  /* 0x0000000000007918 */ /* 0x004fe20000000000 */
.L_x_13:
[----:B------:R-:W2:Y:S01]  /*0c40*/  SHFL.IDX PT, R2, R86, RZ, 0x1f ;  /* 0x00001fff56027589 */ /* 0x000ea200000e0000 */
[----:B------:R-:W1:Y:S01]  /*0c50*/  S2UR UR60, SR_CgaCtaId ;  /* 0x00000000003c79c3 */ /* 0x000e620000008800 */
[----:B------:R-:W-:Y:S01]  /*0c60*/  NOP ;  /* 0x0000000000007918 */ /* 0x000fe20000000000 */
[----:B--2---:R-:W-:-:S13]  /*0c70*/  ISETP.NE.AND P0, PT, R2, 0x3, PT ;  /* 0x000000030200780c */ /* 0x004fda0003f05270 */
[----:B-1----:R-:W-:Y:S05]  /*0c80*/  @P0 BRA `(.L_x_14) ;  /* 0x0000000000340947 */ /* 0x002fea0003800000 */
[----:B------:R-:W-:Y:S01]  /*0c90*/  UMOV UR4, 0x400 ;  /* 0x0000040000047882 */ /* 0x000fe20000000000 */
[----:B------:R-:W-:Y:S01]  /*0ca0*/  UMOV UR6, 0x20 ;  /* 0x0000002000067882 */ /* 0x000fe20000000000 */
[----:B------:R-:W-:Y:S02]  /*0cb0*/  ULEA UR4, UR60, UR4, 0x18 ;  /* 0x000000043c047291 */ /* 0x000fe4000f8ec0ff */
[----:B------:R-:W-:-:S04]  /*0cc0*/  UIADD3 UR6, UPT, UPT, -UR6, 0x100000, URZ ;  /* 0x0010000006067890 */ /* 0x000fc8000fffe1ff */
[----:B------:R-:W-:Y:S02]  /*0cd0*/  USHF.L.U32 UR7, UR6, 0xb, URZ ;  /* 0x0000000b06077899 */ /* 0x000fe400080006ff */
[----:B------:R-:W-:Y:S01]  /*0ce0*/  USHF.L.U32 UR6, UR6, 0x1, URZ ;  /* 0x0000000106067899 */ /* 0x000fe200080006ff */
[----:B------:R-:W-:Y:S01]  /*0cf0*/  ELECT P0, URZ, PT ;  /* 0x0000000000ff782f */ /* 0x000fe20003800000 */
[----:B------:R-:W1:Y:S10]  /*0d00*/  FENCE.VIEW.ASYNC.S ;  /* 0x00000000000073c6 */ /* 0x000e740000000000 */
[----:B-1----:R1:W2:Y:S01]  /*0d10*/  SYNCS.EXCH.64 URZ, [UR4+0xc0], UR6 ;  /* 0x0000c00604ff75b2 */ /* 0x0022a20008000100 */
[----:B------:R1:W1:Y:S01]  /*0d20*/  SYNCS.EXCH.64 URZ, [UR4+0xd0], UR6 ;  /* 0x0000d00604ff75b2 */ /* 0x0002620008000100 */
[----:B------:R1:W1:Y:S01]  /*0d30*/  SYNCS.EXCH.64 URZ, [UR4+0xc8], UR6 ;  /* 0x0000c80604ff75b2 */ /* 0x0002620008000100 */
[----:B------:R1:W1:Y:S01]  /*0d40*/  SYNCS.EXCH.64 URZ, [UR4+0xd8], UR6 ;  /* 0x0000d80604ff75b2 */ /* 0x0002620008000100 */
[----:B------:R-:W-:Y:S01]  /*0d50*/  NOP ;  /* 0x0000000000007918 */ /* 0x000fe20000000000 */
.L_x_14:
[----:B-1----:R-:W1:Y:S01]  /*0d60*/  LDCU UR4, c[0x0][0x36c] ;  /* 0x00006d80ff0477ac */ /* 0x002e620008000800 */
[----:B------:R-:W-:Y:S01]  /*0d70*/  ISETP.NE.OR P4, PT, R0, 0x2, !P4 ;  /* 0x000000020000780c */ /* 0x000fe20006785670 */
[----:B------:R-:W-:Y:S01]  /*0d80*/  NOP ;  /* 0x0000000000007918 */ /* 0x000fe20000000000 */
[----:B------:R-:W-:Y:S01]  /*0d90*/  LOP3.LUT R2, R81, 0x1f, RZ, 0xc0, !PT ;  /* 0x0000001f51027812 */ /* 0x000fe200078ec0ff */
[----:B------:R-:W-:Y:S02]  /*0da0*/  UISETP.NE.AND UP4, UPT, UR21, URZ, UPT ;  /* 0x000000ff1500728c */ /* 0x000fe4000bf85270 */
[----:B-1----:R-:W-:-:S09]  /*0db0*/  UISETP.EQ.U32.AND UP6, UPT, UR4, 0x1, UPT ;  /* 0x000000010400788c */ /* 0x002fd2000bfc2070 */
[----:B------:R-:W-:Y:S05]  /*0dc0*/  BRA.U !UP6, `(.L_x_15) ;  /* 0x000000010e087547 */ /* 0x000fea000b800000 */
[----:B--234-:R-:W-:Y:S01]  /*0dd0*/  UCGABAR_ARV ;  /* 0x00000000000079c7 */ /* 0x01cfe20008000000 */
[----:B------:R-:W-:Y:S05]  /*0de0*/  BRA `(.L_x_16) ;  /* 0x0000000000047947 */ /* 0x000fea0003800000 */
.L_x_15:
[----:B--234-:R-:W-:Y:S01]  /*0df0*/  NOP ;  /* 0x0000000000007918 */ /* 0x01cfe20000000000 */
.L_x_16:
[----:B------:R-:W1:Y:S01]  /*0e00*/  S2UR UR20, SR_CTAID.X ;  /* 0x00000000001479c3 */ /* 0x000e620000002500 */
[----:B------:R-:W-:-:S05]  /*0e10*/  CS2R.32 R93, SR_CgaSize ;  /* 0x00000000005d7805 */ /* 0x000fca0000008a00 */
[----:B------:R-:W-:-:S05]  /*0e20*/  IMAD R93, R93, -0xa0, RZ ;  /* 0xffffff605d5d7824 */ /* 0x000fca00078e02ff */
[----:B------:R-:W-:-:S14]  /*0e30*/  R2UR UR5, R93 ;  /* 0x000000005d0572ca */ /* 0x000fdc00000e0000 */
[----:B------:R-:W2:Y:S01]  /*0e40*/  LDCU UR5, c[0x0][UR5+0x2b0] ;  /* 0x00005600050577ac */ /* 0x000ea20008000800 */
[----:B------:R-:W-:-:S05]  /*0e50*/  CS2R.32 R93, SR_CgaSize ;  /* 0x00000000005d7805 */ /* 0x000fca0000008a00 */
[----:B------:R-:W-:-:S05]  /*0e60*/  IMAD R93, R93, -0xa0, RZ ;  /* 0xffffff605d5d7824 */ /* 0x000fca00078e02ff */
[----:B------:R-:W-:-:S14]  /*0e70*/  R2UR UR4, R93 ;  /* 0x000000005d0472ca */ /* 0x000fdc00000e0000 */
[----:B------:R-:W3:Y:S01]  /*0e80*/  LDCU UR4, c[0x0][UR4+0x2b4] ;  /* 0x00005680040477ac */ /* 0x000ee20008000800 */
[----:B------:R-:W4:Y:S01]  /*0e90*/  S2UR UR26, SR_CTAID.Y ;  /* 0x00000000001a79c3 */ /* 0x000f220000002600 */
[----:B------:R-:W-:-:S05]  /*0ea0*/  CS2R.32 R93, SR_CgaSize ;  /* 0x00000000005d7805 */ /* 0x000fca0000008a00 */
[----:B------:R-:W-:-:S05]  /*0eb0*/  IMAD R93, R93, -0xa0, RZ ;  /* 0xffffff605d5d7824 */ /* 0x000fca00078e02ff */
[----:B------:R-:W-:-:S14]  /*0ec0*/  R2UR UR6, R93 ;  /* 0x000000005d0672ca */ /* 0x000fdc00000e0000 */
[----:B------:R-:W3:Y:S01]  /*0ed0*/  LDCU UR6, c[0x0][UR6+0x2a0] ;  /* 0x00005400060677ac */ /* 0x000ee20008000800 */
[----:B------:R-:W-:-:S05]  /*0ee0*/  CS2R.32 R93, SR_CgaSize ;  /* 0x00000000005d7805 */ /* 0x000fca0000008a00 */
[----:B------:R-:W-:-:S05]  /*0ef0*/  IMAD R93, R93, -0xa0, RZ ;  /* 0xffffff605d5d7824 */ /* 0x000fca00078e02ff */
[----:B------:R-:W-:-:S14]  /*0f00*/  R2UR UR7, R93 ;  /* 0x000000005d0772ca */ /* 0x000fdc00000e0000 */
[----:B------:R-:W3:Y:S01]  /*0f10*/  LDCU UR7, c[0x0][UR7+0x2a4] ;  /* 0x00005480070777ac */ /* 0x000ee20008000800 */
[----:B------:R-:W-:Y:S02]  /*0f20*/  USHF.L.U32 UR38, UR60, 0xb, URZ ;  /* 0x0000000b3c267899 */ /* 0x000fe400080006ff */
[----:B------:R-:W-:Y:S02]  /*0f30*/  USHF.L.U32 UR37, UR60, 0x8, URZ ;  /* 0x000000083c257899 */ /* 0x000fe400080006ff */
[----:B------:R-:W-:Y:S01]  /*0f40*/  USHF.L.U32 UR10, UR60, 0x7, URZ ;  /* 0x000000073c0a7899 */ /* 0x000fe200080006ff */
[----:B------:R-:W3:Y:S01]  /*0f50*/  LDCU UR22, c[0x0][0xf24] ;  /* 0x0001e480ff1677ac */ /* 0x000ee20008000800 */
[----:B-1----:R-:W-:Y:S01]  /*0f60*/  I2FP.F32.U32 R3, UR20 ;  /* 0x0000001400037c45 */ /* 0x002fe20008201000 */
[----:B------:R-:W1:Y:S04]  /*0f70*/  LDCU UR39, c[0x0][0xf24] ;  /* 0x0001e480ff2777ac */ /* 0x000e680008000800 */
[----:B--2---:R-:W-:Y:S01]  /*0f80*/  FMUL R3, R3, UR5 ;  /* 0x0000000503037c20 */ /* 0x004fe20008400000 */
[----:B------:R-:W2:Y:S01]  /*0f90*/  LDCU UR24, c[0x0][0xf30] ;  /* 0x0001e600ff1877ac */ /* 0x000ea20008000800 */
[----:B----4-:R-:W-:-:S04]  /*0fa0*/  I2FP.F32.U32 R0, UR26 ;  /* 0x0000001a00007c45 */ /* 0x010fc80008201000 */
[----:B------:R-:W4:Y:S01]  /*0fb0*/  F2I.U32.TRUNC.NTZ R3, R3 ;  /* 0x0000000300037305 */ /* 0x000f22000020f000 */
[----:B------:R-:W-:Y:S01]  /*0fc0*/  ULOP3.LUT UR38, UR38, 0x1800, URZ, 0xc0, !UPT ;  /* 0x0000180026267892 */ /* 0x000fe2000f8ec0ff */
[----:B---3--:R-:W-:Y:S01]  /*0fd0*/  FMUL R0, R0, UR4 ;  /* 0x0000000400007c20 */ /* 0x008fe20008400000 */
[----:B------:R-:W-:Y:S02]  /*0fe0*/  ULOP3.LUT UR37, UR37, 0x300, URZ, 0xc0, !UPT ;  /* 0x0000030025257892 */ /* 0x000fe4000f8ec0ff */
[----:B------:R-:W-:-:S03]  /*0ff0*/  ULOP3.LUT UR10, UR10, 0x80, URZ, 0xc0, !UPT ;  /* 0x000000800a0a7892 */ /* 0x000fc6000f8ec0ff */
[----:B------:R-:W3:Y:S01]  /*1000*/  F2I.U32.TRUNC.NTZ R0, R0 ;  /* 0x0000000000007305 */ /* 0x000ee2000020f000 */
[----:B----4-:R-:W-:Y:S02]  /*1010*/  R2UR UR5, R3 ;  /* 0x00000000030572ca */ /* 0x010fe400000e0000 */
[----:B---3--:R-:W-:Y:S02]  /*1020*/  R2UR UR4, R0 ;  /* 0x00000000000472ca */ /* 0x008fe400000e0000 */
[----:B------:R-:W-:-:S09]  /*1030*/  PRMT R0, RZ, 0x7610, R0 ;  /* 0x00007610ff007816 */ /* 0x000fd20000000000 */
[----:B------:R-:W-:-:S04]  /*1040*/  UIADD3 UR5, UPT, UPT, -UR5, URZ, URZ ;  /* 0x000000ff05057290 */ /* 0x000fc8000fffe1ff */
[----:B------:R-:W-:Y:S02]  /*1050*/  UIMAD UR5, UR6, UR5, UR20 ;  /* 0x00000005060572a4 */ /* 0x000fe4000f8e0214 */
[----:B------:R-:W-:-:S04]  /*1060*/  UIADD3 UR4, UPT, UPT, -UR4, URZ, URZ ;  /* 0x000000ff04047290 */ /* 0x000fc8000fffe1ff */
[----:B------:R-:W-:Y:S01]  /*1070*/  IMAD.U32 R93, RZ, RZ, UR5 ;  /* 0x00000005ff5d7e24 */ /* 0x000fe2000f8e00ff */
[----:B------:R-:W-:-:S06]  /*1080*/  UIMAD UR4, UR7, UR4, UR26 ;  /* 0x00000004070472a4 */ /* 0x000fcc000f8e021a */
[----:B------:R-:W-:Y:S01]  /*1090*/  IMAD.U32 R92, RZ, RZ, UR4 ;  /* 0x00000004ff5c7e24 */ /* 0x000fe2000f8e00ff */
[----:B-12---:R-:W-:Y:S06]  /*10a0*/  BRA.U UP4, `(.L_x_17) ;  /* 0x0000000104487547 */ /* 0x006fec000b800000 */
[----:B------:R-:W-:Y:S02]  /*10b0*/  R2UR UR4, R92 ;  /* 0x000000005c0472ca */ /* 0x000fe400000e0000 */
[----:B------:R-:W-:-:S11]  /*10c0*/  R2UR UR8, R93 ;  /* 0x000000005d0872ca */ /* 0x000fd600000e0000 */
[----:B------:R-:W-:Y:S02]  /*10d0*/  UISETP.NE.AND UP0, UPT, UR4, URZ, UPT ;  /* 0x000000ff0400728c */ /* 0x000fe4000bf05270 */
[----:B------:R-:W-:Y:S02]  /*10e0*/  UISETP.NE.AND UP2, UPT, UR8, 0x1, UPT ;  /* 0x000000010800788c */ /* 0x000fe4000bf45270 */
[----:B------:R-:W-:-:S04]  /*10f0*/  UISETP.EQ.OR UP0, UPT, UR8, URZ, !UP0 ;  /* 0x000000ff0800728c */ /* 0x000fc8000c702670 */
[----:B------:R-:W-:Y:S02]  /*1100*/  USEL UR7, URZ, 0x1, !UP0 ;  /* 0x00000001ff077887 */ /* 0x000fe4000c000000 */
[----:B------:R-:W-:-:S04]  /*1110*/  UISETP.NE.AND UP0, UPT, UR4, URZ, UPT ;  /* 0x000000ff0400728c */ /* 0x000fc8000bf05270 */
[----:B------:R-:W-:-:S04]  /*1120*/  USEL UR4, URZ, 0x2, UP0 ;  /* 0x00000002ff047887 */ /* 0x000fc80008000000 */
[----:B------:R-:W-:Y:S02]  /*1130*/  USEL UR6, UR4, 0x2, UP2 ;  /* 0x0000000204067887 */ /* 0x000fe40009000000 */
[----:B------:R-:W-:Y:S02]  /*1140*/  USEL UR4, URZ, 0x4, UP0 ;  /* 0x00000004ff047887 */ /* 0x000fe40008000000 */
[----:B------:R-:W-:-:S04]  /*1150*/  UISETP.NE.AND UP2, UPT, UR8, 0x2, UPT ;  /* 0x000000020800788c */ /* 0x000fc8000bf45270 */
[----:B------:R-:W-:Y:S02]  /*1160*/  USEL UR5, UR4, 0x4, UP2 ;  /* 0x0000000404057887 */ /* 0x000fe40009000000 */
[----:B------:R-:W-:Y:S02]  /*1170*/  USEL UR4, URZ, 0x8, UP0 ;  /* 0x00000008ff047887 */ /* 0x000fe40008000000 */
[----:B------:R-:W-:Y:S02]  /*1180*/  UISETP.NE.AND UP0, UPT, UR8, 0x3, UPT ;  /* 0x000000030800788c */ /* 0x000fe4000bf05270 */
[----:B------:R-:W-:Y:S02]  /*1190*/  UIADD3 UR5, UPT, UPT, UR5, UR6, UR7 ;  /* 0x0000000605057290 */ /* 0x000fe4000fffe007 */
[----:B------:R-:W-:-:S04]  /*11a0*/  USEL UR4, UR4, 0x8, UP0 ;  /* 0x0000000804047887 */ /* 0x000fc80008000000 */
[----:B------:R-:W-:-:S06]  /*11b0*/  UIADD3 UR4, UPT, UPT, UR5, UR4, URZ ;  /* 0x0000000405047290 */ /* 0x000fcc000fffe0ff */
[----:B------:R-:W-:-:S07]  /*11c0*/  IMAD.U32 R0, RZ, RZ, UR4 ;  /* 0x00000004ff007e24 */ /* 0x000fce000f8e00ff */
.L_x_17:
[----:B------:R-:W1:Y:S01]  /*11d0*/  S2UR UR52, SR_CTAID.Z ;  /* 0x00000000003479c3 */ /* 0x000e620000002700 */
[----:B------:R-:W-:-:S09]  /*11e0*/  UISETP.GE.AND UP0, UPT, UR22, 0x1, UPT ;  /* 0x000000011600788c */ /* 0x000fd2000bf06270 */
[----:B------:R-:W-:Y:S05]  /*11f0*/  BRA.U !UP0, `(.L_x_18) ;  /* 0x0000000108d07547 */ /* 0x000fea000b800000 */
[----:B------:R-:W2:Y:S01]  /*1200*/  LDCU UR23, c[0x0][0xf0c] ;  /* 0x0001e180ff1777ac */ /* 0x000ea20008000800 */
[----:B------:R-:W3:Y:S01]  /*1210*/  LDCU.128 UR12, c[0x0][0xf10] ;  /* 0x0001e200ff0c77ac */ /* 0x000ee20008000c00 */
[----:B------:R-:W4:Y:S01]  /*1220*/  LDCU UR6, c[0x0][0x370] ;  /* 0x00006e00ff0677ac */ /* 0x000f220008000800 */
[----:B------:R-:W1:Y:S01]  /*1230*/  LDCU UR7, c[0x0][0x374] ;  /* 0x00006e80ff0777ac */ /* 0x000e620008000800 */
[----:B------:R-:W1:Y:S01]  /*1240*/  LDCU UR11, c[0x0][0xf20] ;  /* 0x0001e400ff0b77ac */ /* 0x000e620008000800 */
[----:B--2---:R-:W-:Y:S02]  /*1250*/  UISETP.NE.AND UP0, UPT, UR23, 0x1, UPT ;  /* 0x000000011700788c */ /* 0x004fe4000bf05270 */
[----:B---3--:R-:W-:Y:S01]  /*1260*/  UIMAD.WIDE.U32 UR4, UR20, UR12, URZ ;  /* 0x0000000c140472a5 */ /* 0x008fe2000f8e00ff */
[----:B------:R-:W2:Y:S01]  /*1270*/  LDCU.64 UR8, c[0x0][0xf28] ;  /* 0x0001e500ff0877ac */ /* 0x000ea20008000a00 */
[----:B----4-:R-:W-:Y:S02]  /*1280*/  UIMAD.WIDE.U32 UR18, UR6, UR12, URZ ;  /* 0x0000000c061272a5 */ /* 0x010fe4000f8e00ff */
[----:B------:R-:W-:-:S02]  /*1290*/  USHF.R.U32.HI UR5, URZ, UR13, UR5 ;  /* 0x0000000dff057299 */ /* 0x000fc40008011605 */
[----:B------:R-:W-:Y:S02]  /*12a0*/  UIMAD.WIDE.U32 UR16, UR26, UR15, URZ ;  /* 0x0000000f1a1072a5 */ /* 0x000fe4000f8e00ff */
[----:B------:R-:W-:Y:S01]  /*12b0*/  USEL UR5, UR20, UR5, !UP0 ;  /* 0x0000000514057287 */ /* 0x000fe2000c000000 */
[----:B------:R-:W-:Y:S01]  /*12c0*/  UMOV UR18, UR19 ;  /* 0x0000001300127c82 */ /* 0x000fe20008000000 */
[----:B------:R-:W-:Y:S02]  /*12d0*/  UISETP.NE.AND UP2, UPT, UR22, 0x1, UPT ;  /* 0x000000011600788c */ /* 0x000fe4000bf45270 */
[----:B------:R-:W-:Y:S02]  /*12e0*/  @UP0 USHF.R.U32.HI UR6, URZ, UR13, UR18 ;  /* 0x0000000dff060299 */ /* 0x000fe40008011612 */
[----:B------:R-:W-:Y:S02]  /*12f0*/  UISETP.NE.AND UP0, UPT, UR14, 0x1, UPT ;  /* 0x000000010e00788c */ /* 0x000fe4000bf05270 */
[----:B-1----:R-:W-:Y:S01]  /*1300*/  UIMAD.WIDE.U32 UR12, UR7, UR15, URZ ;  /* 0x0000000f070c72a5 */ /* 0x002fe2000f8e00ff */
[----:B------:R-:W-:Y:S01]  /*1310*/  UMOV UR4, UR17 ;  /* 0x0000001100047c82 */ /* 0x000fe20008000000 */
[----:B--2---:R-:W-:-:S02]  /*1320*/  UIMAD.WIDE.U32 UR16, UR6, UR8, URZ ;  /* 0x00000008061072a5 */ /* 0x004fc4000f8e00ff */
[----:B------:R-:W-:-:S03]  /*1330*/  USHF.R.U32.HI UR4, URZ, UR11, UR4 ;  /* 0x0000000bff047299 */ /* 0x000fc60008011604 */
[----:B------:R-:W-:Y:S02]  /*1340*/  UMOV UR12, UR13 ;  /* 0x0000000d000c7c82 */ /* 0x000fe40008000000 */
[----:B------:R-:W-:Y:S01]  /*1350*/  @UP0 USHF.R.U32.HI UR7, URZ, UR11, UR12 ;  /* 0x0000000bff070299 */ /* 0x000fe2000801160c */
[----:B------:R-:W-:Y:S01]  /*1360*/  UMOV UR16, UR17 ;  /* 0x0000001100107c82 */ /* 0x000fe20008000000 */
[----:B------:R-:W-:Y:S02]  /*1370*/  USEL UR4, UR26, UR4, !UP0 ;  /* 0x000000041a047287 */ /* 0x000fe4000c000000 */
[----:B------:R-:W-:Y:S02]  /*1380*/  UIMAD.WIDE.U32 UR12, UR7, UR8, URZ ;  /* 0x00000008070c72a5 */ /* 0x000fe4000f8e00ff */
[----:B------:R-:W-:Y:S02]  /*1390*/  @UP2 USHF.R.U32.HI UR6, URZ, UR9, UR16 ;  /* 0x00000009ff062299 */ /* 0x000fe40008011610 */
[----:B------:R-:W-:-:S02]  /*13a0*/  UIMAD.WIDE.U32 UR16, UR4, UR8, URZ ;  /* 0x00000008041072a5 */ /* 0x000fc4000f8e00ff */
[----:B------:R-:W-:Y:S01]  /*13b0*/  UIMAD UR11, UR6, UR22, URZ ;  /* 0x00000016060b72a4 */ /* 0x000fe2000f8e02ff */
[----:B------:R-:W-:Y:S02]  /*13c0*/  UMOV UR12, UR13 ;  /* 0x0000000d000c7c82 */ /* 0x000fe40008000000 */
[----:B------:R-:W-:Y:S02]  /*13d0*/  @UP2 USHF.R.U32.HI UR7, URZ, UR9, UR12 ;  /* 0x00000009ff072299 */ /* 0x000fe4000801160c */
[----:B------:R-:W-:Y:S02]  /*13e0*/  UIMAD.WIDE.U32 UR12, UR5, UR8, URZ ;  /* 0x00000008050c72a5 */ /* 0x000fe4000f8e00ff */
[----:B------:R-:W-:Y:S02]  /*13f0*/  UIMAD UR7, UR7, UR22, URZ ;  /* 0x00000016070772a4 */ /* 0x000fe4000f8e02ff */
[----:B------:R-:W-:Y:S02]  /*1400*/  UIADD3 UR12, UPT, UPT, -UR5, URZ, URZ ;  /* 0x000000ff050c7290 */ /* 0x000fe4000fffe1ff */
[----:B------:R-:W-:-:S02]  /*1410*/  UISETP.GE.AND UP0, UPT, UR4, UR7, UPT ;  /* 0x000000070400728c */ /* 0x000fc4000bf06270 */
[----:B------:R-:W-:Y:S02]  /*1420*/  UIMAD UR20, UR23, UR12, UR20 ;  /* 0x0000000c171472a4 */ /* 0x000fe4000f8e0214 */
[----:B------:R-:W-:Y:S01]  /*1430*/  UISETP.GE.OR UP0, UPT, UR5, UR11, UP0 ;  /* 0x0000000b0500728c */ /* 0x000fe20008706670 */
[----:B------:R-:W-:Y:S01]  /*1440*/  UMOV UR7, UR17 ;  /* 0x0000001100077c82 */ /* 0x000fe20008000000 */
[----:B------:R-:W-:Y:S02]  /*1450*/  UIADD3 UR11, UPT, UPT, -UR4, URZ, URZ ;  /* 0x000000ff040b7290 */ /* 0x000fe4000fffe1ff */
[----:B------:R-:W-:Y:S02]  /*1460*/  USHF.R.U32.HI UR7, URZ, UR9, UR7 ;  /* 0x00000009ff077299 */ /* 0x000fe40008011607 */
[----:B------:R-:W-:Y:S02]  /*1470*/  UIMAD UR11, UR14, UR11, UR26 ;  /* 0x0000000b0e0b72a4 */ /* 0x000fe4000f8e021a */
[----:B------:R-:W-:-:S03]  /*1480*/  USEL UR7, UR4, UR7, !UP2 ;  /* 0x0000000704077287 */ /* 0x000fc6000d000000 */
[----:B------:R-:W-:Y:S02]  /*1490*/  @!UP0 UMOV UR8, UR13 ;  /* 0x0000000d00088c82 */ /* 0x000fe40008000000 */
[----:B------:R-:W-:Y:S02]  /*14a0*/  @!UP0 USHF.R.U32.HI UR8, URZ, UR9, UR8 ;  /* 0x00000009ff088299 */ /* 0x000fe40008011608 */
[----:B------:R-:W-:Y:S02]  /*14b0*/  UIADD3 UR9, UPT, UPT, -UR7, URZ, URZ ;  /* 0x000000ff07097290 */ /* 0x000fe4000fffe1ff */
[----:B------:R-:W-:Y:S02]  /*14c0*/  @!UP0 USEL UR8, UR5, UR8, !UP2 ;  /* 0x0000000805088287 */ /* 0x000fe4000d000000 */
[----:B------:R-:W-:Y:S02]  /*14d0*/  UIMAD UR9, UR22, UR9, UR4 ;  /* 0x00000009160972a4 */ /* 0x000fe4000f8e0204 */
[----:B------:R-:W-:-:S02]  /*14e0*/  @!UP0 UIADD3 UR7, UPT, UPT, UR7, -UR8, URZ ;  /* 0x8000000807078290 */ /* 0x000fc4000fffe0ff */
[----:B------:R-:W-:Y:S02]  /*14f0*/  @!UP0 UIMAD UR6, UR9, UR6, UR8 ;  /* 0x00000006090682a4 */ /* 0x000fe4000f8e0208 */
[----:B------:R-:W-:-:S04]  /*1500*/  @!UP0 UIMAD UR4, UR7, UR22, UR5 ;  /* 0x00000016070482a4 */ /* 0x000fc8000f8e0205 */
[----:B------:R-:W-:Y:S01]  /*1510*/  UIMAD UR26, UR4, UR14, UR11 ;  /* 0x0000000e041a72a4 */ /* 0x000fe2000f8e020b */
[----:B------:R-:W-:Y:S02]  /*1520*/  @!UP0 UMOV UR5, UR6 ;  /* 0x0000000600058c82 */ /* 0x000fe40008000000 */
[----:B------:R-:W-:-:S12]  /*1530*/  UIMAD UR20, UR5, UR23, UR20 ;  /* 0x00000017051472a4 */ /* 0x000fd8000f8e0214 */
.L_x_18:
[----:B------:R-:W-:-:S09]  /*1540*/  UISETP.NE.AND UP0, UPT, UR24, 0x1, UPT ;  /* 0x000000011800788c */ /* 0x000fd2000bf05270 */
[----:B------:R-:W-:Y:S05]  /*1550*/  BRA.U UP0, `(.L_x_19) ;  /* 0x0000000100407547 */ /* 0x000fea000b800000 */
[----:B------:R-:W2:Y:S01]  /*1560*/  LDCU.128 UR12, c[0x0][0xf10] ;  /* 0x0001e200ff0c77ac */ /* 0x000ea20008000c00 */
[----:B------:R-:W3:Y:S01]  /*1570*/  LDCU UR8, c[0x0][0xf0c] ;  /* 0x0001e180ff0877ac */ /* 0x000ee20008000800 */
[----:B------:R-:W4:Y:S01]  /*1580*/  LDCU UR9, c[0x0][0xf20] ;  /* 0x0001e400ff0977ac */ /* 0x000f220008000800 */
[----:B--2---:R-:W-:Y:S02]  /*1590*/  UIMAD.WIDE.U32 UR4, UR20, UR12, URZ ;  /* 0x0000000c140472a5 */ /* 0x004fe4000f8e00ff */
[----:B------:R-:W-:Y:S02]  /*15a0*/  UIMAD.WIDE.U32 UR6, UR26, UR15, URZ ;  /* 0x0000000f1a0672a5 */ /* 0x000fe4000f8e00ff */
[----:B---3--:R-:W-:Y:S02]  /*15b0*/  UISETP.NE.AND UP0, UPT, UR8, 0x1, UPT ;  /* 0x000000010800788c */ /* 0x008fe4000bf05270 */
[----:B------:R-:W-:-:S03]  /*15c0*/  USHF.R.U32.HI UR5, URZ, UR13, UR5 ;  /* 0x0000000dff057299 */ /* 0x000fc60008011605 */
[----:B------:R-:W-:Y:S01]  /*15d0*/  UMOV UR4, UR7 ;  /* 0x0000000700047c82 */ /* 0x000fe20008000000 */
[----:B------:R-:W-:Y:S02]  /*15e0*/  USEL UR5, UR20, UR5, !UP0 ;  /* 0x0000000514057287 */ /* 0x000fe4000c000000 */
[----:B------:R-:W-:Y:S02]  /*15f0*/  UISETP.NE.AND UP0, UPT, UR14, 0x1, UPT ;  /* 0x000000010e00788c */ /* 0x000fe4000bf05270 */
[----:B----4-:R-:W-:-:S04]  /*1600*/  USHF.R.U32.HI UR4, URZ, UR9, UR4 ;  /* 0x00000009ff047299 */ /* 0x010fc80008011604 */
[----:B------:R-:W-:-:S04]  /*1610*/  USEL UR4, UR26, UR4, !UP0 ;  /* 0x000000041a047287 */ /* 0x000fc8000c000000 */
[----:B------:R-:W-:Y:S02]  /*1620*/  UIADD3 UR6, UPT, UPT, UR5, -UR4, URZ ;  /* 0x8000000405067290 */ /* 0x000fe4000fffe0ff */
[----:B------:R-:W-:Y:S02]  /*1630*/  UIADD3 UR4, UPT, UPT, -UR5, UR4, URZ ;  /* 0x0000000405047290 */ /* 0x000fe4000fffe1ff */
[----:B------:R-:W-:Y:S02]  /*1640*/  UIMAD UR26, UR6, UR14, UR26 ;  /* 0x0000000e061a72a4 */ /* 0x000fe4000f8e021a */
[----:B------:R-:W-:-:S12]  /*1650*/  UIMAD UR20, UR4, UR8, UR20 ;  /* 0x00000008041472a4 */ /* 0x000fd8000f8e0214 */
.L_x_19:
[----:B------:R-:W-:Y:S01]  /*1660*/  UISETP.NE.AND UP0, UPT, UR21, 0x2, UPT ;  /* 0x000000021500788c */ /* 0x000fe2000bf05270 */
[----:B------:R-:W-:Y:S09]  /*1670*/  BRA.U !UP6, `(.L_x_20) ;  /* 0x000000010e0c7547 */ /* 0x000ff2000b800000 */
[----:B------:R-:W-:Y:S01]  /*1680*/  UCGABAR_WAIT ;  /* 0x0000000000007dc7 */ /* 0x000fe20008000000 */
[----:B------:R-:W-:Y:S01]  /*1690*/  CCTL.IVALL ;  /* 0x00000000ff00798f */ /* 0x000fe20002000000 */
[----:B------:R-:W-:Y:S05]  /*16a0*/  BRA `(.L_x_21) ;  /* 0x0000000000047947 */ /* 0x000fea0003800000 */
.L_x_20:
[----:B------:R-:W-:Y:S06]  /*16b0*/  BAR.SYNC.DEFER_BLOCKING 0x0 ;  /* 0x0000000000007b1d */ /* 0x000fec0000010000 */
.L_x_21:
[----:B------:R-:W-:Y:S05]  /*16c0*/  BRA.U UP0, `(.L_x_22) ;  /* 0x0000001500e47547 */ /* 0x000fea000b800000 */
[----:B------:R-:W2:Y:S01]  /*16d0*/  LDCU UR6, c[0x0][0x38c] ;  /* 0x00007180ff0677ac */ /* 0x000ea20008000800 */
[----:B------:R-:W-:Y:S01]  /*16e0*/  PLOP3.LUT P2, PT, PT, PT, UP3, 0x80, 0x8 ;  /* 0x000000000008781c */ /* 0x000fe20003f4f038 */
[----:B------:R-:W-:Y:S01]  /*16f0*/  IMAD.MOV.U32 R12, RZ, RZ, 0x1 ;  /* 0x00000001ff0c7424 */ /* 0x000fe200078e00ff */
[----:B------:R-:W-:Y:S01]  /*1700*/  ISETP.EQ.OR P3, PT, R2, RZ, P4 ;  /* 0x000000ff0200720c */ /* 0x000fe20002762670 */
[----:B------:R-:W-:Y:S01]  /*1710*/  UISETP.NE.AND UP1, UPT, UR21, URZ, UPT ;  /* 0x000000ff1500728c */ /* 0x000fe2000bf25270 */
[----:B------:R-:W-:Y:S01]  /*1720*/  PLOP3.LUT P2, PT, P2, PT, PT, 0x8, 0x80 ;  /* 0x000000000080781c */ /* 0x000fe2000174e170 */
[----:B------:R-:W-:Y:S01]  /*1730*/  USEL UR53, URZ, 0x1, UP5 ;  /* 0x00000001ff357887 */ /* 0x000fe2000a800000 */
[----:B------:R-:W-:Y:S01]  /*1740*/  CS2R R10, SRZ ;  /* 0x00000000000a7805 */ /* 0x000fe2000001ff00 */
[----:B------:R-:W-:Y:S01]  /*1750*/  IMAD.MOV.U32 R9, RZ, RZ, RZ ;  /* 0x000000ffff097224 */ /* 0x000fe200078e00ff */
[----:B------:R-:W3:Y:S01]  /*1760*/  LDCU UR62, c[0x0][0x370] ;  /* 0x00006e00ff3e77ac */ /* 0x000ee20008000800 */
[----:B------:R-:W-:Y:S01]  /*1770*/  IMAD.MOV.U32 R8, RZ, RZ, 0x1 ;  /* 0x00000001ff087424 */ /* 0x000fe200078e00ff */
[----:B------:R-:W4:Y:S01]  /*1780*/  LDCU.64 UR54, c[0x0][0x348] ;  /* 0x00006900ff3677ac */ /* 0x000f220008000a00 */
[----:B------:R-:W1:Y:S01]  /*1790*/  LDCU UR61, c[0x0][0x374] ;  /* 0x00006e80ff3d77ac */ /* 0x000e620008000800 */
[----:B--2---:R-:W-:-:S02]  /*17a0*/  UIADD3 UR5, UPT, UPT, UR6, 0xff, URZ ;  /* 0x000000ff06057890 */ /* 0x004fc4000fffe0ff */
[----:B------:R-:W-:Y:S02]  /*17b0*/  UIADD3 UR67, UPT, UPT, UR6, 0x1fe, URZ ;  /* 0x000001fe06437890 */ /* 0x000fe4000fffe0ff */
[----:B------:R-:W-:Y:S02]  /*17c0*/  USHF.R.S32.HI UR4, URZ, 0x1f, UR5 ;  /* 0x0000001fff047899 */ /* 0x000fe40008011405 */
[----:B------:R-:W-:Y:S02]  /*17d0*/  USEL UR53, UR53, 0x2, UP1 ;  /* 0x0000000235357887 */ /* 0x000fe40008800000 */
[----:B------:R-:W-:Y:S02]  /*17e0*/  ULEA.HI UR4, UR4, UR5, URZ, 0x8 ;  /* 0x0000000504047291 */ /* 0x000fe4000f8f40ff */
[----:B------:R-:W-:Y:S02]  /*17f0*/  USHF.L.U32 UR5, UR60, 0x4, URZ ;  /* 0x000000043c057899 */ /* 0x000fe400080006ff */
[----:B------:R-:W-:-:S02]  /*1800*/  USHF.R.S32.HI UR64, URZ, 0x8, UR4 ;  /* 0x00000008ff407899 */ /* 0x000fc40008011404 */
[----:B------:R-:W-:Y:S02]  /*1810*/  UIADD3 UR4, UPT, UPT, UR6, -0x1, URZ ;  /* 0xffffffff06047890 */ /* 0x000fe4000fffe0ff */
[----:B------:R-:W-:Y:S02]  /*1820*/  UISETP.LT.U32.AND UP0, UPT, UR64, 0x4, UPT ;  /* 0x000000044000788c */ /* 0x000fe4000bf01070 */
[----:B------:R-:W-:Y:S02]  /*1830*/  UISETP.GE.U32.AND UP2, UPT, UR4, -0x1ff, UPT ;  /* 0xfffffe010400788c */ /* 0x000fe4000bf46070 */
[----:B------:R-:W-:Y:S02]  /*1840*/  USEL UR63, UR64, 0x4, UP0 ;  /* 0x00000004403f7887 */ /* 0x000fe40008000000 */
[----:B------:R-:W-:Y:S02]  /*1850*/  ULOP3.LUT UR66, UR5, 0x30, URZ, 0xe2, !UPT ;  /* 0x0000003005427892 */ /* 0x000fe4000f8ee2ff */
[----:B------:R-:W-:-:S02]  /*1860*/  UIADD3 UR45, UPT, UPT, UR63, -0x1, URZ ;  /* 0xffffffff3f2d7890 */ /* 0x000fc4000fffe0ff */
[----:B------:R-:W-:Y:S01]  /*1870*/  UIADD3 UR65, UPT, UPT, UR64, -UR63, URZ ;  /* 0x8000003f40417290 */ /* 0x000fe2000fffe0ff */
[----:B------:R-:W-:Y:S02]  /*1880*/  UMOV UR29, URZ ;  /* 0x000000ff001d7c82 */ /* 0x000fe40008000000 */
[----:B------:R-:W-:-:S04]  /*1890*/  @UP2 UIADD3 UR45, UPT, UPT, UR63, URZ, URZ ;  /* 0x000000ff3f2d2290 */ /* 0x000fc8000fffe0ff */
[----:B-1-34-:R-:W-:-:S12]  /*18a0*/  UIADD3 UR45, UPT, UPT, UR45, 0x1, URZ ;  /* 0x000000012d2d7890 */ /* 0x01afd8000fffe0ff */
.L_x_46:
[----:B------:R-:W-:Y:S01]  /*18b0*/  UISETP.NE.AND UP0, UPT, UR60, URZ, UPT ;  /* 0x000000ff3c00728c */ /* 0x000fe2000bf05270 */
[----:B------:R-:W1:Y:S08]  /*18c0*/  S2UR UR60, SR_CgaCtaId ;  /* 0x00000000003c79c3 */ /* 0x000e700000008800 */
[----:B---3--:R-:W-:Y:S05]  /*18d0*/  BRA.U UP0, `(.L_x_23) ;  /* 0x0000000100347547 */ /* 0x008fea000b800000 */
[----:B------:R-:W2:Y:S01]  /*18e0*/  S2R R0, SR_CgaCtaId ;  /* 0x0000000000007919 */ /* 0x000ea20000008800 */
[----:B------:R-:W-:-:S04]  /*18f0*/  MOV R2, 0x400 ;  /* 0x0000040000027802 */ /* 0x000fc80000000f00 */
[----:B--2---:R-:W-:Y:S02]  /*1900*/  LEA R0, R0, R2, 0x18 ;  /* 0x0000000200007211 */ /* 0x004fe400078ec0ff */
[----:B------:R-:W-:-:S03]  /*1910*/  SHF.L.U32 R2, R8, 0x1f, RZ ;  /* 0x0000001f08027819 */ /* 0x000fc600000006ff */
[----:B------:R-:W-:-:S04]  /*1920*/  IMAD R0, R9, 0x8, R0 ;  /* 0x0000000809007824 */ /* 0x000fc800078e0200 */
[----:B------:R-:W2:Y:S02]  /*1930*/  SYNCS.PHASECHK.TRANS64.TRYWAIT P0, [R0+URZ+0xd0], R2 ;  /* 0x0000d002000075a7 */ /* 0x000ea400080011ff */
[----:B--2---:R-:W-:Y:S05]  /*1940*/  @!P0 BRA `(.L_x_24) ;  /* 0x000000a000748947 */ /* 0x004fea0003800000 */
.L_x_156:
[----:B------:R-:W-:Y:S01]  /*1950*/  VIADD R9, R9, 0x1 ;  /* 0x0000000109097836 */ /* 0x000fe20000000000 */
[----:B------:R2:W-:Y:S04]  /*1960*/  SYNCS.ARRIVE.TRANS64.A1T0 RZ, [R0+URZ+0xc0], RZ ;  /* 0x0000c0ff00ff79a7 */ /* 0x0005e800081000ff */
[----:B------:R-:W-:-:S04]  /*1970*/  ISETP.NE.AND P0, PT, R9, 0x2, PT ;  /* 0x000000020900780c */ /* 0x000fc80003f05270 */
[----:B------:R-:W-:Y:S02]  /*1980*/  SEL R9, R9, RZ, P0 ;  /* 0x000000ff09097207 */ /* 0x000fe40000000000 */
[----:B--2---:R-:W-:-:S04]  /*1990*/  SEL R0, RZ, 0x1, P0 ;  /* 0x00000001ff007807 */ /* 0x004fc80000000000 */
[----:B------:R-:W-:-:S07]  /*19a0*/  LOP3.LUT R8, R8, R0, RZ, 0x3c, !PT ;  /* 0x0000000008087212 */ /* 0x000fce00078e3cff */
.L_x_23:
[----:B------:R-:W-:Y:S01]  /*19b0*/  UMOV UR6, 0x400 ;  /* 0x0000040000067882 */ /* 0x000fe20000000000 */
[----:B------:R-:W-:Y:S01]  /*19c0*/  SHF.L.U32 R0, R12, 0x1f, RZ ;  /* 0x0000001f0c007819 */ /* 0x000fe200000006ff */
[----:B-1----:R-:W-:Y:S02]  /*19d0*/  ULEA UR6, UR60, UR6, 0x18 ;  /* 0x000000063c067291 */ /* 0x002fe4000f8ec0ff */
[----:B------:R-:W-:Y:S02]  /*19e0*/  UISETP.GE.U32.AND UP0, UPT, UR67, 0x1ff, UPT ;  /* 0x000001ff4300788c */ /* 0x000fe4000bf06070 */
[----:B------:R-:W-:Y:S02]  /*19f0*/  ULEA UR4, UR29, UR6, 0x3 ;  /* 0x000000061d047291 */ /* 0x000fe4000f8e18ff */
[----:B------:R-:W-:Y:S02]  /*1a00*/  ULEA.HI UR12, UR26, UR26, URZ, 0x1 ;  /* 0x0000001a1a0c7291 */ /* 0x000fe4000f8f08ff */
[----:B------:R-:W-:-:S02]  /*1a10*/  USHF.L.U32 UR51, UR20, 0x7, URZ ;  /* 0x0000000714337899 */ /* 0x000fc400080006ff */
[----:B------:R-:W-:Y:S02]  /*1a20*/  ULEA UR35, UR26, UR66, 0x6 ;  /* 0x000000421a237291 */ /* 0x000fe4000f8e30ff */
[----:B------:R-:W-:Y:S01]  /*1a30*/  USHF.R.S32.HI UR12, URZ, 0x1, UR12 ;  /* 0x00000001ff0c7899 */ /* 0x000fe2000801140c */
[----:B------:R1:W2:Y:S01]  /*1a40*/  SYNCS.PHASECHK.TRANS64.TRYWAIT P1, [UR4+0x20], R0 ;  /* 0x00002000ff0075a7 */ /* 0x0002a20008021104 */
[----:B------:R-:W-:Y:S01]  /*1a50*/  UMOV UR14, URZ ;  /* 0x000000ff000e7c82 */ /* 0x000fe20008000000 */
[----:B------:R-:W-:Y:S09]  /*1a60*/  BRA.U !UP0, `(.L_x_25) ;  /* 0x0000000508487547 */ /* 0x000ff2000b800000 */
[----:B------:R-:W-:Y:S01]  /*1a70*/  UMOV UR7, URZ ;  /* 0x000000ff00077c82 */ /* 0x000fe20008000000 */
[----:B------:R-:W-:-:S05]  /*1a80*/  UMOV UR5, UR29 ;  /* 0x0000001d00057c82 */ /* 0x000fca0008000000 */
.L_x_33:
[----:B------:R-:W-:Y:S01]  /*1a90*/  ULEA UR49, UR5, UR6, 0x3 ;  /* 0x0000000605317291 */ /* 0x000fe2000f8e18ff */
[----:B--2---:R-:W-:Y:S01]  /*1aa0*/  @!P4 MOV R2, 0xc800 ;  /* 0x0000c8000002c802 */ /* 0x004fe20000000f00 */
[----:B--23--:R-:W-:Y:S10]  /*1ab0*/  @P1 BRA `(.L_x_26) ;  /* 0x00000000000c1947 */ /* 0x00cff40003800000 */
[----:B------:R-:W-:-:S04]  /*1ac0*/  SHF.L.U32 R3, R12, 0x1f, RZ ;  /* 0x0000001f0c037819 */ /* 0x000fc800000006ff */
[----:B------:R-:W2:Y:S02]  /*1ad0*/  SYNCS.PHASECHK.TRANS64.TRYWAIT P0, [UR49+0x20], R3 ;  /* 0x00002003ff0075a7 */ /* 0x000ea40008001131 */
[----:B--2---:R-:W-:Y:S05]  /*1ae0*/  @!P0 BRA `(.L_x_27) ;  /* 0x000000a000208947 */ /* 0x004fea0003800000 */
.L_x_26:
[----:B------:R2:W-:Y:S01]  /*1af0*/  @!P4 SYNCS.ARRIVE.TRANS64 RZ, [UR49], R2 ;  /* 0x00000002ffffc9a7 */ /* 0x0005e20008000031 */
[----:B------:R-:W-:-:S04]  /*1b00*/  ULOP3.LUT UR4, UR53, 0x2, URZ, 0xfc, !UPT ;  /* 0x0000000235047892 */ /* 0x000fc8000f8efcff */
[----:B------:R-:W-:-:S09]  /*1b10*/  UISETP.NE.AND UP0, UPT, UR4, 0x2, UPT ;  /* 0x000000020400788c */ /* 0x000fd2000bf05270 */
[----:B------:R-:W-:Y:S05]  /*1b20*/  BRA.U UP0, `(.L_x_28) ;  /* 0x0000000100047547 */ /* 0x000fea000b800000 */
[----:B------:R-:W-:Y:S05]  /*1b30*/  BPT.TRAP 0x1 ;  /* 0x000000040000795c */ /* 0x000fea0000300000 */
.L_x_28:
[----:B------:R-:W-:Y:S04]  /*1b40*/  BSSY.RECONVERGENT B0, `(.L_x_29) ;  /* 0x0000003000007945 */ /* 0x000fe80003800200 */
[----:B------:R-:W-:Y:S05]  /*1b50*/  @P3 BRA `(.L_x_30) ;  /* 0x0000000000043947 */ /* 0x000fea0003800000 */
[----:B------:R-:W-:Y:S05]  /*1b60*/  BPT.TRAP 0x1 ;  /* 0x000000040000795c */ /* 0x000fea0000300000 */
.L_x_30:
[----:B------:R-:W-:Y:S05]  /*1b70*/  BSYNC.RECONVERGENT B0 ;  /* 0x0000000000007941 */ /* 0x000fea0003800200 */
.L_x_29:
[----:B------:R-:W-:Y:S01]  /*1b80*/  UIADD3 UR4, UPT, UPT, UR5, 0x1, URZ ;  /* 0x0000000105047890 */ /* 0x000fe2000fffe0ff */
[----:B------:R-:W-:Y:S01]  /*1b90*/  BSSY.RECONVERGENT B0, `(.L_x_31) ;  /* 0x000003a000007945 */ /* 0x000fe20003800200 */
[----:B------:R-:W-:Y:S02]  /*1ba0*/  ELECT P0, URZ, PT ;  /* 0x0000000000ff782f */ /* 0x000fe40003800000 */
[----:B------:R-:W-:-:S04]  /*1bb0*/  UISETP.NE.AND UP0, UPT, UR4, 0x4, UPT ;  /* 0x000000040400788c */ /* 0x000fc8000bf05270 */
[----:B------:R-:W-:Y:S02]  /*1bc0*/  USEL UR8, URZ, 0x1, UP0 ;  /* 0x00000001ff087887 */ /* 0x000fe40008000000 */
[----:B------:R-:W-:-:S04]  /*1bd0*/  USEL UR29, UR4, URZ, UP0 ;  /* 0x000000ff041d7287 */ /* 0x000fc80008000000 */
[----:B------:R-:W-:Y:S01]  /*1be0*/  ULEA UR4, UR29, UR6, 0x3 ;  /* 0x000000061d047291 */ /* 0x000fe2000f8e18ff */
[----:B------:R-:W-:-:S04]  /*1bf0*/  LOP3.LUT R12, R12, UR8, RZ, 0x3c, !PT ;  /* 0x000000080c0c7c12 */ /* 0x000fc8000f8e3cff */
[----:B-1----:R-:W-:-:S04]  /*1c00*/  SHF.L.U32 R0, R12, 0x1f, RZ ;  /* 0x0000001f0c007819 */ /* 0x002fc800000006ff */
[----:B------:R1:W3:Y:S01]  /*1c10*/  SYNCS.PHASECHK.TRANS64.TRYWAIT P1, [UR4+0x20], R0 ;  /* 0x00002000ff0075a7 */ /* 0x0002e20008021104 */
[----:B------:R-:W-:Y:S05]  /*1c20*/  @!P0 BRA `(.L_x_32) ;  /* 0x0000000000c08947 */ /* 0x000fea0003800000 */
[----:B------:R-:W-:Y:S02]  /*1c30*/  ULEA UR40, UR5, UR6, 0xf ;  /* 0x0000000605287291 */ /* 0x000fe4000f8e78ff */
[----:B------:R-:W-:Y:S02]  /*1c40*/  UIADD3 UR8, UP3, UPT, UR54, 0x80, URZ ;  /* 0x0000008036087890 */ /* 0x000fe4000ff7e0ff */
[----:B------:R-:W-:Y:S02]  /*1c50*/  USHF.L.U32 UR50, UR7, 0x8, URZ ;  /* 0x0000000807327899 */ /* 0x000fe400080006ff */
[----:B------:R-:W-:Y:S02]  /*1c60*/  ULEA UR24, UR5, UR38, 0xe ;  /* 0x0000002605187291 */ /* 0x000fe4000f8e70ff */
[----:B------:R-:W-:Y:S02]  /*1c70*/  UIADD3.X UR9, UPT, UPT, URZ, UR55, URZ, UP3, !UPT ;  /* 0x00000037ff097290 */ /* 0x000fe40009ffe4ff */
[----:B------:R-:W-:-:S02]  /*1c80*/  UIADD3 UR48, UPT, UPT, UR40, 0x3300, URZ ;  /* 0x0000330028307890 */ /* 0x000fc4000fffe0ff */
[----:B------:R-:W-:Y:S02]  /*1c90*/  UIADD3 UR42, UPT, UPT, UR50, 0x80, URZ ;  /* 0x00000080322a7890 */ /* 0x000fe4000fffe0ff */
[----:B------:R-:W-:Y:S02]  /*1ca0*/  UIADD3 UR40, UPT, UPT, UR40, 0x7300, URZ ;  /* 0x0000730028287890 */ /* 0x000fe4000fffe0ff */
[----:B------:R-:W-:Y:S02]  /*1cb0*/  USHF.L.U32 UR16, UR5, 0xa, URZ ;  /* 0x0000000a05107899 */ /* 0x000fe400080006ff */
[----:B------:R-:W-:Y:S02]  /*1cc0*/  UIADD3 UR14, UP2, UPT, UR54, 0x180, URZ ;  /* 0x00000180360e7890 */ /* 0x000fe4000ff5e0ff */
[----:B------:R-:W-:Y:S02]  /*1cd0*/  UIADD3 UR24, UPT, UPT, UR6, UR24, URZ ;  /* 0x0000001806187290 */ /* 0x000fe4000fffe0ff */
[----:B------:R-:W-:Y:S01]  /*1ce0*/  UIADD3 UR30, UP1, UPT, UR54, 0x280, URZ ;  /* 0x00000280361e7890 */ /* 0x000fe2000ff3e0ff */
[----:B------:R-:W-:Y:S01]  /*1cf0*/  UMOV UR46, 0x0 ;  /* 0x00000000002e7882 */ /* 0x000fe20000000000 */
[----:B------:R-:W-:Y:S01]  /*1d00*/  UMOV UR47, 0x10000000 ;  /* 0x10000000002f7882 */ /* 0x000fe20000000000 */
[----:B------:R-:W-:Y:S01]  /*1d10*/  UIADD3 UR22, UP0, UPT, UR54, 0x380, URZ ;  /* 0x0000038036167890 */ /* 0x000fe2000ff1e0ff */
[----:B------:R-:W-:Y:S01]  /*1d20*/  UTMALDG.3D [UR48], [UR8], desc[UR46] ;  /* 0x00002e30080075b4 */ /* 0x000fe20008011000 */
[----:B------:R-:W-:-:S02]  /*1d30*/  USHF.L.U32 UR19, UR7, 0x1, URZ ;  /* 0x0000000107137899 */ /* 0x000fc400080006ff */
[----:B------:R-:W-:Y:S01]  /*1d40*/  ULOP3.LUT UR4, UR16, UR37, URZ, 0xfc, !UPT ;  /* 0x0000002510047292 */ /* 0x000fe2000f8efcff */
[----:B------:R-:W-:Y:S01]  /*1d50*/  UMOV UR41, UR49 ;  /* 0x0000003100297c82 */ /* 0x000fe20008000000 */
[----:B------:R-:W-:Y:S01]  /*1d60*/  UMOV UR43, UR51 ;  /* 0x00000033002b7c82 */ /* 0x000fe20008000000 */
[----:B------:R-:W-:Y:S01]  /*1d70*/  UMOV UR44, UR52 ;  /* 0x00000034002c7c82 */ /* 0x000fe20008000000 */
[----:B------:R-:W-:Y:S01]  /*1d80*/  UIADD3.X UR15, UPT, UPT, URZ, UR55, URZ, UP2, !UPT ;  /* 0x00000037ff0f7290 */ /* 0x000fe200097fe4ff */
[----:B------:R4:W-:Y:S01]  /*1d90*/  UTMALDG.3D [UR40], [UR8], desc[UR46] ;  /* 0x00002e28080075b4 */ /* 0x0009e20008011000 */
[----:B------:R-:W-:Y:S02]  /*1da0*/  UIADD3 UR32, UPT, UPT, UR24, 0x23300, URZ ;  /* 0x0002330018207890 */ /* 0x000fe4000fffe0ff */
[----:B------:R-:W-:Y:S02]  /*1db0*/  UIADD3 UR24, UPT, UPT, UR24, 0x25300, URZ ;  /* 0x0002530018187890 */ /* 0x000fe4000fffe0ff */
[----:B------:R-:W-:-:S02]  /*1dc0*/  UIADD3.X UR31, UPT, UPT, URZ, UR55, URZ, UP1, !UPT ;  /* 0x00000037ff1f7290 */ /* 0x000fc40008ffe4ff */
[----:B------:R-:W-:Y:S02]  /*1dd0*/  UIADD3 UR16, UPT, UPT, UR6, 0x33300, UR16 ;  /* 0x0003330006107890 */ /* 0x000fe4000fffe010 */
[----:B------:R-:W-:Y:S02]  /*1de0*/  ULEA.HI UR11, UR37, UR19, URZ, 0x17 ;  /* 0x00000013250b7291 */ /* 0x000fe4000f8fb8ff */
[----:B------:R-:W-:Y:S01]  /*1df0*/  UIADD3.X UR23, UPT, UPT, URZ, UR55, URZ, UP0, !UPT ;  /* 0x00000037ff177290 */ /* 0x000fe200087fe4ff */
[----:B------:R-:W-:Y:S01]  /*1e00*/  UMOV UR56, 0xf0000 ;  /* 0x000f000000387882 */ /* 0x000fe20000000000 */
[----:B------:R-:W-:Y:S01]  /*1e10*/  UMOV UR33, UR49 ;  /* 0x0000003100217c82 */ /* 0x000fe20008000000 */
[----:B------:R-:W-:Y:S01]  /*1e20*/  UMOV UR36, UR52 ;  /* 0x0000003400247c82 */ /* 0x000fe20008000000 */
[----:B------:R-:W-:Y:S01]  /*1e30*/  UMOV UR34, UR50 ;  /* 0x0000003200227c82 */ /* 0x000fe20008000000 */
[----:B------:R-:W-:Y:S01]  /*1e40*/  UMOV UR25, UR49 ;  /* 0x0000003100197c82 */ /* 0x000fe20008000000 */
[----:B------:R-:W-:Y:S01]  /*1e50*/  UMOV UR27, UR35 ;  /* 0x00000023001b7c82 */ /* 0x000fe20008000000 */
[----:B------:R-:W-:Y:S01]  /*1e60*/  UMOV UR28, UR52 ;  /* 0x00000034001c7c82 */ /* 0x000fe20008000000 */
[----:B------:R-:W-:Y:S01]  /*1e70*/  UMOV UR26, UR42 ;  /* 0x0000002a001a7c82 */ /* 0x000fe20008000000 */
[----:B------:R-:W-:Y:S01]  /*1e80*/  UMOV UR18, URZ ;  /* 0x000000ff00127c82 */ /* 0x000fe20008000000 */
[----:B------:R1:W-:Y:S01]  /*1e90*/  UTMALDG.3D.MULTICAST [UR32], [UR14], UR56, desc[UR46] ;  /* 0x00002e200e0073b4 */ /* 0x0003e20008011838 */
[----:B------:R-:W-:Y:S01]  /*1ea0*/  UMOV UR17, UR49 ;  /* 0x0000003100117c82 */ /* 0x000fe20008000000 */
[----:B------:R-:W-:Y:S01]  /*1eb0*/  UMOV UR21, UR52 ;  /* 0x0000003400157c82 */ /* 0x000fe20008000000 */
[----:B------:R-:W-:Y:S01]  /*1ec0*/  UMOV UR13, UR52 ;  /* 0x00000034000d7c82 */ /* 0x000fe20008000000 */
[----:B------:R1:W-:Y:S01]  /*1ed0*/  UTMALDG.3D.MULTICAST [UR24], [UR14], UR56, desc[UR46] ;  /* 0x00002e180e0073b4 */ /* 0x0003e20008011838 */
[----:B------:R1:W-:Y:S01]  /*1ee0*/  UTMALDG.4D [UR16], [UR30], desc[UR46] ;  /* 0x00002e101e0075b4 */ /* 0x0003e20008019000 */
[----:B----4-:R-:W-:Y:S01]  /*1ef0*/  UIADD3 UR8, UPT, UPT, UR6, 0x34300, UR4 ;  /* 0x0003430006087890 */ /* 0x010fe2000fffe004 */
[----:B------:R-:W-:-:S08]  /*1f00*/  UMOV UR9, UR49 ;  /* 0x0000003100097c82 */ /* 0x000fd00008000000 */
[----:B------:R1:W-:Y:S02]  /*1f10*/  UTMALDG.4D.MULTICAST [UR8], [UR22], UR56, desc[UR46] ;  /* 0x00002e08160073b4 */ /* 0x0003e40008019838 */
[----:B-1----:R-:W-:Y:S01]  /*1f20*/  NOP ;  /* 0x0000000000007918 */ /* 0x002fe20000000000 */
.L_x_32:
[----:B------:R-:W-:Y:S05]  /*1f30*/  BSYNC.RECONVERGENT B0 ;  /* 0x0000000000007941 */ /* 0x000fea0003800200 */
.L_x_31:
[----:B------:R-:W-:Y:S01]  /*1f40*/  UIADD3 UR7, UPT, UPT, UR7, 0x1, URZ ;  /* 0x0000000107077890 */ /* 0x000fe2000fffe0ff */
[----:B------:R-:W-:Y:S01]  /*1f50*/  UMOV UR5, UR29 ;  /* 0x0000001d00057c82 */ /* 0x000fe20008000000 */
[----:B------:R-:W-:Y:S02]  /*1f60*/  UMOV UR14, UR45 ;  /* 0x0000002d000e7c82 */ /* 0x000fe40008000000 */
[----:B------:R-:W-:-:S09]  /*1f70*/  UISETP.NE.AND UP0, UPT, UR7, UR45, UPT ;  /* 0x0000002d0700728c */ /* 0x000fd2000bf05270 */
[----:B------:R-:W-:Y:S05]  /*1f80*/  BRA.U UP0, `(.L_x_33) ;  /* 0xfffffff900c07547 */ /* 0x000fea000b83ffff */
.L_x_25:
[----:B------:R-:W-:Y:S01]  /*1f90*/  ULEA UR4, UR29, UR6, 0x3 ;  /* 0x000000061d047291 */ /* 0x000fe2000f8e18ff */
[----:B-1----:R-:W-:Y:S01]  /*1fa0*/  SHF.L.U32 R0, R12, 0x1f, RZ ;  /* 0x0000001f0c007819 */ /* 0x002fe200000006ff */
[----:B------:R-:W-:Y:S01]  /*1fb0*/  @!P2 SYNCS.ARRIVE.TRANS64.A1T0 RZ, [UR6+0x78], RZ ;  /* 0x000078ffffffa9a7 */ /* 0x000fe20008100006 */
[----:B------:R-:W-:-:S06]  /*1fc0*/  UISETP.GT.AND UP0, UPT, UR64, UR63, UPT ;  /* 0x0000003f4000728c */ /* 0x000fcc000bf04270 */
[----:B--23--:R1:W2:Y:S03]  /*1fd0*/  SYNCS.PHASECHK.TRANS64.TRYWAIT P1, [UR4+0x20], R0 ;  /* 0x00002000ff0075a7 */ /* 0x00c2a60008021104 */
[----:B------:R-:W-:Y:S05]  /*1fe0*/  BRA.U !UP0, `(.L_x_34) ;  /* 0x0000000508447547 */ /* 0x000fea000b800000 */
[----:B------:R-:W-:Y:S01]  /*1ff0*/  UIADD3 UR15, UPT, UPT, UR65, UR14, URZ ;  /* 0x0000000e410f7290 */ /* 0x000fe2000fffe0ff */
[----:B------:R-:W-:-:S11]  /*2000*/  UMOV UR5, UR29 ;  /* 0x0000001d00057c82 */ /* 0x000fd60008000000 */
.L_x_42:
[----:B------:R-:W-:Y:S01]  /*2010*/  ULEA UR49, UR5, UR6, 0x3 ;  /* 0x0000000605317291 */ /* 0x000fe2000f8e18ff */
[----:B--2---:R-:W-:Y:S01]  /*2020*/  @!P4 MOV R2, 0xc800 ;  /* 0x0000c8000002c802 */ /* 0x004fe20000000f00 */
[----:B--23--:R-:W-:Y:S10]  /*2030*/  @P1 BRA `(.L_x_35) ;  /* 0x00000000000c1947 */ /* 0x00cff40003800000 */
[----:B------:R-:W-:-:S04]  /*2040*/  SHF.L.U32 R3, R12, 0x1f, RZ ;  /* 0x0000001f0c037819 */ /* 0x000fc800000006ff */
[----:B------:R-:W2:Y:S02]  /*2050*/  SYNCS.PHASECHK.TRANS64.TRYWAIT P0, [UR49+0x20], R3 ;  /* 0x00002003ff0075a7 */ /* 0x000ea40008001131 */
[----:B--2---:R-:W-:Y:S05]  /*2060*/  @!P0 BRA `(.L_x_36) ;  /* 0x0000009800d88947 */ /* 0x004fea0003800000 */
.L_x_35:
[----:B------:R2:W-:Y:S01]  /*2070*/  @!P4 SYNCS.ARRIVE.TRANS64 RZ, [UR49], R2 ;  /* 0x00000002ffffc9a7 */ /* 0x0005e20008000031 */
[----:B------:R-:W-:-:S04]  /*2080*/  ULOP3.LUT UR4, UR53, 0x2, URZ, 0xfc, !UPT ;  /* 0x0000000235047892 */ /* 0x000fc8000f8efcff */
[----:B------:R-:W-:-:S09]  /*2090*/  UISETP.NE.AND UP0, UPT, UR4, 0x2, UPT ;  /* 0x000000020400788c */ /* 0x000fd2000bf05270 */
[----:B------:R-:W-:Y:S05]  /*20a0*/  BRA.U UP0, `(.L_x_37) ;  /* 0x0000000100047547 */ /* 0x000fea000b800000 */
[----:B------:R-:W-:Y:S05]  /*20b0*/  BPT.TRAP 0x1 ;  /* 0x000000040000795c */ /* 0x000fea0000300000 */
.L_x_37:
[----:B------:R-:W-:Y:S04]  /*20c0*/  BSSY.RECONVERGENT B0, `(.L_x_38) ;  /* 0x0000003000007945 */ /* 0x000fe80003800200 */
[----:B------:R-:W-:Y:S05]  /*20d0*/  @P3 BRA `(.L_x_39) ;  /* 0x0000000000043947 */ /* 0x000fea0003800000 */
[----:B------:R-:W-:Y:S05]  /*20e0*/  BPT.TRAP 0x1 ;  /* 0x000000040000795c */ /* 0x000fea0000300000 */
.L_x_39:
[----:B------:R-:W-:Y:S05]  /*20f0*/  BSYNC.RECONVERGENT B0 ;  /* 0x0000000000007941 */ /* 0x000fea0003800200 */
.L_x_38:
        /* <DEDUP_REMOVED lines=49> */
[----:B------:R-:W-:Y:S01]  /*2410*/  UMOV UR17, UR49 ;  /* 0x0000003100117c82 */ /* 0x000fe20008000000 */
[----:B------:R-:W-:Y:S01]  /*2420*/  UMOV UR21, UR52 ;  /* 0x0000003400157c82 */ /* 0x000fe20008000000 */
[----:B------:R1:W-:Y:S01]  /*2430*/  UTMALDG.3D.MULTICAST [UR32], [UR22], UR7, desc[UR56] ;  /* 0x00003820160073b4 */ /* 0x0003e20008011807 */
[----:B------:R-:W-:Y:S01]  /*2440*/  UMOV UR13, UR52 ;  /* 0x00000034000d7c82 */ /* 0x000fe20008000000 */
[----:B------:R1:W-:Y:S01]  /*2450*/  UTMALDG.3D.MULTICAST [UR24], [UR22], UR7, desc[UR56] ;  /* 0x00003818160073b4 */ /* 0x0003e20008011807 */
[----:B----4-:R-:W-:Y:S01]  /*2460*/  UIADD3 UR8, UPT, UPT, UR6, 0x34300, UR4 ;  /* 0x0003430006087890 */ /* 0x010fe2000fffe004 */
[----:B------:R1:W-:Y:S01]  /*2470*/  UTMALDG.4D [UR16], [UR30], desc[UR56] ;  /* 0x000038101e0075b4 */ /* 0x0003e20008019000 */
[----:B------:R-:W-:-:S07]  /*2480*/  UMOV UR9, UR49 ;  /* 0x0000003100097c82 */ /* 0x000fce0008000000 */
[----:B------:R1:W-:Y:S02]  /*2490*/  UTMALDG.4D.MULTICAST [UR8], [UR46], UR7, desc[UR56] ;  /* 0x000038082e0073b4 */ /* 0x0003e40008019807 */
[----:B-1----:R-:W-:Y:S01]  /*24a0*/  NOP ;  /* 0x0000000000007918 */ /* 0x002fe20000000000 */
.L_x_41:
[----:B------:R-:W-:Y:S05]  /*24b0*/  BSYNC.RECONVERGENT B0 ;  /* 0x0000000000007941 */ /* 0x000fea0003800200 */
.L_x_40:
[----:B------:R-:W-:Y:S01]  /*24c0*/  UIADD3 UR14, UPT, UPT, UR14, 0x1, URZ ;  /* 0x000000010e0e7890 */ /* 0x000fe2000fffe0ff */
[----:B------:R-:W-:-:S03]  /*24d0*/  UMOV UR5, UR29 ;  /* 0x0000001d00057c82 */ /* 0x000fc60008000000 */
[----:B------:R-:W-:-:S09]  /*24e0*/  UISETP.NE.AND UP0, UPT, UR14, UR15, UPT ;  /* 0x0000000f0e00728c */ /* 0x000fd2000bf05270 */
[----:B------:R-:W-:Y:S05]  /*24f0*/  BRA.U UP0, `(.L_x_42) ;  /* 0xfffffff900c47547 */ /* 0x000fea000b83ffff */
.L_x_34:
[C---:B------:R-:W-:Y:S01]  /*2500*/  LEA R3, R11.reuse, UR6, 0x3 ;  /* 0x000000060b037c11 */ /* 0x040fe2000f8e18ff */
[----:B------:R-:W-:Y:S01]  /*2510*/  NOP ;  /* 0x0000000000007918 */ /* 0x000fe20000000000 */
[----:B-1----:R-:W-:Y:S02]  /*2520*/  SHF.L.U32 R0, R10, 0x1f, RZ ;  /* 0x0000001f0a007819 */ /* 0x002fe400000006ff */
[----:B------:R-:W-:Y:S02]  /*2530*/  LEA R4, R11, UR6, 0x4 ;  /* 0x000000060b047c11 */ /* 0x000fe4000f8e20ff */
[----:B------:R-:W1:Y:S02]  /*2540*/  SYNCS.PHASECHK.TRANS64.TRYWAIT P0, [R3+URZ+0x80], R0 ;  /* 0x00008000030075a7 */ /* 0x000e6400080011ff */
[----:B-1----:R-:W-:Y:S05]  /*2550*/  @!P0 BRA `(.L_x_43) ;  /* 0x0000009400b48947 */ /* 0x002fea0003800000 */
.L_x_159:
[----:B------:R-:W4:Y:S01]  /*2560*/  LDS.128 R4, [R4+0xf0] ;  /* 0x0000f00004047984 */ /* 0x000f220000000c00 */
[----:B------:R-:W-:Y:S01]  /*2570*/  UISETP.GE.AND UP0, UPT, UR39, 0x1, UPT ;  /* 0x000000012700788c */ /* 0x000fe2000bf06270 */
[----:B------:R-:W-:Y:S01]  /*2580*/  @!PT LDS RZ, [RZ] ;  /* 0x00000000fffff984 */ /* 0x000fe20000000800 */
[----:B------:R-:W-:Y:S01]  /*2590*/  @!PT LDS RZ, [RZ] ;  /* 0x00000000fffff984 */ /* 0x000fe20000000800 */
[----:B------:R-:W-:Y:S01]  /*25a0*/  @!PT LDS RZ, [RZ] ;  /* 0x00000000fffff984 */ /* 0x000fe20000000800 */
[----:B------:R-:W-:Y:S01]  /*25b0*/  @!PT LDS RZ, [RZ] ;  /* 0x00000000fffff984 */ /* 0x000fe20000000800 */
[----:B------:R1:W-:Y:S06]  /*25c0*/  MEMBAR.ALL.CTA ;  /* 0x0000000000007992 */ /* 0x0003ec0000008000 */
[----:B-1----:R-:W1:Y:S01]  /*25d0*/  FENCE.VIEW.ASYNC.S ;  /* 0x00000000000073c6 */ /* 0x002e620000000000 */
[----:B----4-:R-:W-:-:S13]  /*25e0*/  LOP3.LUT P0, RZ, R6, 0x1, RZ, 0xc0, !PT ;  /* 0x0000000106ff7812 */ /* 0x010fda000780c0ff */
[----:B-1----:R-:W-:Y:S01]  /*25f0*/  VOTEU.ANY UP1, P0 ;  /* 0x0000000000ff7886 */ /* 0x002fe20000020100 */
[----:B------:R-:W-:-:S13]  /*2600*/  PLOP3.LUT P0, PT, PT, PT, UP1, 0x80, 0x8 ;  /* 0x000000000008781c */ /* 0x000fda0003f0f018 */
[----:B------:R-:W-:Y:S02]  /*2610*/  @P0 LOP3.LUT R0, R5, 0xffff, RZ, 0xc0, !PT ;  /* 0x0000ffff05000812 */ /* 0x000fe400078ec0ff */
[----:B--2---:R-:W-:Y:S02]  /*2620*/  @P0 MOV R2, R4 ;  /* 0x0000000400020202 */ /* 0x004fe40000000f00 */
[----:B------:R-:W-:Y:S01]  /*2630*/  @P0 R2UR UR5, R0 ;  /* 0x00000000000502ca */ /* 0x000fe200000e0000 */
[----:B------:R-:W-:Y:S01]  /*2640*/  VIADD R0, R3, 0x90 ;  /* 0x0000009003007836 */ /* 0x000fe20000000000 */
[----:B------:R-:W-:Y:S02]  /*2650*/  @P0 SHF.R.U32.HI R4, RZ, 0x10, R5 ;  /* 0x00000010ff040819 */ /* 0x000fe40000011605 */
[----:B------:R-:W-:Y:S02]  /*2660*/  @P0 R2UR UR7, R2 ;  /* 0x00000000020702ca */ /* 0x000fe400000e0000 */
[----:B------:R-:W-:-:S02]  /*2670*/  PRMT R0, RZ, 0x654, R0 ;  /* 0x00000654ff007816 */ /* 0x000fc40000000000 */
[----:B------:R-:W-:Y:S02]  /*2680*/  @P0 R2UR UR4, R4 ;  /* 0x00000000040402ca */ /* 0x000fe400000e0000 */
[----:B------:R1:W-:Y:S03]  /*2690*/  SYNCS.ARRIVE.TRANS64.RED.A1T0 RZ, [R0+URZ], RZ ;  /* 0x000000ff00ff79a7 */ /* 0x0003e600081004ff */
[----:B------:R-:W-:-:S04]  /*26a0*/  @UP1 UMOV UR58, UR5 ;  /* 0x00000005003a1c82 */ /* 0x000fc80008000000 */
[----:B------:R-:W-:-:S04]  /*26b0*/  @UP1 UMOV UR59, UR7 ;  /* 0x00000007003b1c82 */ /* 0x000fc80008000000 */
[----:B------:R-:W-:Y:S01]  /*26c0*/  @UP1 UMOV UR52, UR4 ;  /* 0x0000000400341c82 */ /* 0x000fe20008000000 */
[----:B------:R-:W-:Y:S05]  /*26d0*/  BRA.U !UP0, `(.L_x_44) ;  /* 0x0000000108d47547 */ /* 0x000fea000b800000 */
[----:B------:R-:W2:Y:S01]  /*26e0*/  LDCU.128 UR12, c[0x0][0xf10] ;  /* 0x0001e200ff0c77ac */ /* 0x000ea20008000c00 */
[----:B------:R-:W4:Y:S01]  /*26f0*/  LDCU UR11, c[0x0][0xf20] ;  /* 0x0001e400ff0b77ac */ /* 0x000f220008000800 */
[----:B------:R-:W3:Y:S01]  /*2700*/  LDCU UR22, c[0x0][0xf0c] ;  /* 0x0001e180ff1677ac */ /* 0x000ee20008000800 */
[----:B------:R-:W1:Y:S01]  /*2710*/  LDCU.64 UR8, c[0x0][0xf28] ;  /* 0x0001e500ff0877ac */ /* 0x000e620008000a00 */
[----:B------:R-:W-:Y:S02]  /*2720*/  UISETP.NE.AND UP3, UPT, UR39, 0x1, UPT ;  /* 0x000000012700788c */ /* 0x000fe4000bf65270 */
[----:B--2---:R-:W-:Y:S02]  /*2730*/  UIMAD.WIDE.U32 UR16, UR61, UR15, URZ ;  /* 0x0000000f3d1072a5 */ /* 0x004fe4000f8e00ff */
[----:B------:R-:W-:Y:S02]  /*2740*/  UIMAD.WIDE.U32 UR4, UR62, UR12, URZ ;  /* 0x0000000c3e0472a5 */ /* 0x000fe4000f8e00ff */
[----:B------:R-:W-:-:S02]  /*2750*/  UISETP.NE.AND UP0, UPT, UR14, 0x1, UPT ;  /* 0x000000010e00788c */ /* 0x000fc4000bf05270 */
[----:B------:R-:W-:Y:S01]  /*2760*/  UIMAD.WIDE.U32 UR20, UR58, UR15, URZ ;  /* 0x0000000f3a1472a5 */ /* 0x000fe2000f8e00ff */
[----:B------:R-:W-:Y:S02]  /*2770*/  UMOV UR16, UR17 ;  /* 0x0000001100107c82 */ /* 0x000fe40008000000 */
[----:B------:R-:W-:Y:S01]  /*2780*/  UMOV UR4, UR5 ;  /* 0x0000000500047c82 */ /* 0x000fe20008000000 */
[----:B----4-:R-:W-:Y:S02]  /*2790*/  USHF.R.U32.HI UR16, URZ, UR11, UR16 ;  /* 0x0000000bff107299 */ /* 0x010fe40008011610 */
[----:B---3--:R-:W-:Y:S02]  /*27a0*/  UISETP.NE.AND UP2, UPT, UR22, 0x1, UPT ;  /* 0x000000011600788c */ /* 0x008fe4000bf45270 */
[----:B------:R-:W-:Y:S02]  /*27b0*/  USHF.R.U32.HI UR4, URZ, UR13, UR4 ;  /* 0x0000000dff047299 */ /* 0x000fe40008011604 */
[----:B------:R-:W-:-:S02]  /*27c0*/  USEL UR5, UR61, UR16, !UP0 ;  /* 0x000000103d057287 */ /* 0x000fc4000c000000 */
[----:B------:R-:W-:Y:S02]  /*27d0*/  USEL UR7, UR62, UR4, !UP2 ;  /* 0x000000043e077287 */ /* 0x000fe4000d000000 */
[----:B-1----:R-:W-:Y:S01]  /*27e0*/  UIMAD.WIDE.U32 UR16, UR5, UR8, URZ ;  /* 0x00000008051072a5 */ /* 0x002fe2000f8e00ff */
[----:B------:R-:W-:Y:S01]  /*27f0*/  UMOV UR4, UR21 ;  /* 0x0000001500047c82 */ /* 0x000fe20008000000 */
[----:B------:R-:W-:Y:S02]  /*2800*/  UIMAD.WIDE.U32 UR18, UR59, UR12, URZ ;  /* 0x0000000c3b1272a5 */ /* 0x000fe4000f8e00ff */
[----:B------:R-:W-:-:S03]  /*2810*/  UIMAD.WIDE.U32 UR20, UR7, UR8, URZ ;  /* 0x00000008071472a5 */ /* 0x000fc6000f8e00ff */
[----:B------:R-:W-:Y:S01]  /*2820*/  UMOV UR16, UR17 ;  /* 0x0000001100107c82 */ /* 0x000fe20008000000 */
[----:B------:R-:W-:Y:S02]  /*2830*/  USHF.R.U32.HI UR4, URZ, UR11, UR4 ;  /* 0x0000000bff047299 */ /* 0x000fe40008011604 */
[----:B------:R-:W-:Y:S01]  /*2840*/  @UP3 USHF.R.U32.HI UR5, URZ, UR9, UR16 ;  /* 0x00000009ff053299 */ /* 0x000fe20008011610 */
[----:B------:R-:W-:Y:S01]  /*2850*/  UMOV UR18, UR19 ;  /* 0x0000001300127c82 */ /* 0x000fe20008000000 */
[----:B------:R-:W-:Y:S01]  /*2860*/  UMOV UR20, UR21 ;  /* 0x0000001500147c82 */ /* 0x000fe20008000000 */
[----:B------:R-:W-:Y:S02]  /*2870*/  USHF.R.U32.HI UR13, URZ, UR13, UR18 ;  /* 0x0000000dff0d7299 */ /* 0x000fe40008011612 */
[----:B------:R-:W-:Y:S02]  /*2880*/  USEL UR4, UR58, UR4, !UP0 ;  /* 0x000000043a047287 */ /* 0x000fe4000c000000 */
[----:B------:R-:W-:-:S02]  /*2890*/  @UP3 USHF.R.U32.HI UR7, URZ, UR9, UR20 ;  /* 0x00000009ff073299 */ /* 0x000fc40008011614 */
[----:B------:R-:W-:Y:S02]  /*28a0*/  UIMAD UR11, UR39, UR5, URZ ;  /* 0x00000005270b72a4 */ /* 0x000fe4000f8e02ff */
[----:B------:R-:W-:Y:S02]  /*28b0*/  USEL UR5, UR59, UR13, !UP2 ;  /* 0x0000000d3b057287 */ /* 0x000fe4000d000000 */
[----:B------:R-:W-:Y:S02]  /*28c0*/  UIMAD UR12, UR39, UR7, URZ ;  /* 0x00000007270c72a4 */ /* 0x000fe4000f8e02ff */
[----:B------:R-:W-:Y:S02]  /*28d0*/  UISETP.GE.AND UP0, UPT, UR4, UR11, UPT ;  /* 0x0000000b0400728c */ /* 0x000fe4000bf06270 */
[----:B------:R-:W-:Y:S02]  /*28e0*/  UIMAD.WIDE.U32 UR16, UR4, UR8, URZ ;  /* 0x00000008041072a5 */ /* 0x000fe4000f8e00ff */
[----:B------:R-:W-:-:S02]  /*28f0*/  UISETP.GE.OR UP0, UPT, UR5, UR12, UP0 ;  /* 0x0000000c0500728c */ /* 0x000fc40008706670 */
[----:B------:R-:W-:Y:S02]  /*2900*/  UIMAD.WIDE.U32 UR12, UR5, UR8, URZ ;  /* 0x00000008050c72a5 */ /* 0x000fe4000f8e00ff */
[----:B------:R-:W-:Y:S01]  /*2910*/  UIADD3 UR15, UPT, UPT, -UR4, URZ, URZ ;  /* 0x000000ff040f7290 */ /* 0x000fe2000fffe1ff */
[----:B------:R-:W-:Y:S01]  /*2920*/  UMOV UR11, UR17 ;  /* 0x00000011000b7c82 */ /* 0x000fe20008000000 */
[----:B------:R-:W-:Y:S02]  /*2930*/  UIADD3 UR12, UPT, UPT, -UR5, URZ, URZ ;  /* 0x000000ff050c7290 */ /* 0x000fe4000fffe1ff */
[----:B------:R-:W-:-:S03]  /*2940*/  USHF.R.U32.HI UR11, URZ, UR9, UR11 ;  /* 0x00000009ff0b7299 */ /* 0x000fc6000801160b */
[----:B------:R-:W-:Y:S01]  /*2950*/  @!UP0 UMOV UR8, UR13 ;  /* 0x0000000d00088c82 */ /* 0x000fe20008000000 */
[----:B------:R-:W-:Y:S02]  /*2960*/  UIMAD UR15, UR14, UR15, UR58 ;  /* 0x0000000f0e0f72a4 */ /* 0x000fe4000f8e023a */
[----:B------:R-:W-:Y:S02]  /*2970*/  USEL UR11, UR4, UR11, !UP3 ;  /* 0x0000000b040b7287 */ /* 0x000fe4000d800000 */
[----:B------:R-:W-:Y:S02]  /*2980*/  @!UP0 USHF.R.U32.HI UR8, URZ, UR9, UR8 ;  /* 0x00000009ff088299 */ /* 0x000fe40008011608 */
[----:B------:R-:W-:Y:S02]  /*2990*/  UIADD3 UR9, UPT, UPT, -UR11, URZ, URZ ;  /* 0x000000ff0b097290 */ /* 0x000fe4000fffe1ff */
[----:B------:R-:W-:Y:S02]  /*29a0*/  @!UP0 USEL UR8, UR5, UR8, !UP3 ;  /* 0x0000000805088287 */ /* 0x000fe4000d800000 */
[----:B------:R-:W-:-:S02]  /*29b0*/  UIMAD UR9, UR39, UR9, UR4 ;  /* 0x00000009270972a4 */ /* 0x000fc4000f8e0204 */
[----:B------:R-:W-:Y:S02]  /*29c0*/  @!UP0 UIADD3 UR11, UPT, UPT, UR11, -UR8, URZ ;  /* 0x800000080b0b8290 */ /* 0x000fe4000fffe0ff */
[----:B------:R-:W-:Y:S02]  /*29d0*/  @!UP0 UIMAD UR8, UR9, UR7, UR8 ;  /* 0x00000007090882a4 */ /* 0x000fe4000f8e0208 */
[----:B------:R-:W-:Y:S02]  /*29e0*/  @!UP0 UIMAD UR4, UR39, UR11, UR5 ;  /* 0x0000000b270482a4 */ /* 0x000fe4000f8e0205 */
[----:B------:R-:W-:Y:S02]  /*29f0*/  UIMAD UR7, UR22, UR12, UR59 ;  /* 0x0000000c160772a4 */ /* 0x000fe4000f8e023b */
[----:B------:R-:W-:Y:S01]  /*2a00*/  UIMAD UR58, UR4, UR14, UR15 ;  /* 0x0000000e043a72a4 */ /* 0x000fe2000f8e020f */
[----:B------:R-:W-:Y:S02]  /*2a10*/  @!UP0 UMOV UR5, UR8 ;  /* 0x0000000800058c82 */ /* 0x000fe40008000000 */
[----:B------:R-:W-:-:S12]  /*2a20*/  UIMAD UR59, UR5, UR22, UR7 ;  /* 0x00000016053b72a4 */ /* 0x000fd8000f8e0207 */
.L_x_44:
[----:B------:R-:W2:Y:S02]  /*2a30*/  LDCU UR4, c[0x0][0xf30] ;  /* 0x0001e600ff0477ac */ /* 0x000ea40008000800 */
[----:B--2---:R-:W-:-:S09]  /*2a40*/  UISETP.NE.AND UP0, UPT, UR4, 0x1, UPT ;  /* 0x000000010400788c */ /* 0x004fd2000bf05270 */
[----:B------:R-:W-:Y:S05]  /*2a50*/  BRA.U UP0, `(.L_x_45) ;  /* 0x0000000100447547 */ /* 0x000fea000b800000 */
[----:B------:R-:W2:Y:S01]  /*2a60*/  LDCU.128 UR12, c[0x0][0xf10] ;  /* 0x0001e200ff0c77ac */ /* 0x000ea20008000c00 */
[----:B------:R-:W4:Y:S01]  /*2a70*/  LDCU UR11, c[0x0][0xf0c] ;  /* 0x0001e180ff0b77ac */ /* 0x000f220008000800 */
[----:B------:R-:W1:Y:S01]  /*2a80*/  LDCU UR7, c[0x0][0xf20] ;  /* 0x0001e400ff0777ac */ /* 0x000e620008000800 */
[----:B--2---:R-:W-:Y:S02]  /*2a90*/  UIMAD.WIDE.U32 UR8, UR59, UR12, URZ ;  /* 0x0000000c3b0872a5 */ /* 0x004fe4000f8e00ff */
[----:B------:R-:W-:Y:S02]  /*2aa0*/  UIMAD.WIDE.U32 UR4, UR58, UR15, URZ ;  /* 0x0000000f3a0472a5 */ /* 0x000fe4000f8e00ff */
[----:B----4-:R-:W-:Y:S02]  /*2ab0*/  UISETP.NE.AND UP2, UPT, UR11, 0x1, UPT ;  /* 0x000000010b00788c */ /* 0x010fe4000bf45270 */
[----:B------:R-:W-:Y:S01]  /*2ac0*/  UISETP.NE.AND UP0, UPT, UR14, 0x1, UPT ;  /* 0x000000010e00788c */ /* 0x000fe2000bf05270 */
[----:B------:R-:W-:-:S02]  /*2ad0*/  UMOV UR8, UR9 ;  /* 0x0000000900087c82 */ /* 0x000fc40008000000 */
[----:B------:R-:W-:Y:S01]  /*2ae0*/  UMOV UR4, UR5 ;  /* 0x0000000500047c82 */ /* 0x000fe20008000000 */
[----:B------:R-:W-:Y:S02]  /*2af0*/  USHF.R.U32.HI UR13, URZ, UR13, UR8 ;  /* 0x0000000dff0d7299 */ /* 0x000fe40008011608 */
[----:B-1----:R-:W-:Y:S02]  /*2b00*/  USHF.R.U32.HI UR4, URZ, UR7, UR4 ;  /* 0x00000007ff047299 */ /* 0x002fe40008011604 */
[----:B------:R-:W-:Y:S02]  /*2b10*/  USEL UR5, UR59, UR13, !UP2 ;  /* 0x0000000d3b057287 */ /* 0x000fe4000d000000 */
[----:B------:R-:W-:-:S04]  /*2b20*/  USEL UR4, UR58, UR4, !UP0 ;  /* 0x000000043a047287 */ /* 0x000fc8000c000000 */
[----:B------:R-:W-:Y:S02]  /*2b30*/  UIADD3 UR7, UPT, UPT, UR5, -UR4, URZ ;  /* 0x8000000405077290 */ /* 0x000fe4000fffe0ff */
[----:B------:R-:W-:Y:S02]  /*2b40*/  UIADD3 UR4, UPT, UPT, -UR5, UR4, URZ ;  /* 0x0000000405047290 */ /* 0x000fe4000fffe1ff */
[----:B------:R-:W-:Y:S02]  /*2b50*/  UIMAD UR58, UR7, UR14, UR58 ;  /* 0x0000000e073a72a4 */ /* 0x000fe4000f8e023a */
[----:B------:R-:W-:-:S12]  /*2b60*/  UIMAD UR59, UR4, UR11, UR59 ;  /* 0x0000000b043b72a4 */ /* 0x000fd8000f8e023b */
.L_x_45:
[----:B------:R-:W-:Y:S01]  /*2b70*/  VIADD R11, R11, 0x1 ;  /* 0x000000010b0b7836 */ /* 0x000fe20000000000 */
[----:B------:R-:W-:Y:S02]  /*2b80*/  R2UR UR5, R92 ;  /* 0x000000005c0572ca */ /* 0x000fe400000e0000 */
[----:B------:R-:W-:Y:S02]  /*2b90*/  R2UR UR4, R93 ;  /* 0x000000005d0472ca */ /* 0x000fe400000e0000 */
[C---:B------:R-:W-:Y:S02]  /*2ba0*/  ISETP.NE.AND P0, PT, R11.reuse, 0x2, PT ;  /* 0x000000020b00780c */ /* 0x040fe40003f05270 */
[----:B------:R-:W-:Y:S02]  /*2bb0*/  PLOP3.LUT P2, PT, PT, PT, PT, 0x80, 0x8 ;  /* 0x000000000008781c */ /* 0x000fe40003f4f070 */
[----:B-1----:R-:W-:Y:S02]  /*2bc0*/  SEL R0, RZ, 0x1, P0 ;  /* 0x00000001ff007807 */ /* 0x002fe40000000000 */
[----:B------:R-:W-:-:S02]  /*2bd0*/  SEL R11, R11, RZ, P0 ;  /* 0x000000ff0b0b7207 */ /* 0x000fc40000000000 */
[----:B------:R-:W-:Y:S01]  /*2be0*/  LOP3.LUT R10, R10, R0, RZ, 0x3c, !PT ;  /* 0x000000000a0a7212 */ /* 0x000fe200078e3cff */
[----:B------:R-:W-:Y:S02]  /*2bf0*/  UIADD3 UR26, UPT, UPT, UR58, UR5, URZ ;  /* 0x000000053a1a7290 */ /* 0x000fe4000fffe0ff */
[----:B------:R-:W-:Y:S01]  /*2c00*/  UIADD3 UR20, UPT, UPT, UR59, UR4, URZ ;  /* 0x000000043b147290 */ /* 0x000fe2000fffe0ff */
[----:B------:R-:W-:Y:S11]  /*2c10*/  BRA.U UP1, `(.L_x_46) ;  /* 0xffffffed01247547 */ /* 0x000ff6000b83ffff */
[----:B------:R-:W-:Y:S01]  /*2c20*/  UIADD3 UR7, UPT, UPT, UR6, 0x20, URZ ;  /* 0x0000002006077890 */ /* 0x000fe2000fffe0ff */
[----:B------:R-:W-:-:S03]  /*2c30*/  SHF.L.U32 R2, R12, 0x1f, RZ ;  /* 0x0000001f0c027819 */ /* 0x000fc600000006ff */
[----:B------:R-:W-:-:S09]  /*2c40*/  ULEA UR4, UR29, UR7, 0x3 ;  /* 0x000000071d047291 */ /* 0x000fd2000f8e18ff */
[----:B------:R-:W1:Y:S02]  /*2c50*/  SYNCS.PHASECHK.TRANS64.TRYWAIT P0, [UR4], R2 ;  /* 0x00000002ff0075a7 */ /* 0x000e640008001104 */
[----:B-1----:R-:W-:Y:S05]  /*2c60*/  @!P0 BRA `(.L_x_47) ;  /* 0x0000009000048947 */ /* 0x002fea0003800000 */
.L_x_161:
[----:B------:R-:W-:-:S04]  /*2c70*/  UIADD3 UR4, UPT, UPT, UR29, 0x1, URZ ;  /* 0x000000011d047890 */ /* 0x000fc8000fffe0ff */
[----:B------:R-:W-:-:S04]  /*2c80*/  UISETP.NE.AND UP0, UPT, UR4, 0x4, UPT ;  /* 0x000000040400788c */ /* 0x000fc8000bf05270 */
[----:B------:R-:W-:Y:S02]  /*2c90*/  USEL UR6, URZ, 0x1, UP0 ;  /* 0x00000001ff067887 */ /* 0x000fe40008000000 */
[----:B------:R-:W-:-:S04]  /*2ca0*/  USEL UR4, UR4, URZ, UP0 ;  /* 0x000000ff04047287 */ /* 0x000fc80008000000 */
[----:B------:R-:W-:Y:S01]  /*2cb0*/  ULEA UR5, UR4, UR7, 0x3 ;  /* 0x0000000704057291 */ /* 0x000fe2000f8e18ff */
[----:B-1----:R-:W-:-:S04]  /*2cc0*/  LOP3.LUT R2, R12, UR6, RZ, 0x3c, !PT ;  /* 0x000000060c027c12 */ /* 0x002fc8000f8e3cff */
[----:B------:R-:W-:-:S04]  /*2cd0*/  SHF.L.U32 R3, R2, 0x1f, RZ ;  /* 0x0000001f02037819 */ /* 0x000fc800000006ff */
[----:B------:R-:W1:Y:S02]  /*2ce0*/  SYNCS.PHASECHK.TRANS64.TRYWAIT P0, [UR5], R3 ;  /* 0x00000003ff0075a7 */ /* 0x000e640008001105 */
[----:B-1----:R-:W-:Y:S05]  /*2cf0*/  @!P0 BRA `(.L_x_48) ;  /* 0x0000008c00f88947 */ /* 0x002fea0003800000 */
.L_x_163:
[----:B------:R-:W-:-:S04]  /*2d00*/  UIADD3 UR4, UPT, UPT, UR4, 0x1, URZ ;  /* 0x0000000104047890 */ /* 0x000fc8000fffe0ff */
[----:B------:R-:W-:-:S04]  /*2d10*/  UISETP.NE.AND UP0, UPT, UR4, 0x4, UPT ;  /* 0x000000040400788c */ /* 0x000fc8000bf05270 */
[----:B------:R-:W-:Y:S02]  /*2d20*/  USEL UR6, URZ, 0x1, UP0 ;  /* 0x00000001ff067887 */ /* 0x000fe40008000000 */
[----:B------:R-:W-:-:S04]  /*2d30*/  USEL UR4, UR4, URZ, UP0 ;  /* 0x000000ff04047287 */ /* 0x000fc80008000000 */
[----:B------:R-:W-:Y:S01]  /*2d40*/  ULEA UR5, UR4, UR7, 0x3 ;  /* 0x0000000704057291 */ /* 0x000fe2000f8e18ff */
[----:B------:R-:W-:-:S04]  /*2d50*/  LOP3.LUT R2, R2, UR6, RZ, 0x3c, !PT ;  /* 0x0000000602027c12 */ /* 0x000fc8000f8e3cff */
[----:B-1----:R-:W-:-:S04]  /*2d60*/  SHF.L.U32 R3, R2, 0x1f, RZ ;  /* 0x0000001f02037819 */ /* 0x002fc800000006ff */
[----:B------:R-:W1:Y:S02]  /*2d70*/  SYNCS.PHASECHK.TRANS64.TRYWAIT P0, [UR5], R3 ;  /* 0x00000003ff0075a7 */ /* 0x000e640008001105 */
[----:B-1----:R-:W-:Y:S05]  /*2d80*/  @!P0 BRA `(.L_x_49) ;  /* 0x0000008c00ec8947 */ /* 0x002fea0003800000 */
.L_x_165:
[----:B------:R-:W-:-:S04]  /*2d90*/  UIADD3 UR4, UPT, UPT, UR4, 0x1, URZ ;  /* 0x0000000104047890 */ /* 0x000fc8000fffe0ff */
[----:B------:R-:W-:-:S04]  /*2da0*/  UISETP.NE.AND UP0, UPT, UR4, 0x4, UPT ;  /* 0x000000040400788c */ /* 0x000fc8000bf05270 */
[----:B------:R-:W-:Y:S02]  /*2db0*/  USEL UR5, URZ, 0x1, UP0 ;  /* 0x00000001ff057887 */ /* 0x000fe40008000000 */
[----:B------:R-:W-:-:S04]  /*2dc0*/  USEL UR4, UR4, URZ, UP0 ;  /* 0x000000ff04047287 */ /* 0x000fc80008000000 */
[----:B------:R-:W-:Y:S01]  /*2dd0*/  ULEA UR4, UR4, UR7, 0x3 ;  /* 0x0000000704047291 */ /* 0x000fe2000f8e18ff */
[----:B------:R-:W-:-:S04]  /*2de0*/  LOP3.LUT R2, R2, UR5, RZ, 0x3c, !PT ;  /* 0x0000000502027c12 */ /* 0x000fc8000f8e3cff */
[----:B------:R-:W-:Y:S01]  /*2df0*/  SHF.L.U32 R2, R2, 0x1f, RZ ;  /* 0x0000001f02027819 */ /* 0x000fe200000006ff */
[----:B-1----:R-:W-:-:S07]  /*2e00*/  IMAD.U32 R0, RZ, RZ, UR4 ;  /* 0x00000004ff007e24 */ /* 0x002fce000f8e00ff */
.L_x_50:
[----:B-1----:R1:W2:Y:S02]  /*2e10*/  SYNCS.PHASECHK.TRANS64.TRYWAIT P0, [R0+URZ], R2 ;  /* 0x00000002000075a7 */ /* 0x0022a400080011ff */
[----:B--2---:R-:W-:Y:S05]  /*2e20*/  @!P0 NANOSLEEP.SYNCS 0x989680 ;  /* 0x009896800000895d */ /* 0x004fea0003900000 */
[----:B------:R-:W2:Y:S02]  /*2e30*/  @!P0 SYNCS.PHASECHK.TRANS64 P0, [R0+URZ], R2 ;  /* 0x00000002000085a7 */ /* 0x000ea400080010ff */
[----:B--2---:R-:W-:Y:S05]  /*2e40*/  @P0 EXIT ;  /* 0x000000000000094d */ /* 0x004fea0003800000 */
[----:B------:R-:W-:Y:S05]  /*2e50*/  BRA `(.L_x_50) ;  /* 0xfffffffc00ec7947 */ /* 0x000fea000383ffff */
.L_x_22:
[----:B------:R-:W-:-:S04]  /*2e60*/  UISETP.NE.AND UP0, UPT, UR60, URZ, UPT ;  /* 0x000000ff3c00728c */ /* 0x000fc8000bf05270 */
[----:B------:R-:W-:-:S09]  /*2e70*/  UISETP.NE.OR UP0, UPT, UR21, 0x1, UP0 ;  /* 0x000000011500788c */ /* 0x000fd20008705670 */
[----:B------:R-:W-:Y:S05]  /*2e80*/  BRA.U UP0, `(.L_x_51) ;  /* 0x0000000500487547 */ /* 0x000fea000b800000 */
[----:B------:R-:W-:Y:S01]  /*2e90*/  ISETP.GE.U32.AND P2, PT, R2, 0x4, PT ;  /* 0x000000040200780c */ /* 0x000fe20003f46070 */
[----:B------:R-:W-:Y:S01]  /*2ea0*/  IMAD.MOV.U32 R12, RZ, RZ, 0x1 ;  /* 0x00000001ff0c7424 */ /* 0x000fe200078e00ff */
[----:B------:R-:W-:Y:S02]  /*2eb0*/  CS2R R10, SRZ ;  /* 0x00000000000a7805 */ /* 0x000fe4000001ff00 */
[----:B------:R-:W-:Y:S01]  /*2ec0*/  CS2R R8, SRZ ;  /* 0x0000000000087805 */ /* 0x000fe2000001ff00 */
[----:B------:R-:W-:Y:S01]  /*2ed0*/  UMOV UR6, 0x400 ;  /* 0x0000040000067882 */ /* 0x000fe20000000000 */
[----:B------:R-:W-:Y:S01]  /*2ee0*/  UMOV UR5, URZ ;  /* 0x000000ff00057c82 */ /* 0x000fe20008000000 */
[----:B------:R-:W-:-:S12]  /*2ef0*/  ULEA UR6, UR60, UR6, 0x18 ;  /* 0x000000063c067291 */ /* 0x000fd8000f8ec0ff */
.L_x_55:
[----:B------:R-:W-:Y:S02]  /*2f00*/  LEA R0, R8, UR6, 0x3 ;  /* 0x0000000608007c11 */ /* 0x000fe4000f8e18ff */
[----:B------:R-:W-:-:S03]  /*2f10*/  SHF.L.U32 R4, R9, 0x1f, RZ ;  /* 0x0000001f09047819 */ /* 0x000fc600000006ff */
[----:B------:R-:W-:Y:S01]  /*2f20*/  VIADD R5, R0, 0xd0 ;  /* 0x000000d000057836 */ /* 0x000fe20000000000 */
[----:B------:R-:W2:Y:S02]  /*2f30*/  SYNCS.PHASECHK.TRANS64.TRYWAIT P0, [R0+URZ+0xc0], R4 ;  /* 0x0000c004000075a7 */ /* 0x000ea400080011ff */
[----:B--2---:R-:W-:Y:S05]  /*2f40*/  @!P0 BRA `(.L_x_52) ;  /* 0x0000008c00948947 */ /* 0x004fea0003800000 */
.L_x_166:
[----:B------:R-:W-:Y:S01]  /*2f50*/  ULEA UR4, UR5, UR6, 0x3 ;  /* 0x0000000605047291 */ /* 0x000fe2000f8e18ff */
[----:B--2---:R-:W-:Y:S01]  /*2f60*/  PRMT R0, RZ, 0x654, R5 ;  /* 0x00000654ff007816 */ /* 0x004fe20000000005 */
[----:B------:R-:W-:Y:S01]  /*2f70*/  @!P2 IMAD.MOV.U32 R4, RZ, RZ, 0x10 ;  /* 0x00000010ff04a424 */ /* 0x000fe200078e00ff */
[----:B------:R-:W-:Y:S01]  /*2f80*/  SHF.L.U32 R5, R12, 0x1f, RZ ;  /* 0x0000001f0c057819 */ /* 0x000fe200000006ff */
[----:B------:R-:W-:Y:S01]  /*2f90*/  UIADD3 UR7, UPT, UPT, UR4, 0x80, URZ ;  /* 0x0000008004077890 */ /* 0x000fe2000fffe0ff */
[----:B------:R2:W-:Y:S05]  /*2fa0*/  SYNCS.ARRIVE.TRANS64.RED.A1T0 RZ, [R0+URZ], RZ ;  /* 0x000000ff00ff79a7 */ /* 0x0005ea00081004ff */
[----:B------:R-:W-:Y:S01]  /*2fb0*/  IMAD.U32 R6, RZ, RZ, UR7 ;  /* 0x00000007ff067e24 */ /* 0x000fe2000f8e00ff */
[----:B------:R-:W3:Y:S04]  /*2fc0*/  SYNCS.PHASECHK.TRANS64.TRYWAIT P0, [UR4+0x90], R5 ;  /* 0x00009005ff0075a7 */ /* 0x000ee80008001104 */
[----:B------:R-:W-:Y:S01]  /*2fd0*/  PRMT R6, R2, 0x654, R6 ;  /* 0x0000065402067816 */ /* 0x000fe20000000006 */
[----:B--23--:R-:W-:Y:S06]  /*2fe0*/  @!P0 BRA `(.L_x_53) ;  /* 0x0000008c00808947 */ /* 0x00cfec0003800000 */
.L_x_168:
[----:B------:R-:W-:Y:S01]  /*2ff0*/  ULEA UR8, UR5, UR6, 0x4 ;  /* 0x0000000605087291 */ /* 0x000fe2000f8e20ff */
[----:B------:R-:W-:Y:S01]  /*3000*/  SEL R3, R6, R3, !P2 ;  /* 0x0000000306037207 */ /* 0x000fe20005000000 */
[----:B------:R-:W-:Y:S01]  /*3010*/  UIADD3 UR9, UPT, UPT, UR4, 0x80, URZ ;  /* 0x0000008004097890 */ /* 0x000fe2000fffe0ff */
[----:B--2---:R-:W-:Y:S01]  /*3020*/  LEA R0, R11, UR6, 0x3 ;  /* 0x000000060b007c11 */ /* 0x004fe2000f8e18ff */
[----:B------:R-:W-:Y:S01]  /*3030*/  UIADD3 UR8, UPT, UPT, UR8, 0xf0, URZ ;  /* 0x000000f008087890 */ /* 0x000fe2000fffe0ff */
[----:B------:R2:W-:Y:S01]  /*3040*/  @!P2 SYNCS.ARRIVE.TRANS64.RED RZ, [R3+URZ], R4 ;  /* 0x0000000403ffa9a7 */ /* 0x0005e200080004ff */
[----:B------:R-:W-:Y:S01]  /*3050*/  UIADD3 UR4, UPT, UPT, UR5, 0x1, URZ ;  /* 0x0000000105047890 */ /* 0x000fe2000fffe0ff */
[----:B------:R-:W-:-:S03]  /*3060*/  VIADD R8, R8, 0x1 ;  /* 0x0000000108087836 */ /* 0x000fc60000000000 */
[----:B------:R-:W-:Y:S02]  /*3070*/  UISETP.NE.AND UP0, UPT, UR4, 0x2, UPT ;  /* 0x000000020400788c */ /* 0x000fe4000bf05270 */
[----:B------:R-:W-:Y:S01]  /*3080*/  ISETP.NE.AND P0, PT, R8, 0x2, PT ;  /* 0x000000020800780c */ /* 0x000fe20003f05270 */
[----:B------:R-:W-:Y:S06]  /*3090*/  UGETNEXTWORKID.BROADCAST [UR8], [UR9] ;  /* 0x00000000080073ca */ /* 0x000fec0008000100 */
[----:B------:R-:W-:Y:S02]  /*30a0*/  USEL UR7, URZ, 0x1, UP0 ;  /* 0x00000001ff077887 */ /* 0x000fe40008000000 */
[----:B------:R-:W-:-:S04]  /*30b0*/  USEL UR5, UR4, URZ, UP0 ;  /* 0x000000ff04057287 */ /* 0x000fc80008000000 */
[----:B------:R-:W-:Y:S02]  /*30c0*/  LOP3.LUT R12, R12, UR7, RZ, 0x3c, !PT ;  /* 0x000000070c0c7c12 */ /* 0x000fe4000f8e3cff */
[----:B--2---:R-:W-:-:S04]  /*30d0*/  SHF.L.U32 R4, R10, 0x1f, RZ ;  /* 0x0000001f0a047819 */ /* 0x004fc800000006ff */
[----:B------:R-:W2:Y:S02]  /*30e0*/  SYNCS.PHASECHK.TRANS64.TRYWAIT P1, [R0+URZ+0x80], R4 ;  /* 0x00008004000075a7 */ /* 0x000ea400080211ff */
[----:B--2---:R-:W-:Y:S05]  /*30f0*/  @!P1 BRA `(.L_x_54) ;  /* 0x0000008c00549947 */ /* 0x004fea0003800000 */
.L_x_169:
[C---:B--2---:R-:W-:Y:S01]  /*3100*/  LEA R4, R11.reuse, UR6, 0x4 ;  /* 0x000000060b047c11 */ /* 0x044fe2000f8e20ff */
[----:B------:R-:W-:Y:S01]  /*3110*/  VIADD R0, R0, 0x90 ;  /* 0x0000009000007836 */ /* 0x000fe20000000000 */
[----:B------:R-:W-:Y:S01]  /*3120*/  SEL R8, R8, RZ, P0 ;  /* 0x000000ff08087207 */ /* 0x000fe20000000000 */
[----:B------:R-:W-:-:S03]  /*3130*/  VIADD R11, R11, 0x1 ;  /* 0x000000010b0b7836 */ /* 0x000fc60000000000 */
[----:B------:R-:W2:Y:S01]  /*3140*/  LDS.128 R4, [R4+0xf0] ;  /* 0x0000f00004047984 */ /* 0x000ea20000000c00 */
[----:B------:R-:W-:Y:S02]  /*3150*/  PRMT R0, RZ, 0x654, R0 ;  /* 0x00000654ff007816 */ /* 0x000fe40000000000 */
[C---:B------:R-:W-:Y:S01]  /*3160*/  ISETP.NE.AND P1, PT, R11.reuse, 0x2, PT ;  /* 0x000000020b00780c */ /* 0x040fe20003f25270 */
[----:B------:R-:W-:Y:S01]  /*3170*/  @!PT LDS RZ, [RZ] ;  /* 0x00000000fffff984 */ /* 0x000fe20000000800 */
[----:B------:R-:W-:Y:S01]  /*3180*/  @!PT LDS RZ, [RZ] ;  /* 0x00000000fffff984 */ /* 0x000fe20000000800 */
[----:B------:R-:W-:Y:S01]  /*3190*/  @!PT LDS RZ, [RZ] ;  /* 0x00000000fffff984 */ /* 0x000fe20000000800 */
[----:B------:R-:W-:Y:S01]  /*31a0*/  @!PT LDS RZ, [RZ] ;  /* 0x00000000fffff984 */ /* 0x000fe20000000800 */
[----:B------:R3:W-:Y:S06]  /*31b0*/  MEMBAR.ALL.CTA ;  /* 0x0000000000007992 */ /* 0x0007ec0000008000 */
[----:B---3--:R-:W3:Y:S01]  /*31c0*/  FENCE.VIEW.ASYNC.S ;  /* 0x00000000000073c6 */ /* 0x008ee20000000000 */
[----:B------:R-:W-:Y:S01]  /*31d0*/  SEL R11, R11, RZ, P1 ;  /* 0x000000ff0b0b7207 */ /* 0x000fe20000800000 */
[----:B---3--:R3:W-:Y:S01]  /*31e0*/  SYNCS.ARRIVE.TRANS64.RED.A1T0 RZ, [R0+URZ], RZ ;  /* 0x000000ff00ff79a7 */ /* 0x0087e200081004ff */
[----:B--2---:R-:W-:-:S02]  /*31f0*/  LOP3.LUT P3, RZ, R6, 0x1, RZ, 0xc0, !PT ;  /* 0x0000000106ff7812 */ /* 0x004fc4000786c0ff */
[----:B------:R-:W-:-:S04]  /*3200*/  SEL R4, RZ, 0x1, P1 ;  /* 0x00000001ff047807 */ /* 0x000fc80000800000 */
[----:B------:R-:W-:Y:S02]  /*3210*/  LOP3.LUT R10, R10, R4, RZ, 0x3c, !PT ;  /* 0x000000040a0a7212 */ /* 0x000fe400078e3cff */
[----:B---3--:R-:W-:-:S04]  /*3220*/  SEL R0, RZ, 0x1, P0 ;  /* 0x00000001ff007807 */ /* 0x008fc80000000000 */
[----:B------:R-:W-:Y:S01]  /*3230*/  LOP3.LUT R9, R9, R0, RZ, 0x3c, !PT ;  /* 0x0000000009097212 */ /* 0x000fe200078e3cff */
[----:B------:R-:W-:Y:S06]  /*3240*/  @P3 BRA `(.L_x_55) ;  /* 0xfffffffc002c3947 */ /* 0x000fec000383ffff */
[----:B------:R-:W-:Y:S01]  /*3250*/  ULEA UR4, UR5, UR6, 0x3 ;  /* 0x0000000605047291 */ /* 0x000fe2000f8e18ff */
[----:B------:R-:W-:-:S08]  /*3260*/  SHF.L.U32 R2, R12, 0x1f, RZ ;  /* 0x0000001f0c027819 */ /* 0x000fd000000006ff */
[----:B------:R-:W2:Y:S02]  /*3270*/  SYNCS.PHASECHK.TRANS64 P0, [UR4+0x90], R2 ;  /* 0x00009002ff0075a7 */ /* 0x000ea40008001004 */
[----:B--2---:R-:W-:Y:S05]  /*3280*/  @P0 BRA `(.L_x_56) ;  /* 0x0000000000080947 */ /* 0x004fea0003800000 */
[----:B------:R-:W2:Y:S02]  /*3290*/  SYNCS.PHASECHK.TRANS64.TRYWAIT P0, [UR4+0x90], R2 ;  /* 0x00009002ff0075a7 */ /* 0x000ea40008001104 */
[----:B--2---:R-:W-:Y:S05]  /*32a0*/  @!P0 BRA `(.L_x_57) ;  /* 0x0000008800fc8947 */ /* 0x004fea0003800000 */
.L_x_56:
[----:B------:R-:W-:-:S04]  /*32b0*/  UIADD3 UR7, UPT, UPT, UR5, 0x1, URZ ;  /* 0x0000000105077890 */ /* 0x000fc8000fffe0ff */
[----:B------:R-:W-:-:S04]  /*32c0*/  UISETP.NE.AND UP0, UPT, UR7, 0x2, UPT ;  /* 0x000000020700788c */ /* 0x000fc8000bf05270 */
[----:B------:R-:W-:Y:S02]  /*32d0*/  USEL UR8, URZ, 0x1, UP0 ;  /* 0x00000001ff087887 */ /* 0x000fe40008000000 */
[----:B------:R-:W-:-:S04]  /*32e0*/  USEL UR7, UR7, URZ, UP0 ;  /* 0x000000ff07077287 */ /* 0x000fc80008000000 */
[----:B------:R-:W-:Y:S01]  /*32f0*/  ULEA UR7, UR7, UR6, 0x3 ;  /* 0x0000000607077291 */ /* 0x000fe2000f8e18ff */
[----:B--2---:R-:W-:-:S04]  /*3300*/  LOP3.LUT R2, R12, UR8, RZ, 0x3c, !PT ;  /* 0x000000080c027c12 */ /* 0x004fc8000f8e3cff */
[----:B------:R-:W-:-:S04]  /*3310*/  SHF.L.U32 R0, R2, 0x1f, RZ ;  /* 0x0000001f02007819 */ /* 0x000fc800000006ff */
[----:B------:R-:W2:Y:S02]  /*3320*/  SYNCS.PHASECHK.TRANS64 P0, [UR7+0x90], R0 ;  /* 0x00009000ff0075a7 */ /* 0x000ea40008001007 */
[----:B-12---:R-:W-:Y:S05]  /*3330*/  @P0 EXIT ;  /* 0x000000000000094d */ /* 0x006fea0003800000 */
[----:B------:R-:W-:Y:S02]  /*3340*/  SHF.L.U32 R2, R2, 0x1f, RZ ;  /* 0x0000001f02027819 */ /* 0x000fe400000006ff */
[----:B------:R-:W-:-:S07]  /*3350*/  MOV R0, UR7 ;  /* 0x0000000700007c02 */ /* 0x000fce0008000f00 */
.L_x_58:
[----:B-1----:R1:W2:Y:S02]  /*3360*/  SYNCS.PHASECHK.TRANS64.TRYWAIT P0, [R0+URZ+0x90], R2 ;  /* 0x00009002000075a7 */ /* 0x0022a400080011ff */
[----:B--2---:R-:W-:Y:S05]  /*3370*/  @!P0 NANOSLEEP.SYNCS 0x989680 ;  /* 0x009896800000895d */ /* 0x004fea0003900000 */
[----:B------:R-:W2:Y:S02]  /*3380*/  @!P0 SYNCS.PHASECHK.TRANS64 P0, [R0+URZ+0x90], R2 ;  /* 0x00009002000085a7 */ /* 0x000ea400080010ff */
[----:B--2---:R-:W-:Y:S05]  /*3390*/  @P0 EXIT ;  /* 0x000000000000094d */ /* 0x004fea0003800000 */
[----:B------:R-:W-:Y:S05]  /*33a0*/  BRA `(.L_x_58) ;  /* 0xfffffffc00ec7947 */ /* 0x000fea000383ffff */
.L_x_51:
[----:B------:R-:W-:Y:S05]  /*33b0*/  BRA.U UP4, `(.L_x_59) ;  /* 0x0000001d04287547 */ /* 0x000fea000b800000 */
[----:B------:R-:W-:Y:S01]  /*33c0*/  UMOV UR5, 0x40 ;  /* 0x0000004000057882 */ /* 0x000fe20000000000 */
[----:B------:R-:W-:Y:S01]  /*33d0*/  NOP ;  /* 0x0000000000007918 */ /* 0x000fe20000000000 */
[----:B------:R-:W-:Y:S01]  /*33e0*/  ULEA UR5, UR60, UR5, 0x18 ;  /* 0x000000053c057291 */ /* 0x000fe2000f8ec0ff */
[----:B------:R-:W-:Y:S02]  /*33f0*/  UMOV UR6, 0x400 ;  /* 0x0000040000067882 */ /* 0x000fe40000000000 */
[----:B------:R-:W-:-:S06]  /*3400*/  ULEA UR6, UR60, UR6, 0x18 ;  /* 0x000000063c067291 */ /* 0x000fcc000f8ec0ff */
[----:B------:R-:W2:Y:S02]  /*3410*/  LDS.U8 R2, [UR5+0x1c] ;  /* 0x00001c05ff027984 */ /* 0x000ea40008000000 */
[----:B--2---:R-:W-:-:S13]  /*3420*/  ISETP.NE.AND P0, PT, R2, RZ, PT ;  /* 0x000000ff0200720c */ /* 0x004fda0003f05270 */
[----:B------:R-:W-:Y:S05]  /*3430*/  @P0 BRA `(.L_x_60) ;  /* 0x0000000000580947 */ /* 0x000fea0003800000 */
[----:B------:R-:W-:-:S13]  /*3440*/  ELECT P0, URZ, PT ;  /* 0x0000000000ff782f */ /* 0x000fda0003800000 */
[----:B------:R-:W-:Y:S05]  /*3450*/  @!P0 BRA `(.L_x_61) ;  /* 0x0000000000608947 */ /* 0x000fea0003800000 */
[----:B------:R-:W-:Y:S01]  /*3460*/  UMOV UR4, 0x10 ;  /* 0x0000001000047882 */ /* 0x000fe20000000000 */
[----:B------:R-:W-:Y:S01]  /*3470*/  HFMA2 R2, -RZ, RZ, 0, 5.9604644775390625e-08 ;  /* 0x00000001ff027431 */ /* 0x000fe200000001ff */
[----:B------:R-:W-:-:S03]  /*3480*/  MOV R3, 0xffff ;  /* 0x0000ffff00037802 */ /* 0x000fc60000000f00 */
[----:B------:R-:W-:Y:S04]  /*3490*/  DEPBAR.LE SB2, 0x36 ;  /* 0x0000ad800000791a */ /* 0x000fe80000000000 */
[----:B------:R-:W2:Y:S02]  /*34a0*/  UTCATOMSWS.FIND_AND_SET.ALIGN UP0, UR4, UR4 ;  /* 0x00000004000475e3 */ /* 0x000ea40008000800 */
[----:B--2---:R-:W-:Y:S01]  /*34b0*/  MOV R4, UR4 ;  /* 0x0000000400047c02 */ /* 0x004fe20008000f00 */
[----:B------:R-:W-:Y:S06]  /*34c0*/  BRA.U UP0, `(.L_x_62) ;  /* 0x0000000100187547 */ /* 0x000fec000b800000 */
.L_x_63:
[----:B------:R-:W-:Y:S05]  /*34d0*/  NANOSLEEP 0x64 ;  /* 0x000000640000795d */ /* 0x000fea0003800000 */
[----:B------:R-:W-:-:S05]  /*34e0*/  UMOV UR4, 0x10 ;  /* 0x0000001000047882 */ /* 0x000fca0000000000 */
[----:B------:R-:W-:Y:S04]  /*34f0*/  DEPBAR.LE SB2, 0x36 ;  /* 0x0000ad800000791a */ /* 0x000fe80000000000 */
[----:B------:R-:W2:Y:S02]  /*3500*/  UTCATOMSWS.FIND_AND_SET.ALIGN UP0, UR4, UR4 ;  /* 0x00000004000475e3 */ /* 0x000ea40008000800 */
[----:B--2---:R-:W-:Y:S01]  /*3510*/  MOV R4, UR4 ;  /* 0x0000000400047c02 */ /* 0x004fe20008000f00 */
[----:B------:R-:W-:Y:S05]  /*3520*/  BRA.U !UP0, `(.L_x_63) ;  /* 0xfffffffd08e87547 */ /* 0x000fea000b83ffff */
.L_x_62:
[-C--:B------:R-:W-:Y:S02]  /*3530*/  SHF.L.U32 R3, R3, R4.reuse, RZ ;  /* 0x0000000403037219 */ /* 0x080fe400000006ff */
[----:B------:R-:W-:Y:S01]  /*3540*/  SHF.L.U32 R2, R2, R4, RZ ;  /* 0x0000000402027219 */ /* 0x000fe200000006ff */
[----:B------:R-:W-:Y:S02]  /*3550*/  IMAD.SHL.U32 R4, R4, 0x20, RZ ;  /* 0x0000002004047824 */ /* 0x000fe400078e00ff */
[----:B------:R2:W-:Y:S04]  /*3560*/  ATOMS.OR RZ, [UR5+0x14], R3 ;  /* 0x00001403ffff798c */ /* 0x0005e8000b000005 */
[----:B------:R2:W-:Y:S04]  /*3570*/  ATOMS.OR RZ, [UR5+0x18], R2 ;  /* 0x00001802ffff798c */ /* 0x0005e8000b000005 */
[----:B------:R2:W-:Y:S01]  /*3580*/  STS [UR6+0x110], R4 ;  /* 0x00011004ff007988 */ /* 0x0005e20008000806 */
[----:B------:R-:W-:Y:S05]  /*3590*/  BRA `(.L_x_61) ;  /* 0x0000000000107947 */ /* 0x000fea0003800000 */
.L_x_60:
[----:B------:R-:W-:-:S05]  /*35a0*/  MOV R2, 0xffffffff ;  /* 0xffffffff00027802 */ /* 0x000fca0000000f00 */
[----:B------:R2:W-:Y:S02]  /*35b0*/  STS [UR6+0x110], R2 ;  /* 0x00011002ff007988 */ /* 0x0005e40008000806 */
[----:B--2---:R-:W-:Y:S02]  /*35c0*/  MOV R2, 0x35e0 ;  /* 0x000035e000027802 */ /* 0x004fe40000000f00 */
[----:B-1---5:R-:W-:Y:S05]  /*35d0*/  CALL.REL.NOINC `($__internal_1_$__cuda_sm10x_tcgen05_guardrail_trap_phase_invalid_during_alloc) ;  /* 0x0000009000007944 */ /* 0x022fea0003c00000 */
.L_x_61:
[----:B------:R-:W-:Y:S05]  /*35e0*/  WARPSYNC.ALL ;  /* 0x0000000000007948 */ /* 0x000fea0003800000 */
[----:B------:R-:W3:Y:S01]  /*35f0*/  S2UR UR38, SR_CgaCtaId ;  /* 0x00000000002679c3 */ /* 0x000ee20000008800 */
[----:B------:R-:W-:Y:S01]  /*3600*/  UMOV UR4, 0x400 ;  /* 0x0000040000047882 */ /* 0x000fe20000000000 */
[----:B------:R-:W-:-:S06]  /*3610*/  NOP ;  /* 0x0000000000007918 */ /* 0x000fcc0000000000 */
[----:B------:R-:W-:Y:S06]  /*3620*/  BAR.ARV 0x6, 0xa0 ;  /* 0x0182800000007b1d */ /* 0x000fec0000002000 */
[----:B------:R-:W4:Y:S01]  /*3630*/  LDCU UR11, c[0x0][0x38c] ;  /* 0x00007180ff0b77ac */ /* 0x000f220008000800 */
[----:B------:R-:W-:Y:S01]  /*3640*/  LOP3.LUT R0, R0, 0xffff, RZ, 0xc0, !PT ;  /* 0x0000ffff00007812 */ /* 0x000fe200078ec0ff */
[----:B------:R-:W-:Y:S01]  /*3650*/  IMAD.MOV.U32 R10, RZ, RZ, 0x1 ;  /* 0x00000001ff0a7424 */ /* 0x000fe200078e00ff */
[----:B------:R-:W-:Y:S01]  /*3660*/  CS2R R8, SRZ ;  /* 0x0000000000087805 */ /* 0x000fe2000001ff00 */
[----:B--2---:R-:W-:Y:S01]  /*3670*/  IMAD.MOV.U32 R3, RZ, RZ, RZ ;  /* 0x000000ffff037224 */ /* 0x004fe200078e00ff */
[----:B------:R-:W-:Y:S01]  /*3680*/  R2UR UR72, R0 ;  /* 0x00000000004872ca */ /* 0x000fe200000e0000 */
[----:B------:R-:W-:-:S02]  /*3690*/  UISETP.GE.AND UP5, UPT, UR39, 0x1, UPT ;  /* 0x000000012700788c */ /* 0x000fc4000bfa6270 */
[----:B------:R-:W-:Y:S02]  /*36a0*/  UISETP.NE.AND UP4, UPT, UR39, 0x1, UPT ;  /* 0x000000012700788c */ /* 0x000fe4000bf85270 */
[----:B---3--:R-:W-:Y:S01]  /*36b0*/  ULEA UR38, UR38, UR4, 0x18 ;  /* 0x0000000426267291 */ /* 0x008fe2000f8ec0ff */
[----:B------:R-:W2:Y:S03]  /*36c0*/  LDCU UR4, c[0x0][0x370] ;  /* 0x00006e00ff0477ac */ /* 0x000ea60008000800 */
[----:B------:R-:W-:Y:S02]  /*36d0*/  UIADD3 UR6, UPT, UPT, UR38, 0x3300, URZ ;  /* 0x0000330026067890 */ /* 0x000fe4000fffe0ff */
[----:B----4-:R-:W-:-:S03]  /*36e0*/  UIADD3 UR11, UPT, UPT, UR11, 0xff, URZ ;  /* 0x000000ff0b0b7890 */ /* 0x010fc6000fffe0ff */
[----:B------:R-:W3:Y:S01]  /*36f0*/  LDS R2, [UR38+0x110] ;  /* 0x00011026ff027984 */ /* 0x000ee20008000800 */
[----:B------:R-:W-:Y:S02]  /*3700*/  USHF.R.U32.HI UR10, URZ, 0x4, UR6 ;  /* 0x00000004ff0a7899 */ /* 0x000fe40008011606 */
[----:B------:R-:W-:Y:S02]  /*3710*/  USHF.R.S32.HI UR9, URZ, 0x1f, UR11 ;  /* 0x0000001fff097899 */ /* 0x000fe4000801140b */
[----:B------:R-:W-:Y:S02]  /*3720*/  UIADD3 UR5, UPT, UPT, UR38, 0x23300, URZ ;  /* 0x0002330026057890 */ /* 0x000fe4000fffe0ff */
[----:B------:R-:W-:Y:S02]  /*3730*/  UIADD3 UR7, UPT, UPT, UR38, 0x34300, URZ ;  /* 0x0003430026077890 */ /* 0x000fe4000fffe0ff */
[----:B------:R-:W-:Y:S01]  /*3740*/  USHF.R.U32.HI UR8, URZ, 0x4, UR5 ;  /* 0x00000004ff087899 */ /* 0x000fe20008011605 */
[----:B--2---:R-:W-:Y:S01]  /*3750*/  IMAD.U32 R14, RZ, RZ, UR4 ;  /* 0x00000004ff0e7e24 */ /* 0x004fe2000f8e00ff */
[----:B------:R-:W2:Y:S01]  /*3760*/  LDCU UR4, c[0x0][0x374] ;  /* 0x00006e80ff0477ac */ /* 0x000ea20008000800 */
[----:B------:R-:W-:-:S02]  /*3770*/  USHF.R.U32.HI UR5, URZ, 0x4, UR7 ;  /* 0x00000004ff057899 */ /* 0x000fc40008011607 */
[----:B------:R-:W-:Y:S02]  /*3780*/  ULOP3.LUT UR10, UR10, 0x3fff, URZ, 0xc0, !UPT ;  /* 0x00003fff0a0a7892 */ /* 0x000fe4000f8ec0ff */
[----:B------:R-:W-:Y:S02]  /*3790*/  ULOP3.LUT UR8, UR8, 0x3fff, URZ, 0xc0, !UPT ;  /* 0x00003fff08087892 */ /* 0x000fe4000f8ec0ff */
[----:B------:R-:W-:Y:S02]  /*37a0*/  ULOP3.LUT UR5, UR5, 0x3fff, URZ, 0xc0, !UPT ;  /* 0x00003fff05057892 */ /* 0x000fe4000f8ec0ff */
[----:B------:R-:W-:Y:S02]  /*37b0*/  ULOP3.LUT UR73, UR10, 0x10000, URZ, 0xfc, !UPT ;  /* 0x000100000a497892 */ /* 0x000fe4000f8efcff */
[----:B------:R-:W-:Y:S02]  /*37c0*/  ULOP3.LUT UR74, UR8, 0x10000, URZ, 0xfc, !UPT ;  /* 0x00010000084a7892 */ /* 0x000fe4000f8efcff */
[----:B------:R-:W-:Y:S01]  /*37d0*/  ULOP3.LUT UR76, UR5, 0x10000, URZ, 0xfc, !UPT ;  /* 0x00010000054c7892 */ /* 0x000fe2000f8efcff */
[----:B--2---:R-:W-:Y:S01]  /*37e0*/  IMAD.U32 R13, RZ, RZ, UR4 ;  /* 0x00000004ff0d7e24 */ /* 0x004fe2000f8e00ff */
[----:B------:R-:W-:Y:S01]  /*37f0*/  UIADD3 UR4, UPT, UPT, UR38, 0x33300, URZ ;  /* 0x0003330026047890 */ /* 0x000fe2000fffe0ff */
[----:B------:R-:W-:-:S03]  /*3800*/  UMOV UR36, URZ ;  /* 0x000000ff00247c82 */ /* 0x000fc60008000000 */
[----:B------:R-:W-:Y:S02]  /*3810*/  USHF.R.U32.HI UR6, URZ, 0x4, UR4 ;  /* 0x00000004ff067899 */ /* 0x000fe40008011604 */
[----:B------:R-:W-:Y:S02]  /*3820*/  ULEA.HI UR4, UR9, UR11, URZ, 0x8 ;  /* 0x0000000b09047291 */ /* 0x000fe4000f8f40ff */
[----:B------:R-:W-:Y:S01]  /*3830*/  ULOP3.LUT UR6, UR6, 0x3fff, URZ, 0xc0, !UPT ;  /* 0x00003fff06067892 */ /* 0x000fe2000f8ec0ff */
[----:B---3--:R-:W-:Y:S01]  /*3840*/  R2UR UR33, R2 ;  /* 0x00000000022172ca */ /* 0x008fe200000e0000 */
[----:B------:R-:W-:Y:S02]  /*3850*/  USHF.R.S32.HI UR12, URZ, 0x8, UR4 ;  /* 0x00000008ff0c7899 */ /* 0x000fe40008011404 */
[----:B------:R-:W-:Y:S02]  /*3860*/  ULOP3.LUT UR75, UR6, 0x10000, URZ, 0xfc, !UPT ;  /* 0x00010000064b7892 */ /* 0x000fe4000f8efcff */
[----:B------:R-:W-:-:S02]  /*3870*/  UISETP.LT.AND UP0, UPT, UR12, 0x1, UPT ;  /* 0x000000010c00788c */ /* 0x000fc4000bf01270 */
[----:B------:R-:W-:Y:S02]  /*3880*/  IMAD.U32 R11, RZ, RZ, UR12 ;  /* 0x0000000cff0b7e24 */ /* 0x000fe4000f8e00ff */
[----:B------:R-:W-:-:S04]  /*3890*/  USEL UR12, UR12, 0x1, !UP0 ;  /* 0x000000010c0c7887 */ /* 0x000fc8000c000000 */
[----:B------:R-:W-:Y:S02]  /*38a0*/  UIADD3 UR4, UPT, UPT, UR33, 0x88, URZ ;  /* 0x0000008821047890 */ /* 0x000fe4000fffe0ff */
[----:B------:R-:W-:Y:S02]  /*38b0*/  UIADD3 UR58, UPT, UPT, UR33, -0x3fffff7c, URZ ;  /* 0xc0000084213a7890 */ /* 0x000fe4000fffe0ff */
[----:B------:R-:W-:Y:S02]  /*38c0*/  UIADD3 UR56, UPT, UPT, UR33, 0x80, URZ ;  /* 0x0000008021387890 */ /* 0x000fe4000fffe0ff */
[----:B------:R-:W-:Y:S01]  /*38d0*/  UIADD3 UR70, UPT, UPT, UR33, 0x84, URZ ;  /* 0x0000008421467890 */ /* 0x000fe2000fffe0ff */
[----:B------:R-:W-:Y:S01]  /*38e0*/  MOV R24, UR4 ;  /* 0x0000000400187c02 */ /* 0x000fe20008000f00 */
[----:B------:R-:W-:Y:S02]  /*38f0*/  UIADD3 UR68, UPT, UPT, UR33, 0x40000080, URZ ;  /* 0x4000008021447890 */ /* 0x000fe4000fffe0ff */
[----:B------:R-:W-:-:S02]  /*3900*/  UIADD3 UR66, UPT, UPT, UR33, -0x7fffff80, URZ ;  /* 0x8000008021427890 */ /* 0x000fc4000fffe0ff */
[----:B------:R-:W-:Y:S02]  /*3910*/  UIADD3 UR64, UPT, UPT, UR33, -0x3fffff80, URZ ;  /* 0xc000008021407890 */ /* 0x000fe4000fffe0ff */
[----:B------:R-:W-:Y:S02]  /*3920*/  UIADD3 UR62, UPT, UPT, UR33, 0x40000084, URZ ;  /* 0x40000084213e7890 */ /* 0x000fe4000fffe0ff */
[----:B------:R-:W-:Y:S02]  /*3930*/  UIADD3 UR60, UPT, UPT, UR33, -0x7fffff7c, URZ ;  /* 0x80000084213c7890 */ /* 0x000fe4000fffe0ff */
[----:B------:R-:W-:Y:S02]  /*3940*/  USHF.R.U32.HI UR4, URZ, 0x11, UR58 ;  /* 0x00000011ff047899 */ /* 0x000fe4000801163a */
[----:B------:R-:W-:Y:S02]  /*3950*/  USHF.R.U32.HI UR11, URZ, 0x11, UR56 ;  /* 0x00000011ff0b7899 */ /* 0x000fe40008011638 */
[----:B------:R-:W-:-:S02]  /*3960*/  USHF.R.U32.HI UR10, URZ, 0x11, UR68 ;  /* 0x00000011ff0a7899 */ /* 0x000fc40008011644 */
[----:B------:R-:W-:Y:S02]  /*3970*/  USHF.R.U32.HI UR9, URZ, 0x11, UR66 ;  /* 0x00000011ff097899 */ /* 0x000fe40008011642 */
[----:B------:R-:W-:Y:S02]  /*3980*/  USHF.R.U32.HI UR8, URZ, 0x11, UR64 ;  /* 0x00000011ff087899 */ /* 0x000fe40008011640 */
[----:B------:R-:W-:Y:S02]  /*3990*/  USHF.R.U32.HI UR7, URZ, 0x11, UR70 ;  /* 0x00000011ff077899 */ /* 0x000fe40008011646 */
[----:B------:R-:W-:Y:S02]  /*39a0*/  USHF.R.U32.HI UR6, URZ, 0x11, UR62 ;  /* 0x00000011ff067899 */ /* 0x000fe4000801163e */
[----:B------:R-:W-:Y:S02]  /*39b0*/  USHF.R.U32.HI UR5, URZ, 0x11, UR60 ;  /* 0x00000011ff057899 */ /* 0x000fe4000801163c */
[----:B------:R-:W-:-:S02]  /*39c0*/  ULOP3.LUT UR4, UR4, 0x6000, URZ, 0xc0, !UPT ;  /* 0x0000600004047892 */ /* 0x000fc4000f8ec0ff */
[----:B------:R-:W-:Y:S02]  /*39d0*/  ULOP3.LUT UR11, UR11, 0x6000, URZ, 0xc0, !UPT ;  /* 0x000060000b0b7892 */ /* 0x000fe4000f8ec0ff */
[----:B------:R-:W-:Y:S02]  /*39e0*/  ULOP3.LUT UR10, UR10, 0x6000, URZ, 0xc0, !UPT ;  /* 0x000060000a0a7892 */ /* 0x000fe4000f8ec0ff */
[----:B------:R-:W-:Y:S02]  /*39f0*/  ULOP3.LUT UR9, UR9, 0x6000, URZ, 0xc0, !UPT ;  /* 0x0000600009097892 */ /* 0x000fe4000f8ec0ff */
[----:B------:R-:W-:Y:S02]  /*3a00*/  ULOP3.LUT UR8, UR8, 0x6000, URZ, 0xc0, !UPT ;  /* 0x0000600008087892 */ /* 0x000fe4000f8ec0ff */
[----:B------:R-:W-:Y:S02]  /*3a10*/  ULOP3.LUT UR7, UR7, 0x6000, URZ, 0xc0, !UPT ;  /* 0x0000600007077892 */ /* 0x000fe4000f8ec0ff */
[----:B------:R-:W-:-:S02]  /*3a20*/  ULOP3.LUT UR6, UR6, 0x6000, URZ, 0xc0, !UPT ;  /* 0x0000600006067892 */ /* 0x000fc4000f8ec0ff */
[----:B------:R-:W-:Y:S02]  /*3a30*/  ULOP3.LUT UR5, UR5, 0x6000, URZ, 0xc0, !UPT ;  /* 0x0000600005057892 */ /* 0x000fe4000f8ec0ff */
[----:B------:R-:W-:Y:S02]  /*3a40*/  ULOP3.LUT UR4, UR4, 0x890, URZ, 0xfc, !UPT ;  /* 0x0000089004047892 */ /* 0x000fe4000f8efcff */
[----:B------:R-:W-:Y:S02]  /*3a50*/  UIADD3 UR12, UPT, UPT, -UR12, URZ, URZ ;  /* 0x000000ff0c0c7290 */ /* 0x000fe4000fffe1ff */
[----:B------:R-:W-:Y:S02]  /*3a60*/  ULOP3.LUT UR11, UR11, 0x890, URZ, 0xfc, !UPT ;  /* 0x000008900b0b7892 */ /* 0x000fe4000f8efcff */
[----:B------:R-:W-:Y:S01]  /*3a70*/  ULOP3.LUT UR10, UR10, 0x890, URZ, 0xfc, !UPT ;  /* 0x000008900a0a7892 */ /* 0x000fe2000f8efcff */
[----:B------:R-:W-:Y:S01]  /*3a80*/  MOV R16, UR4 ;  /* 0x0000000400107c02 */ /* 0x000fe20008000f00 */
[----:B------:R-:W-:Y:S01]  /*3a90*/  ULOP3.LUT UR9, UR9, 0x890, URZ, 0xfc, !UPT ;  /* 0x0000089009097892 */ /* 0x000fe2000f8efcff */
[----:B------:R-:W-:Y:S01]  /*3aa0*/  IMAD.U32 R12, RZ, RZ, UR12 ;  /* 0x0000000cff0c7e24 */ /* 0x000fe2000f8e00ff */
        /* <DEDUP_REMOVED lines=8> */
[----:B------:R-:W-:Y:S01]  /*3b30*/  UMOV UR4, URZ ;  /* 0x000000ff00047c82 */ /* 0x000fe20008000000 */
[----:B------:R-:W-:Y:S01]  /*3b40*/  MOV R19, UR7 ;  /* 0x0000000700137c02 */ /* 0x000fe20008000f00 */
[----:B------:R-:W-:Y:S01]  /*3b50*/  IMAD.U32 R18, RZ, RZ, UR6 ;  /* 0x00000006ff127e24 */ /* 0x000fe2000f8e00ff */
[----:B------:R-:W-:-:S02]  /*3b60*/  MOV R15, UR4 ;  /* 0x00000004000f7c02 */ /* 0x000fc40008000f00 */
[----:B------:R-:W-:-:S07]  /*3b70*/  MOV R17, UR5 ;  /* 0x0000000500117c02 */ /* 0x000fce0008000f00 */
.L_x_72:
[C---:B------:R-:W-:Y:S02]  /*3b80*/  LEA R2, R9.reuse, UR38, 0x3 ;  /* 0x0000002609027c11 */ /* 0x040fe4000f8e18ff */
[----:B--2---:R-:W-:Y:S02]  /*3b90*/  SHF.L.U32 R4, R8, 0x1f, RZ ;  /* 0x0000001f08047819 */ /* 0x004fe400000006ff */
[----:B------:R-:W-:Y:S02]  /*3ba0*/  LEA R5, R9, UR38, 0x4 ;  /* 0x0000002609057c11 */ /* 0x000fe4000f8e20ff */
[----:B------:R-:W2:Y:S02]  /*3bb0*/  SYNCS.PHASECHK.TRANS64.TRYWAIT P0, [R2+URZ+0x80], R4 ;  /* 0x00008004020075a7 */ /* 0x000ea400080011ff */
[----:B--234-:R-:W-:Y:S05]  /*3bc0*/  @!P0 BRA `(.L_x_64) ;  /* 0x0000008000cc8947 */ /* 0x01cfea0003800000 */
.L_x_171:
[----:B--2---:R-:W2:Y:S01]  /*3bd0*/  LDS.128 R4, [R5+0xf0] ;  /* 0x0000f00005047984 */ /* 0x004ea20000000c00 */
[----:B------:R-:W-:Y:S01]  /*3be0*/  R2UR UR6, R0 ;  /* 0x00000000000672ca */ /* 0x000fe200000e0000 */
[----:B------:R-:W-:Y:S01]  /*3bf0*/  @!PT LDS RZ, [RZ] ;  /* 0x00000000fffff984 */ /* 0x000fe20000000800 */
[----:B------:R-:W-:Y:S01]  /*3c00*/  @!PT LDS RZ, [RZ] ;  /* 0x00000000fffff984 */ /* 0x000fe20000000800 */
[----:B------:R-:W-:Y:S01]  /*3c10*/  @!PT LDS RZ, [RZ] ;  /* 0x00000000fffff984 */ /* 0x000fe20000000800 */
[----:B------:R-:W-:Y:S01]  /*3c20*/  @!PT LDS RZ, [RZ] ;  /* 0x00000000fffff984 */ /* 0x000fe20000000800 */
[----:B------:R3:W-:Y:S06]  /*3c30*/  MEMBAR.ALL.CTA ;  /* 0x0000000000007992 */ /* 0x0007ec0000008000 */
[----:B---3--:R-:W3:Y:S01]  /*3c40*/  FENCE.VIEW.ASYNC.S ;  /* 0x00000000000073c6 */ /* 0x008ee20000000000 */
[----:B--2---:R-:W-:-:S13]  /*3c50*/  LOP3.LUT P0, RZ, R6, 0x1, RZ, 0xc0, !PT ;  /* 0x0000000106ff7812 */ /* 0x004fda000780c0ff */
[----:B---3--:R-:W-:Y:S01]  /*3c60*/  VOTEU.ANY UP3, P0 ;  /* 0x0000000000ff7886 */ /* 0x008fe20000060100 */
[----:B------:R-:W-:-:S13]  /*3c70*/  PLOP3.LUT P0, PT, PT, PT, UP3, 0x80, 0x8 ;  /* 0x000000000008781c */ /* 0x000fda0003f0f038 */
[----:B------:R-:W-:Y:S02]  /*3c80*/  @P0 MOV R0, R4 ;  /* 0x0000000400000202 */ /* 0x000fe40000000f00 */
[----:B------:R-:W-:Y:S02]  /*3c90*/  @P0 LOP3.LUT R4, R5, 0xffff, RZ, 0xc0, !PT ;  /* 0x0000ffff05040812 */ /* 0x000fe400078ec0ff */
[----:B------:R-:W-:Y:S01]  /*3ca0*/  @P0 R2UR UR5, R0 ;  /* 0x00000000000502ca */ /* 0x000fe200000e0000 */
[----:B------:R-:W-:Y:S01]  /*3cb0*/  VIADD R0, R2, 0x90 ;  /* 0x0000009002007836 */ /* 0x000fe20000000000 */
[----:B------:R-:W-:-:S04]  /*3cc0*/  @P0 R2UR UR4, R4 ;  /* 0x00000000040402ca */ /* 0x000fc800000e0000 */
[----:B------:R-:W-:-:S04]  /*3cd0*/  PRMT R0, RZ, 0x654, R0 ;  /* 0x00000654ff007816 */ /* 0x000fc80000000000 */
[----:B------:R2:W-:Y:S03]  /*3ce0*/  SYNCS.ARRIVE.TRANS64.RED.A1T0 RZ, [R0+URZ], RZ ;  /* 0x000000ff00ff79a7 */ /* 0x0005e600081004ff */
[----:B------:R-:W-:Y:S02]  /*3cf0*/  @UP3 UMOV UR6, UR5 ;  /* 0x0000000500063c82 */ /* 0x000fe40008000000 */
[----:B------:R-:W-:Y:S01]  /*3d00*/  @UP3 UMOV UR77, UR4 ;  /* 0x00000004004d3c82 */ /* 0x000fe20008000000 */
[----:B--2---:R-:W-:Y:S01]  /*3d10*/  IMAD.U32 R0, RZ, RZ, UR6 ;  /* 0x00000006ff007e24 */ /* 0x004fe2000f8e00ff */
[----:B------:R-:W-:Y:S06]  /*3d20*/  BRA.U !UP5, `(.L_x_65) ;  /* 0x000000010de07547 */ /* 0x000fec000b800000 */
[----:B------:R-:W2:Y:S01]  /*3d30*/  LDCU.128 UR12, c[0x0][0xf10] ;  /* 0x0001e200ff0c77ac */ /* 0x000ea20008000c00 */
[----:B------:R-:W-:Y:S02]  /*3d40*/  R2UR UR11, R13 ;  /* 0x000000000d0b72ca */ /* 0x000fe400000e0000 */
[----:B------:R-:W-:Y:S01]  /*3d50*/  R2UR UR10, R14 ;  /* 0x000000000e0a72ca */ /* 0x000fe200000e0000 */
[----:B------:R-:W3:Y:S01]  /*3d60*/  LDCU UR21, c[0x0][0xf20] ;  /* 0x0001e400ff1577ac */ /* 0x000ee20008000800 */
[----:B------:R-:W-:Y:S01]  /*3d70*/  R2UR UR22, R0 ;  /* 0x00000000001672ca */ /* 0x000fe200000e0000 */
[----:B------:R-:W4:Y:S01]  /*3d80*/  LDCU UR20, c[0x0][0xf0c] ;  /* 0x0001e180ff1477ac */ /* 0x000f220008000800 */
[----:B------:R-:W1:Y:S07]  /*3d90*/  LDCU.64 UR8, c[0x0][0xf28] ;  /* 0x0001e500ff0877ac */ /* 0x000e6e0008000a00 */
[----:B--2---:R-:W-:-:S02]  /*3da0*/  UIMAD.WIDE.U32 UR6, UR11, UR15, URZ ;  /* 0x0000000f0b0672a5 */ /* 0x004fc4000f8e00ff */
[----:B------:R-:W-:Y:S02]  /*3db0*/  UIMAD.WIDE.U32 UR4, UR10, UR12, URZ ;  /* 0x0000000c0a0472a5 */ /* 0x000fe4000f8e00ff */
[----:B------:R-:W-:Y:S02]  /*3dc0*/  UISETP.NE.AND UP0, UPT, UR14, 0x1, UPT ;  /* 0x000000010e00788c */ /* 0x000fe4000bf05270 */
[----:B------:R-:W-:Y:S01]  /*3dd0*/  UIMAD.WIDE.U32 UR18, UR77, UR15, URZ ;  /* 0x0000000f4d1272a5 */ /* 0x000fe2000f8e00ff */
[----:B------:R-:W-:Y:S02]  /*3de0*/  UMOV UR6, UR7 ;  /* 0x0000000700067c82 */ /* 0x000fe40008000000 */
[----:B------:R-:W-:Y:S01]  /*3df0*/  UMOV UR4, UR5 ;  /* 0x0000000500047c82 */ /* 0x000fe20008000000 */
[----:B---3--:R-:W-:Y:S02]  /*3e00*/  USHF.R.U32.HI UR6, URZ, UR21, UR6 ;  /* 0x00000015ff067299 */ /* 0x008fe40008011606 */
[----:B----4-:R-:W-:-:S02]  /*3e10*/  UISETP.NE.AND UP1, UPT, UR20, 0x1, UPT ;  /* 0x000000011400788c */ /* 0x010fc4000bf25270 */
[----:B------:R-:W-:Y:S02]  /*3e20*/  USHF.R.U32.HI UR4, URZ, UR13, UR4 ;  /* 0x0000000dff047299 */ /* 0x000fe40008011604 */
[----:B------:R-:W-:Y:S02]  /*3e30*/  USEL UR5, UR11, UR6, !UP0 ;  /* 0x000000060b057287 */ /* 0x000fe4000c000000 */
        /* <DEDUP_REMOVED lines=37> */
[----:B------:R-:W-:-:S06]  /*4090*/  UIMAD UR4, UR5, UR20, UR6 ;  /* 0x00000014050472a4 */ /* 0x000fcc000f8e0206 */
[----:B------:R-:W-:-:S07]  /*40a0*/  IMAD.U32 R0, RZ, RZ, UR4 ;  /* 0x00000004ff007e24 */ /* 0x000fce000f8e00ff */
.L_x_65:
[----:B------:R-:W2:Y:S02]  /*40b0*/  LDCU UR4, c[0x0][0xf30] ;  /* 0x0001e600ff0477ac */ /* 0x000ea40008000800 */
[----:B--2---:R-:W-:-:S09]  /*40c0*/  UISETP.NE.AND UP0, UPT, UR4, 0x1, UPT ;  /* 0x000000010400788c */ /* 0x004fd2000bf05270 */
[----:B------:R-:W-:Y:S05]  /*40d0*/  BRA.U UP0, `(.L_x_66) ;  /* 0x0000000100407547 */ /* 0x000fea000b800000 */
[----:B------:R-:W2:Y:S01]  /*40e0*/  LDCU.128 UR4, c[0x0][0xf10] ;  /* 0x0001e200ff0477ac */ /* 0x000ea20008000c00 */
[----:B------:R-:W-:Y:S01]  /*40f0*/  R2UR UR14, R0 ;  /* 0x00000000000e72ca */ /* 0x000fe200000e0000 */
[----:B------:R-:W3:Y:S01]  /*4100*/  LDCU UR12, c[0x0][0xf0c] ;  /* 0x0001e180ff0c77ac */ /* 0x000ee20008000800 */
[----:B------:R-:W4:Y:S11]  /*4110*/  LDCU UR13, c[0x0][0xf20] ;  /* 0x0001e400ff0d77ac */ /* 0x000f360008000800 */
[----:B--2---:R-:W-:-:S02]  /*4120*/  UIMAD.WIDE.U32 UR10, UR14, UR4, URZ ;  /* 0x000000040e0a72a5 */ /* 0x004fc4000f8e00ff */
[----:B------:R-:W-:Y:S02]  /*4130*/  UIMAD.WIDE.U32 UR8, UR77, UR7, URZ ;  /* 0x000000074d0872a5 */ /* 0x000fe4000f8e00ff */
[----:B---3--:R-:W-:Y:S02]  /*4140*/  UISETP.NE.AND UP0, UPT, UR12, 0x1, UPT ;  /* 0x000000010c00788c */ /* 0x008fe4000bf05270 */
[----:B------:R-:W-:Y:S01]  /*4150*/  UISETP.NE.AND UP1, UPT, UR6, 0x1, UPT ;  /* 0x000000010600788c */ /* 0x000fe2000bf25270 */
[----:B------:R-:W-:Y:S02]  /*4160*/  UMOV UR10, UR11 ;  /* 0x0000000b000a7c82 */ /* 0x000fe40008000000 */
[----:B------:R-:W-:Y:S01]  /*4170*/  UMOV UR4, UR9 ;  /* 0x0000000900047c82 */ /* 0x000fe20008000000 */
[----:B------:R-:W-:Y:S02]  /*4180*/  USHF.R.U32.HI UR5, URZ, UR5, UR10 ;  /* 0x00000005ff057299 */ /* 0x000fe4000801160a */
[----:B----4-:R-:W-:-:S02]  /*4190*/  USHF.R.U32.HI UR4, URZ, UR13, UR4 ;  /* 0x0000000dff047299 */ /* 0x010fc40008011604 */
[----:B------:R-:W-:Y:S02]  /*41a0*/  USEL UR5, UR14, UR5, !UP0 ;  /* 0x000000050e057287 */ /* 0x000fe4000c000000 */
[----:B------:R-:W-:-:S04]  /*41b0*/  USEL UR4, UR77, UR4, !UP1 ;  /* 0x000000044d047287 */ /* 0x000fc8000c800000 */
[----:B------:R-:W-:-:S04]  /*41c0*/  UIADD3 UR4, UPT, UPT, UR5, -UR4, URZ ;  /* 0x8000000405047290 */ /* 0x000fc8000fffe0ff */
[----:B------:R-:W-:-:S12]  /*41d0*/  UIMAD UR77, UR4, UR6, UR77 ;  /* 0x00000006044d72a4 */ /* 0x000fd8000f8e024d */
.L_x_66:
[----:B------:R-:W2:Y:S01]  /*41e0*/  LDCU UR4, c[0x0][0x38c] ;  /* 0x00007180ff0477ac */ /* 0x000ea20008000800 */
[----:B------:R-:W-:Y:S02]  /*41f0*/  R2UR UR6, R15 ;  /* 0x000000000f0672ca */ /* 0x000fe400000e0000 */
[----:B------:R-:W-:Y:S02]  /*4200*/  PLOP3.LUT P1, PT, PT, PT, PT, 0x80, 0x8 ;  /* 0x000000000008781c */ /* 0x000fe40003f2f070 */
[----:B------:R-:W-:Y:S02]  /*4210*/  SHF.L.U32 R5, R10, 0x1f, RZ ;  /* 0x0000001f0a057819 */ /* 0x000fe400000006ff */
[----:B------:R-:W-:-:S07]  /*4220*/  R2UR UR5, R24 ;  /* 0x00000000180572ca */ /* 0x000fce00000e0000 */
[----:B------:R-:W-:Y:S02]  /*4230*/  ULEA UR7, UR6, UR38, 0x3 ;  /* 0x0000002606077291 */ /* 0x000fe4000f8e18ff */
[----:B------:R-:W-:Y:S02]  /*4240*/  ULEA UR32, UR6, UR33, 0x6 ;  /* 0x0000002106207291 */ /* 0x000fe4000f8e30ff */
[----:B--2---:R-:W-:Y:S02]  /*4250*/  UISETP.GE.AND UP0, UPT, UR4, 0x1, UPT ;  /* 0x000000010400788c */ /* 0x004fe4000bf06270 */
[----:B------:R-:W-:-:S04]  /*4260*/  IMAD.U32 R2, RZ, RZ, UR7 ;  /* 0x00000007ff027e24 */ /* 0x000fc8000f8e00ff */
[----:B------:R-:W-:-:S05]  /*4270*/  PLOP3.LUT P0, PT, PT, PT, UP0, 0x80, 0x8 ;  /* 0x000000000008781c */ /* 0x000fca0003f0f008 */
[----:B------:R-:W-:-:S08]  /*4280*/  @UP0 ULEA UR4, UR36, UR38, 0x3 ;  /* 0x0000002624040291 */ /* 0x000fd0000f8e18ff */
[----:B------:R-:W-:-:S04]  /*4290*/  @P0 SHF.L.U32 R4, R3, 0x1f, RZ ;  /* 0x0000001f03040819 */ /* 0x000fc800000006ff */
[----:B------:R2:W3:Y:S01]  /*42a0*/  @P0 SYNCS.PHASECHK.TRANS64.TRYWAIT P1, [UR4], R4 ;  /* 0x00000004ff0005a7 */ /* 0x0004e20008021104 */
[----:B------:R-:W-:-:S04]  /*42b0*/  ULEA.HI UR4, UR26, UR26, URZ, 0x1 ;  /* 0x0000001a1a047291 */ /* 0x000fc8000f8f08ff */
[----:B------:R-:W-:-:S04]  /*42c0*/  ULOP3.LUT UR4, UR4, 0x7ffffffe, URZ, 0xc0, !UPT ;  /* 0x7ffffffe04047892 */ /* 0x000fc8000f8ec0ff */
[----:B------:R-:W-:-:S04]  /*42d0*/  UIADD3 UR4, UPT, UPT, -UR4, UR26, URZ ;  /* 0x0000001a04047290 */ /* 0x000fc8000fffe1ff */
[----:B------:R-:W-:Y:S01]  /*42e0*/  ULEA UR57, UR4, UR5, 0x1 ;  /* 0x0000000504397291 */ /* 0x000fe2000f8e08ff */
[----:B------:R-:W4:Y:S02]  /*42f0*/  SYNCS.PHASECHK.TRANS64.TRYWAIT P0, [UR7+0xb0], R5 ;  /* 0x0000b005ff0075a7 */ /* 0x000f240008001107 */
[----:B--234-:R-:W-:Y:S09]  /*4300*/  @!P0 BRA `(.L_x_67) ;  /* 0x0000007c00108947 */ /* 0x01cff20003800000 */
.L_x_173:
[----:B------:R-:W-:Y:S01]  /*4310*/  IADD3 R9, PT, PT, R9, 0x1, RZ ;  /* 0x0000000109097810 */ /* 0x000fe20007ffe0ff */
[----:B------:R-:W-:Y:S06]  /*4320*/  BRA.U !UP0, `(.L_x_68) ;  /* 0x0000000908187547 */ /* 0x000fec000b800000 */
[----:B------:R-:W-:Y:S01]  /*4330*/  UIADD3 UR69, UPT, UPT, UR57, 0x40000000, URZ ;  /* 0x4000000039457890 */ /* 0x000fe2000fffe0ff */
[----:B------:R-:W-:Y:S01]  /*4340*/  R2UR UR21, R23 ;  /* 0x00000000171572ca */ /* 0x000fe200000e0000 */
[----:B------:R-:W-:Y:S01]  /*4350*/  ULOP3.LUT UR67, UR57, 0x80000000, URZ, 0x3c, !UPT ;  /* 0x8000000039437892 */ /* 0x000fe2000f8e3cff */
[----:B------:R-:W-:Y:S01]  /*4360*/  R2UR UR20, R22 ;  /* 0x00000000161472ca */ /* 0x000fe200000e0000 */
[----:B------:R-:W-:Y:S01]  /*4370*/  USHF.R.U32.HI UR4, URZ, 0x1a, UR57 ;  /* 0x0000001aff047899 */ /* 0x000fe20008011639 */
[----:B------:R-:W-:Y:S01]  /*4380*/  R2UR UR19, R21 ;  /* 0x00000000151372ca */ /* 0x000fe200000e0000 */
[----:B------:R-:W-:Y:S01]  /*4390*/  UIADD3 UR65, UPT, UPT, UR57, -0x40000000, URZ ;  /* 0xc000000039417890 */ /* 0x000fe2000fffe0ff */
[----:B------:R-:W-:Y:S01]  /*43a0*/  R2UR UR18, R20 ;  /* 0x00000000141272ca */ /* 0x000fe200000e0000 */
[----:B------:R-:W-:Y:S01]  /*43b0*/  UIADD3 UR71, UPT, UPT, UR57, 0x4, URZ ;  /* 0x0000000439477890 */ /* 0x000fe2000fffe0ff */
[----:B------:R-:W-:Y:S01]  /*43c0*/  R2UR UR17, R19 ;  /* 0x00000000131172ca */ /* 0x000fe200000e0000 */
[----:B------:R-:W-:Y:S01]  /*43d0*/  UIADD3 UR63, UPT, UPT, UR57, 0x40000004, URZ ;  /* 0x40000004393f7890 */ /* 0x000fe2000fffe0ff */
[----:B------:R-:W-:Y:S01]  /*43e0*/  R2UR UR16, R18 ;  /* 0x00000000121072ca */ /* 0x000fe200000e0000 */
[----:B------:R-:W-:Y:S01]  /*43f0*/  UIADD3 UR61, UPT, UPT, UR57, -0x7ffffffc, URZ ;  /* 0x80000004393d7890 */ /* 0x000fe2000fffe0ff */
[----:B------:R-:W-:Y:S01]  /*4400*/  R2UR UR15, R17 ;  /* 0x00000000110f72ca */ /* 0x000fe200000e0000 */
[----:B------:R-:W-:Y:S01]  /*4410*/  UIADD3 UR59, UPT, UPT, UR57, -0x3ffffffc, URZ ;  /* 0xc0000004393b7890 */ /* 0x000fe2000fffe0ff */
[----:B------:R-:W-:Y:S01]  /*4420*/  R2UR UR14, R16 ;  /* 0x00000000100e72ca */ /* 0x000fe200000e0000 */
[----:B------:R-:W-:Y:S01]  /*4430*/  USHF.R.U32.HI UR6, URZ, 0x1a, UR69 ;  /* 0x0000001aff067899 */ /* 0x000fe20008011645 */
[----:B------:R-:W-:Y:S01]  /*4440*/  R2UR UR35, R12 ;  /* 0x000000000c2372ca */ /* 0x000fe200000e0000 */
[----:B------:R-:W-:Y:S01]  /*4450*/  USHF.R.U32.HI UR5, URZ, 0x1a, UR67 ;  /* 0x0000001aff057899 */ /* 0x000fe20008011643 */
[----:B------:R-:W-:Y:S01]  /*4460*/  R2UR UR34, R11 ;  /* 0x000000000b2272ca */ /* 0x000fe200000e0000 */
[----:B------:R-:W-:-:S02]  /*4470*/  ULOP3.LUT UR7, UR4, 0x30, URZ, 0xc0, !UPT ;  /* 0x0000003004077892 */ /* 0x000fc4000f8ec0ff */
[----:B------:R-:W-:Y:S02]  /*4480*/  USHF.R.U32.HI UR4, URZ, 0x1a, UR65 ;  /* 0x0000001aff047899 */ /* 0x000fe40008011641 */
[----:B------:R-:W-:Y:S02]  /*4490*/  USHF.R.U32.HI UR8, URZ, 0x1a, UR71 ;  /* 0x0000001aff087899 */ /* 0x000fe40008011647 */
[----:B------:R-:W-:Y:S02]  /*44a0*/  USHF.R.U32.HI UR10, URZ, 0x1a, UR63 ;  /* 0x0000001aff0a7899 */ /* 0x000fe4000801163f */
[----:B------:R-:W-:Y:S02]  /*44b0*/  USHF.R.U32.HI UR12, URZ, 0x1a, UR61 ;  /* 0x0000001aff0c7899 */ /* 0x000fe4000801163d */
[----:B------:R-:W-:Y:S02]  /*44c0*/  USHF.R.U32.HI UR13, URZ, 0x1a, UR59 ;  /* 0x0000001aff0d7899 */ /* 0x000fe4000801163b */
[----:B-1----:R-:W-:-:S02]  /*44d0*/  ULOP3.LUT UR52, UR6, 0x30, URZ, 0xc0, !UPT ;  /* 0x0000003006347892 */ /* 0x002fc4000f8ec0ff */
        /* <DEDUP_REMOVED lines=14> */
[----:B------:R-:W-:Y:S02]  /*45c0*/  UPRMT UR55, UR54, 0x5410, UR21 ;  /* 0x0000541036377896 */ /* 0x000fe40008000015 */
[----:B------:R-:W-:Y:S02]  /*45d0*/  UPRMT UR53, UR52, 0x5410, UR20 ;  /* 0x0000541034357896 */ /* 0x000fe40008000014 */
[----:B------:R-:W-:Y:S01]  /*45e0*/  UPRMT UR51, UR50, 0x5410, UR19 ;  /* 0x0000541032337896 */ /* 0x000fe20008000013 */
[----:B------:R-:W-:Y:S01]  /*45f0*/  UMOV UR11, URZ ;  /* 0x000000ff000b7c82 */ /* 0x000fe20008000000 */
[----:B------:R-:W-:Y:S01]  /*4600*/  UMOV UR9, UR36 ;  /* 0x0000002400097c82 */ /* 0x000fe20008000000 */
[----:B------:R-:W-:-:S02]  /*4610*/  UPRMT UR49, UR7, 0x5410, UR18 ;  /* 0x0000541007317896 */ /* 0x000fc40008000012 */
[----:B------:R-:W-:Y:S02]  /*4620*/  UPRMT UR47, UR6, 0x5410, UR17 ;  /* 0x00005410062f7896 */ /* 0x000fe40008000011 */
[----:B------:R-:W-:Y:S02]  /*4630*/  UPRMT UR45, UR5, 0x5410, UR16 ;  /* 0x00005410052d7896 */ /* 0x000fe40008000010 */
[----:B------:R-:W-:Y:S02]  /*4640*/  UPRMT UR43, UR4, 0x5410, UR15 ;  /* 0x00005410042b7896 */ /* 0x000fe4000800000f */
[----:B------:R-:W-:Y:S01]  /*4650*/  UPRMT UR41, UR8, 0x5410, UR14 ;  /* 0x0000541008297896 */ /* 0x000fe2000800000e */
[----:B------:R-:W-:Y:S01]  /*4660*/  UMOV UR54, URZ ;  /* 0x000000ff00367c82 */ /* 0x000fe20008000000 */
[----:B------:R-:W-:Y:S01]  /*4670*/  UMOV UR52, URZ ;  /* 0x000000ff00347c82 */ /* 0x000fe20008000000 */
[----:B------:R-:W-:Y:S01]  /*4680*/  UMOV UR50, URZ ;  /* 0x000000ff00327c82 */ /* 0x000fe20008000000 */
[----:B------:R-:W-:Y:S01]  /*4690*/  UMOV UR48, URZ ;  /* 0x000000ff00307c82 */ /* 0x000fe20008000000 */
[----:B------:R-:W-:Y:S01]  /*46a0*/  UMOV UR46, URZ ;  /* 0x000000ff002e7c82 */ /* 0x000fe20008000000 */
[----:B------:R-:W-:Y:S01]  /*46b0*/  UMOV UR44, URZ ;  /* 0x000000ff002c7c82 */ /* 0x000fe20008000000 */
[----:B------:R-:W-:Y:S01]  /*46c0*/  UMOV UR42, URZ ;  /* 0x000000ff002a7c82 */ /* 0x000fe20008000000 */
[----:B------:R-:W-:-:S05]  /*46d0*/  UMOV UR40, URZ ;  /* 0x000000ff00287c82 */ /* 0x000fca0008000000 */
.L_x_71:
[----:B------:R-:W-:Y:S02]  /*46e0*/  UIADD3 UR35, UPT, UPT, UR35, 0x1, URZ ;  /* 0x0000000123237890 */ /* 0x000fe4000fffe0ff */
[----:B---3--:R-:W-:Y:S02]  /*46f0*/  ULEA UR7, UR9, UR38, 0x3 ;  /* 0x0000002609077291 */ /* 0x008fe4000f8e18ff */
[----:B------:R-:W-:Y:S01]  /*4700*/  UISETP.NE.AND UP2, UPT, UR35, URZ, UPT ;  /* 0x000000ff2300728c */ /* 0x000fe2000bf45270 */
[----:B----4-:R-:W-:Y:S10]  /*4710*/  @P1 BRA `(.L_x_69) ;  /* 0x00000000000c1947 */ /* 0x010ff40003800000 */
[----:B--2---:R-:W-:Y:S04]  /*4720*/  SHF.L.U32 R5, R3, 0x1f, RZ ;  /* 0x0000001f03057819 */ /* 0x004fe800000006ff */
[----:B------:R-:W1:Y:S02]  /*4730*/  SYNCS.PHASECHK.TRANS64.TRYWAIT P0, [UR7], R5 ;  /* 0x00000005ff0075a7 */ /* 0x000e640008001107 */
[----:B-1----:R-:W-:Y:S05]  /*4740*/  @!P0 BRA `(.L_x_70) ;  /* 0x00000078001c8947 */ /* 0x002fea0003800000 */
.L_x_69:
[----:B------:R-:W-:Y:S01]  /*4750*/  UISETP.NE.AND UP0, UPT, UR34, 0x1, UPT ;  /* 0x000000012200788c */ /* 0x000fe2000bf05270 */
[----:B------:R-:W-:Y:S01]  /*4760*/  PLOP3.LUT P1, PT, PT, PT, PT, 0x80, 0x8 ;  /* 0x000000000008781c */ /* 0x000fe20003f2f070 */
[----:B------:R-:W-:Y:S02]  /*4770*/  UIADD3 UR4, UPT, UPT, UR9, 0x1, URZ ;  /* 0x0000000109047890 */ /* 0x000fe4000fffe0ff */
[----:B------:R-:W-:Y:S02]  /*4780*/  ULEA UR10, UR9, UR75, 0x6 ;  /* 0x0000004b090a7291 */ /* 0x000fe4000f8e30ff */
[----:B------:R-:W-:Y:S01]  /*4790*/  UISETP.NE.AND UP1, UPT, UR4, 0x4, UPT ;  /* 0x000000040400788c */ /* 0x000fe2000bf25270 */
[----:B------:R-:W-:Y:S01]  /*47a0*/  PLOP3.LUT P0, PT, PT, PT, UP0, 0x80, 0x8 ;  /* 0x000000000008781c */ /* 0x000fe20003f0f008 */
[----:B------:R-:W-:Y:S02]  /*47b0*/  ULEA UR8, UR9, UR76, 0x6 ;  /* 0x0000004c09087291 */ /* 0x000fe4000f8e30ff */
[----:B------:R-:W-:Y:S02]  /*47c0*/  USEL UR5, URZ, 0x1, UP1 ;  /* 0x00000001ff057887 */ /* 0x000fe40008800000 */
[----:B------:R-:W-:Y:S02]  /*47d0*/  USEL UR36, UR4, URZ, UP1 ;  /* 0x000000ff04247287 */ /* 0x000fe40008800000 */
[----:B------:R-:W-:Y:S02]  /*47e0*/  UIADD3 UR14, UPT, UPT, UR10, 0x20, URZ ;  /* 0x000000200a0e7890 */ /* 0x000fe4000fffe0ff */
[----:B------:R-:W-:Y:S01]  /*47f0*/  @UP0 ULEA UR4, UR36, UR38, 0x3 ;  /* 0x0000002624040291 */ /* 0x000fe2000f8e18ff */
[----:B------:R-:W-:Y:S01]  /*4800*/  LOP3.LUT R3, R3, UR5, RZ, 0x3c, !PT ;  /* 0x0000000503037c12 */ /* 0x000fe2000f8e3cff */
[----:B------:R-:W-:Y:S02]  /*4810*/  UISETP.NE.U32.AND UP0, UPT, UR11, URZ, UPT ;  /* 0x000000ff0b00728c */ /* 0x000fe4000bf05070 */
[----:B------:R-:W-:Y:S01]  /*4820*/  UIADD3 UR18, UPT, UPT, UR8, 0x20, URZ ;  /* 0x0000002008127890 */ /* 0x000fe2000fffe0ff */
[----:B-12---:R-:W-:Y:S01]  /*4830*/  @P0 SHF.L.U32 R4, R3, 0x1f, RZ ;  /* 0x0000001f03040819 */ /* 0x006fe200000006ff */
[----:B------:R-:W-:Y:S02]  /*4840*/  ULEA UR6, UR9, UR74, 0xa ;  /* 0x0000004a09067291 */ /* 0x000fe4000f8e50ff */
[----:B------:R-:W-:Y:S01]  /*4850*/  UIADD3 UR37, UPT, UPT, UR7, 0x20, URZ ;  /* 0x0000002007257890 */ /* 0x000fe2000fffe0ff */
[----:B------:R3:W4:Y:S01]  /*4860*/  @P0 SYNCS.PHASECHK.TRANS64.TRYWAIT P1, [UR4], R4 ;  /* 0x00000004ff0005a7 */ /* 0x0007220008021104 */
[----:B------:R-:W-:Y:S02]  /*4870*/  ULEA UR4, UR9, UR73, 0xb ;  /* 0x0000004909047291 */ /* 0x000fe4000f8e58ff */
[----:B------:R-:W-:Y:S02]  /*4880*/  UIADD3 UR26, UPT, UPT, UR6, 0x2, URZ ;  /* 0x00000002061a7890 */ /* 0x000fe4000fffe0ff */
[----:B------:R-:W-:Y:S02]  /*4890*/  UIADD3 UR22, UPT, UPT, UR4, 0x2, URZ ;  /* 0x0000000204167890 */ /* 0x000fe4000fffe0ff */
[----:B------:R-:W-:Y:S02]  /*48a0*/  UIADD3 UR28, UPT, UPT, UR6, 0x4, URZ ;  /* 0x00000004061c7890 */ /* 0x000fe4000fffe0ff */
[----:B------:R-:W-:Y:S02]  /*48b0*/  UIADD3 UR16, UPT, UPT, UR4, 0x4, URZ ;  /* 0x0000000404107890 */ /* 0x000fe4000fffe0ff */
[----:B------:R-:W-:Y:S02]  /*48c0*/  UIADD3 UR12, UPT, UPT, UR6, 0x6, URZ ;  /* 0x00000006060c7890 */ /* 0x000fe4000fffe0ff */
[----:B------:R-:W-:Y:S02]  /*48d0*/  UIADD3 UR30, UPT, UPT, UR6, 0x200, URZ ;  /* 0x00000200061e7890 */ /* 0x000fe4000fffe0ff */
[----:B------:R-:W-:Y:S02]  /*48e0*/  UIADD3 UR24, UPT, UPT, UR6, 0x202, URZ ;  /* 0x0000020206187890 */ /* 0x000fe4000fffe0ff */
[----:B------:R-:W-:Y:S02]  /*48f0*/  UIADD3 UR20, UPT, UPT, UR4, 0x402, URZ ;  /* 0x0000040204147890 */ /* 0x000fe4000fffe0ff */
[----:B------:R-:W-:Y:S01]  /*4900*/  UIADD3 UR34, UPT, UPT, UR34, -0x1, URZ ;  /* 0xffffffff22227890 */ /* 0x000fe2000fffe0ff */
[----:B------:R-:W-:Y:S01]  /*4910*/  UMOV UR11, 0x4008 ;  /* 0x00004008000b7882 */ /* 0x000fe20000000000 */
[----:B------:R-:W-:Y:S01]  /*4920*/  UMOV UR15, 0x4008 ;  /* 0x00004008000f7882 */ /* 0x000fe20000000000 */
[----:B------:R1:W-:Y:S01]  /*4930*/  UTCCP.T.S.4x32dp128bit tmem[UR33+0x80], gdesc[UR10] ;  /* 0x0000800a210079e7 */ /* 0x0003e20009100000 */
[----:B------:R2:W-:Y:S01]  /*4940*/  UTCCP.T.S.4x32dp128bit tmem[UR33+0x84], gdesc[UR14] ;  /* 0x0000840e210079e7 */ /* 0x0005e20009100000 */
[----:B------:R-:W-:Y:S01]  /*4950*/  UMOV UR9, 0x4008 ;  /* 0x0000400800097882 */ /* 0x000fe20000000000 */
[----:B------:R-:W-:Y:S01]  /*4960*/  UMOV UR19, 0x4008 ;  /* 0x0000400800137882 */ /* 0x000fe20000000000 */
[----:B------:R3:W-:Y:S01]  /*4970*/  UTCCP.T.S.4x32dp128bit tmem[UR33+0x88], gdesc[UR8] ;  /* 0x00008808210079e7 */ /* 0x0007e20009100000 */
[----:B------:R3:W-:Y:S01]  /*4980*/  UTCCP.T.S.4x32dp128bit tmem[UR33+0x8c], gdesc[UR18] ;  /* 0x00008c12210079e7 */ /* 0x0007e20009100000 */
[----:B------:R-:W-:Y:S01]  /*4990*/  UMOV UR7, 0x40004040 ;  /* 0x4000404000077882 */ /* 0x000fe20000000000 */
[----:B------:R-:W-:Y:S01]  /*49a0*/  UMOV UR5, 0x40004040 ;  /* 0x4000404000057882 */ /* 0x000fe20000000000 */
[----:B------:R-:W-:Y:S01]  /*49b0*/  UMOV UR27, 0x40004040 ;  /* 0x40004040001b7882 */ /* 0x000fe20000000000 */
[----:B------:R3:W-:Y:S01]  /*49c0*/  UTCQMMA gdesc[UR4], gdesc[UR6], tmem[UR32], tmem[UR54], idesc[UR55], tmem[UR56], UP0 ;  /* 0x0038360604007dea */ /* 0x0007e20008000320 */
[----:B------:R-:W-:Y:S01]  /*49d0*/  UMOV UR23, 0x40004040 ;  /* 0x4000404000177882 */ /* 0x000fe20000000000 */
[----:B------:R-:W-:Y:S01]  /*49e0*/  UMOV UR29, 0x40004040 ;  /* 0x40004040001d7882 */ /* 0x000fe20000000000 */
[----:B------:R-:W-:Y:S01]  /*49f0*/  UTCQMMA gdesc[UR22], gdesc[UR26], tmem[UR32], tmem[UR52], idesc[UR53], tmem[UR68], UPT ;  /* 0x0044341a16007dea */ /* 0x000fe2000b800320 */
[----:B------:R-:W-:Y:S01]  /*4a00*/  UMOV UR17, 0x40004040 ;  /* 0x4000404000117882 */ /* 0x000fe20000000000 */
[----:B------:R-:W-:Y:S01]  /*4a10*/  UMOV UR13, 0x40004040 ;  /* 0x40004040000d7882 */ /* 0x000fe20000000000 */
[----:B------:R-:W-:Y:S01]  /*4a20*/  UTCQMMA gdesc[UR16], gdesc[UR28], tmem[UR32], tmem[UR50], idesc[UR51], tmem[UR66], UPT ;  /* 0x0042321c10007dea */ /* 0x000fe2000b800320 */
[----:B------:R-:W-:Y:S01]  /*4a30*/  UMOV UR31, 0x40004040 ;  /* 0x40004040001f7882 */ /* 0x000fe20000000000 */
[----:B------:R-:W-:Y:S01]  /*4a40*/  UMOV UR25, 0x40004040 ;  /* 0x4000404000197882 */ /* 0x000fe20000000000 */
[----:B------:R-:W-:Y:S01]  /*4a50*/  UMOV UR21, 0x40004040 ;  /* 0x4000404000157882 */ /* 0x000fe20000000000 */
[----:B-1----:R-:W-:Y:S02]  /*4a60*/  UIADD3 UR10, UPT, UPT, UR4, 0x6, URZ ;  /* 0x00000006040a7890 */ /* 0x002fe4000fffe0ff */
[----:B--2---:R-:W-:Y:S02]  /*4a70*/  UIADD3 UR14, UPT, UPT, UR4, 0x404, URZ ;  /* 0x00000404040e7890 */ /* 0x004fe4000fffe0ff */
[----:B---3--:R-:W-:Y:S02]  /*4a80*/  UIADD3 UR8, UPT, UPT, UR4, 0x400, URZ ;  /* 0x0000040004087890 */ /* 0x008fe4000fffe0ff */
[----:B------:R-:W-:Y:S01]  /*4a90*/  UIADD3 UR18, UPT, UPT, UR6, 0x204, URZ ;  /* 0x0000020406127890 */ /* 0x000fe2000fffe0ff */
[----:B------:R-:W-:Y:S01]  /*4aa0*/  UMOV UR11, 0x40004040 ;  /* 0x40004040000b7882 */ /* 0x000fe20000000000 */
[----:B------:R-:W-:Y:S01]  /*4ab0*/  UMOV UR9, 0x40004040 ;  /* 0x4000404000097882 */ /* 0x000fe20000000000 */
[----:B------:R1:W-:Y:S01]  /*4ac0*/  UTCQMMA gdesc[UR10], gdesc[UR12], tmem[UR32], tmem[UR48], idesc[UR49], tmem[UR64], UPT ;  /* 0x0040300c0a007dea */ /* 0x0003e2000b800320 */
[----:B------:R-:W-:Y:S02]  /*4ad0*/  UIADD3 UR6, UPT, UPT, UR6, 0x206, URZ ;  /* 0x0000020606067890 */ /* 0x000fe4000fffe0ff */
[----:B------:R-:W-:Y:S01]  /*4ae0*/  UIADD3 UR4, UPT, UPT, UR4, 0x406, URZ ;  /* 0x0000040604047890 */ /* 0x000fe2000fffe0ff */
[----:B------:R2:W-:Y:S01]  /*4af0*/  UTCQMMA gdesc[UR8], gdesc[UR30], tmem[UR32], tmem[UR46], idesc[UR47], tmem[UR70], UPT ;  /* 0x00462e1e08007dea */ /* 0x0005e2000b800320 */
[----:B------:R3:W-:Y:S01]  /*4b00*/  UTCQMMA gdesc[UR20], gdesc[UR24], tmem[UR32], tmem[UR44], idesc[UR45], tmem[UR62], UPT ;  /* 0x003e2c1814007dea */ /* 0x0007e2000b800320 */
[----:B------:R-:W-:Y:S01]  /*4b10*/  UMOV UR19, 0x40004040 ;  /* 0x4000404000137882 */ /* 0x000fe20000000000 */
[----:B------:R-:W-:Y:S02]  /*4b20*/  UMOV UR15, 0x40004040 ;  /* 0x40004040000f7882 */ /* 0x000fe40000000000 */
[----:B------:R3:W-:Y:S03]  /*4b30*/  UTCQMMA gdesc[UR14], gdesc[UR18], tmem[UR32], tmem[UR42], idesc[UR43], tmem[UR60], UPT ;  /* 0x003c2a120e007dea */ /* 0x0007e6000b800320 */
[----:B------:R3:W-:Y:S01]  /*4b40*/  UTCQMMA gdesc[UR4], gdesc[UR6], tmem[UR32], tmem[UR40], idesc[UR41], tmem[UR58], UPT ;  /* 0x003a280604007dea */ /* 0x0007e2000b800320 */
[----:B------:R3:W-:Y:S01]  /*4b50*/  UTCBAR.MULTICAST [UR37], URZ, UR72 ;  /* 0x000000ff250073e9 */ /* 0x0007e20008000848 */
[----:B-1----:R-:W-:Y:S01]  /*4b60*/  UMOV UR11, 0x1 ;  /* 0x00000001000b7882 */ /* 0x002fe20000000000 */
[----:B--2---:R-:W-:Y:S01]  /*4b70*/  UMOV UR9, UR36 ;  /* 0x0000002400097c82 */ /* 0x004fe20008000000 */
[----:B------:R-:W-:Y:S05]  /*4b80*/  BRA.U UP2, `(.L_x_71) ;  /* 0xfffffff902d47547 */ /* 0x000fea000b83ffff */
.L_x_68:
[----:B---3--:R-:W-:Y:S02]  /*4b90*/  R2UR UR5, R2 ;  /* 0x00000000020572ca */ /* 0x008fe400000e0000 */
[----:B------:R-:W-:Y:S02]  /*4ba0*/  R2UR UR4, R15 ;  /* 0x000000000f0472ca */ /* 0x000fe400000e0000 */
[----:B------:R-:W-:Y:S02]  /*4bb0*/  R2UR UR6, R92 ;  /* 0x000000005c0672ca */ /* 0x000fe400000e0000 */
[----:B------:R-:W-:-:S04]  /*4bc0*/  ISETP.NE.AND P0, PT, R9, 0x2, PT ;  /* 0x000000020900780c */ /* 0x000fc80003f05270 */
[----:B------:R-:W-:Y:S02]  /*4bd0*/  SEL R2, RZ, 0x1, P0 ;  /* 0x00000001ff027807 */ /* 0x000fe40000000000 */
[----:B------:R-:W-:Y:S01]  /*4be0*/  SEL R9, R9, RZ, P0 ;  /* 0x000000ff09097207 */ /* 0x000fe20000000000 */
[----:B------:R-:W-:Y:S01]  /*4bf0*/  UIADD3 UR5, UPT, UPT, UR5, 0xa0, URZ ;  /* 0x000000a005057890 */ /* 0x000fe2000fffe0ff */
[----:B------:R-:W-:Y:S01]  /*4c00*/  LOP3.LUT R8, R8, R2, RZ, 0x3c, !PT ;  /* 0x0000000208087212 */ /* 0x000fe200078e3cff */
[----:B------:R-:W-:Y:S02]  /*4c10*/  UIADD3 UR4, UPT, UPT, UR4, 0x1, URZ ;  /* 0x0000000104047890 */ /* 0x000fe4000fffe0ff */
[----:B------:R-:W-:Y:S02]  /*4c20*/  UIADD3 UR26, UPT, UPT, UR77, UR6, URZ ;  /* 0x000000064d1a7290 */ /* 0x000fe4000fffe0ff */
[----:B------:R-:W-:-:S03]  /*4c30*/  UISETP.NE.AND UP0, UPT, UR4, 0x2, UPT ;  /* 0x000000020400788c */ /* 0x000fc6000bf05270 */
[----:B------:R3:W-:Y:S01]  /*4c40*/  UTCBAR [UR5], URZ ;  /* 0x000000ff050073e9 */ /* 0x0007e200080000ff */
[----:B------:R-:W-:Y:S02]  /*4c50*/  USEL UR6, URZ, 0x1, UP0 ;  /* 0x00000001ff067887 */ /* 0x000fe40008000000 */
[----:B------:R-:W-:-:S04]  /*4c60*/  USEL UR4, UR4, URZ, UP0 ;  /* 0x000000ff04047287 */ /* 0x000fc80008000000 */
[----:B------:R-:W-:Y:S02]  /*4c70*/  LOP3.LUT R10, R10, UR6, RZ, 0x3c, !PT ;  /* 0x000000060a0a7c12 */ /* 0x000fe4000f8e3cff */
[----:B------:R-:W-:Y:S01]  /*4c80*/  IMAD.U32 R15, RZ, RZ, UR4 ;  /* 0x00000004ff0f7e24 */ /* 0x000fe2000f8e00ff */
[----:B------:R-:W-:Y:S06]  /*4c90*/  BRA.U UP3, `(.L_x_72) ;  /* 0xffffffed03b87547 */ /* 0x000fec000b83ffff */
[----:B------:R-:W1:Y:S01]  /*4ca0*/  S2UR UR7, SR_CgaCtaId ;  /* 0x00000000000779c3 */ /* 0x000e620000008800 */
[----:B---3--:R-:W-:Y:S02]  /*4cb0*/  R2UR UR5, R15 ;  /* 0x000000000f0572ca */ /* 0x008fe400000e0000 */
[----:B------:R-:W-:Y:S01]  /*4cc0*/  ELECT P0, URZ, PT ;  /* 0x0000000000ff782f */ /* 0x000fe20003800000 */
[----:B------:R-:W-:Y:S01]  /*4cd0*/  IMAD.MOV.U32 R0, RZ, RZ, 0x1 ;  /* 0x00000001ff007424 */ /* 0x000fe200078e00ff */
[----:B------:R-:W-:Y:S01]  /*4ce0*/  UIADD3 UR38, UPT, UPT, UR38, 0xb0, URZ ;  /* 0x000000b026267890 */ /* 0x000fe2000fffe0ff */
[----:B------:R-:W-:Y:S01]  /*4cf0*/  SHF.L.U32 R2, R10, 0x1f, RZ ;  /* 0x0000001f0a027819 */ /* 0x000fe200000006ff */
[----:B------:R-:W-:Y:S01]  /*4d00*/  UMOV UR4, 0x40 ;  /* 0x0000004000047882 */ /* 0x000fe20000000000 */
[----:B------:R-:W-:Y:S01]  /*4d10*/  UVIRTCOUNT.DEALLOC.SMPOOL 0x80 ;  /* 0x000000800000784c */ /* 0x000fe20000000000 */
[----:B-1----:R-:W-:-:S05]  /*4d20*/  ULEA UR7, UR7, UR4, 0x18 ;  /* 0x0000000407077291 */ /* 0x002fca000f8ec0ff */
[----:B------:R-:W-:-:S04]  /*4d30*/  ULEA UR4, UR5, UR38, 0x3 ;  /* 0x0000002605047291 */ /* 0x000fc8000f8e18ff */
[----:B------:R1:W-:Y:S05]  /*4d40*/  @P0 STS.U8 [UR7+0x1c], R0 ;  /* 0x00001c00ff000988 */ /* 0x0003ea0008000007 */
[----:B------:R-:W3:Y:S02]  /*4d50*/  SYNCS.PHASECHK.TRANS64.TRYWAIT P0, [UR4], R2 ;  /* 0x00000002ff0075a7 */ /* 0x000ee40008001104 */
[----:B-1-3--:R-:W-:Y:S05]  /*4d60*/  @!P0 BRA `(.L_x_73) ;  /* 0x0000007000ac8947 */ /* 0x00afea0003800000 */
.L_x_176:
[----:B------:R-:W-:-:S13]  /*4d70*/  R2UR UR4, R15 ;  /* 0x000000000f0472ca */ /* 0x000fda00000e0000 */
        /* <DEDUP_REMOVED lines=9> */
.L_x_178:
[----:B------:R-:W-:Y:S01]  /*4e10*/  NOP ;  /* 0x0000000000007918 */ /* 0x000fe20000000000 */
[----:B-1----:R-:W1:Y:S01]  /*4e20*/  LDS R0, [UR7+0x14] ;  /* 0x00001407ff007984 */ /* 0x002e620008000800 */
[----:B------:R-:W-:Y:S01]  /*4e30*/  ULOP3.LUT UR4, UR33, 0xffff, URZ, 0xc0, !UPT ;  /* 0x0000ffff21047892 */ /* 0x000fe2000f8ec0ff */
[----:B------:R-:W-:Y:S01]  /*4e40*/  UMOV UR5, 0xffff ;  /* 0x0000ffff00057882 */ /* 0x000fe20000000000 */
[----:B------:R-:W-:Y:S02]  /*4e50*/  UMOV UR6, 0x1 ;  /* 0x0000000100067882 */ /* 0x000fe40000000000 */
[----:B------:R-:W-:-:S04]  /*4e60*/  USHF.R.U32.HI UR4, URZ, 0x5, UR4 ;  /* 0x00000005ff047899 */ /* 0x000fc80008011604 */
[----:B------:R-:W-:Y:S02]  /*4e70*/  USHF.L.U32 UR5, UR5, UR4, URZ ;  /* 0x0000000405057299 */ /* 0x000fe400080006ff */
[----:B------:R-:W-:-:S04]  /*4e80*/  USHF.L.U32 UR4, UR6, UR4, URZ ;  /* 0x0000000406047299 */ /* 0x000fc800080006ff */
[----:B-1----:R-:W-:-:S04]  /*4e90*/  LOP3.LUT R0, R0, UR5, RZ, 0xc0, !PT ;  /* 0x0000000500007c12 */ /* 0x002fc8000f8ec0ff */
[----:B------:R-:W-:-:S13]  /*4ea0*/  ISETP.NE.AND P0, PT, R0, UR5, PT ;  /* 0x0000000500007c0c */ /* 0x000fda000bf05270 */
[----:B------:R-:W-:Y:S05]  /*4eb0*/  @P0 BRA `(.L_x_75) ;  /* 0x0000000000580947 */ /* 0x000fea0003800000 */
[----:B------:R-:W1:Y:S02]  /*4ec0*/  LDS R0, [UR7+0x18] ;  /* 0x00001807ff007984 */ /* 0x000e640008000800 */
[----:B-1----:R-:W-:-:S04]  /*4ed0*/  LOP3.LUT R0, R0, UR4, RZ, 0xc0, !PT ;  /* 0x0000000400007c12 */ /* 0x002fc8000f8ec0ff */
[----:B------:R-:W-:-:S13]  /*4ee0*/  ISETP.NE.AND P0, PT, R0, UR4, PT ;  /* 0x0000000400007c0c */ /* 0x000fda000bf05270 */
[----:B------:R-:W-:Y:S05]  /*4ef0*/  @P0 BRA `(.L_x_76) ;  /* 0x00000000003c0947 */ /* 0x000fea0003800000 */
[----:B------:R-:W1:Y:S01]  /*4f00*/  S2R R2, SR_LANEID ;  /* 0x0000000000027919 */ /* 0x000e620000000000 */
[----:B------:R-:W-:-:S06]  /*4f10*/  ULOP3.LUT UR5, URZ, UR5, URZ, 0x33, !UPT ;  /* 0x00000005ff057292 */ /* 0x000fcc000f8e33ff */
[----:B------:R-:W-:-:S04]  /*4f20*/  IMAD.U32 R0, RZ, RZ, UR5 ;  /* 0x00000005ff007e24 */ /* 0x000fc8000f8e00ff */
[----:B------:R3:W2:Y:S02]  /*4f30*/  REDUX UR8, R0 ;  /* 0x00000000000873c4 */ /* 0x0006a40000000000 */
[----:B------:R1:W-:Y:S01]  /*4f40*/  UTCATOMSWS.AND URZ, UR5 ;  /* 0x0000000500ff79e3 */ /* 0x0003e20008000000 */
[----:B---3--:R-:W-:Y:S01]  /*4f50*/  LOP3.LUT R0, RZ, UR4, RZ, 0x33, !PT ;  /* 0x00000004ff007c12 */ /* 0x008fe2000f8e33ff */
[----:B------:R-:W-:Y:S02]  /*4f60*/  VOTEU.ANY UR4, UPT, PT ;  /* 0x0000000000047886 */ /* 0x000fe400038e0100 */
[----:B------:R-:W-:Y:S02]  /*4f70*/  UFLO.U32 UR4, UR4 ;  /* 0x00000004000472bd */ /* 0x000fe400080e0000 */
[----:B------:R-:W3:Y:S04]  /*4f80*/  REDUX UR6, R0 ;  /* 0x00000000000673c4 */ /* 0x000ee80000000000 */
[----:B-1----:R-:W-:-:S02]  /*4f90*/  ISETP.EQ.U32.AND P0, PT, R2, UR4, PT ;  /* 0x0000000402007c0c */ /* 0x002fc4000bf02070 */
[----:B--2---:R-:W-:-:S11]  /*4fa0*/  MOV R2, UR8 ;  /* 0x0000000800027c02 */ /* 0x004fd60008000f00 */
[----:B------:R1:W-:Y:S01]  /*4fb0*/  @P0 ATOMS.AND RZ, [UR7+0x14], R2 ;  /* 0x00001402ffff098c */ /* 0x0003e2000a800007 */
[----:B---3--:R-:W-:-:S05]  /*4fc0*/  IMAD.U32 R0, RZ, RZ, UR6 ;  /* 0x00000006ff007e24 */ /* 0x008fca000f8e00ff */
[----:B------:R1:W-:Y:S01]  /*4fd0*/  @P0 ATOMS.AND RZ, [UR7+0x18], R0 ;  /* 0x00001800ffff098c */ /* 0x0003e2000a800007 */
[----:B------:R-:W-:Y:S05]  /*4fe0*/  BRA `(.L_x_77) ;  /* 0x0000000000147947 */ /* 0x000fea0003800000 */
.L_x_76:
[----:B------:R-:W-:Y:S02]  /*4ff0*/  MOV R2, 0x5010 ;  /* 0x0000501000027802 */ /* 0x000fe40000000f00 */
[----:B--2-45:R-:W-:Y:S05]  /*5000*/  CALL.REL.NOINC `($__internal_0_$__cuda_sm10x_tcgen05_guardrail_trap_col_being_dealloced_not_returned_by_alloc) ;  /* 0x0000007400687944 */ /* 0x034fea0003c00000 */
[----:B------:R-:W-:Y:S05]  /*5010*/  BRA `(.L_x_77) ;  /* 0x0000000000087947 */ /* 0x000fea0003800000 */
.L_x_75:
[----:B------:R-:W-:Y:S02]  /*5020*/  MOV R2, 0x5040 ;  /* 0x0000504000027802 */ /* 0x000fe40000000f00 */
[----:B--2-45:R-:W-:Y:S05]  /*5030*/  CALL.REL.NOINC `($__internal_2_$__cuda_sm10x_tcgen05_guardrail_trap_unallocated_columns_being_dealloced) ;  /* 0x0000007400747944 */ /* 0x034fea0003c00000 */
.L_x_77:
[----:B------:R-:W-:Y:S01]  /*5040*/  NOP ;  /* 0x0000000000007918 */ /* 0x000fe20000000000 */
[----:B------:R-:W-:Y:S05]  /*5050*/  EXIT ;  /* 0x000000000000794d */ /* 0x000fea0003800000 */
.L_x_59:
[----:B------:R-:W-:-:S09]  /*5060*/  UISETP.NE.OR UP0, UPT, UR21, 0x3, !UP3 ;  /* 0x000000031500788c */ /* 0x000fd2000df05670 */
[----:B------:R-:W-:Y:S05]  /*5070*/  BRA.U UP0, `(.L_x_78) ;  /* 0x00000015009c7547 */ /* 0x000fea000b800000 */
[----:B------:R-:W2:Y:S01]  /*5080*/  LDCU.64 UR4, c[0x0][0xc88] ;  /* 0x00019100ff0477ac */ /* 0x000ea20008000a00 */
[----:B------:R-:W3:Y:S01]  /*5090*/  LDC.64 R12, c[0x0][0x348] ;  /* 0x0000d200ff0c7b82 */ /* 0x000ee20000000a00 */
[----:B------:R-:W-:Y:S02]  /*50a0*/  HFMA2 R9, -RZ, RZ, 0, 0 ;  /* 0x00000000ff097431 */ /* 0x000fe400000001ff */
[----:B------:R-:W-:Y:S01]  /*50b0*/  IMAD.MOV.U32 R11, RZ, RZ, 0x1 ;  /* 0x00000001ff0b7424 */ /* 0x000fe200078e00ff */
[----:B------:R-:W4:Y:S01]  /*50c0*/  LDCU UR35, c[0x0][0x370] ;  /* 0x00006e00ff2377ac */ /* 0x000f220008000800 */
[----:B------:R-:W-:Y:S01]  /*50d0*/  IMAD.MOV.U32 R10, RZ, RZ, RZ ;  /* 0x000000ffff0a7224 */ /* 0x000fe200078e00ff */
[----:B------:R-:W-:Y:S01]  /*50e0*/  MOV R3, 0x1000 ;  /* 0x0000100000037802 */ /* 0x000fe20000000f00 */
[----:B------:R-:W4:Y:S01]  /*50f0*/  LDCU.128 UR40, c[0x0][0xf10] ;  /* 0x0001e200ff2877ac */ /* 0x000f220008000c00 */
[----:B------:R-:W1:Y:S01]  /*5100*/  LDCU UR34, c[0x0][0x374] ;  /* 0x00006e80ff2277ac */ /* 0x000e620008000800 */
[----:B------:R-:W1:Y:S01]  /*5110*/  LDCU.64 UR32, c[0x0][0xc90] ;  /* 0x00019200ff2077ac */ /* 0x000e620008000a00 */
[----:B--2---:R-:W-:Y:S01]  /*5120*/  UISETP.NE.U32.AND UP0, UPT, UR4, URZ, UPT ;  /* 0x000000ff0400728c */ /* 0x004fe2000bf05070 */
[----:B------:R-:W2:Y:S01]  /*5130*/  LDCU UR15, c[0x0][0xf0c] ;  /* 0x0001e180ff0f77ac */ /* 0x000ea20008000800 */
[----:B------:R-:W2:Y:S01]  /*5140*/  LDCU UR44, c[0x0][0xf20] ;  /* 0x0001e400ff2c77ac */ /* 0x000ea20008000800 */
[----:B------:R-:W2:Y:S01]  /*5150*/  LDCU UR4, c[0x0][0xf30] ;  /* 0x0001e600ff0477ac */ /* 0x000ea20008000800 */
[----:B----4-:R-:W-:-:S02]  /*5160*/  UIMAD.WIDE.U32 UR6, UR35, UR40, URZ ;  /* 0x00000028230672a5 */ /* 0x010fc4000f8e00ff */
[----:B-1----:R-:W-:Y:S02]  /*5170*/  UIMAD.WIDE.U32 UR8, UR34, UR43, URZ ;  /* 0x0000002b220872a5 */ /* 0x002fe4000f8e00ff */
[----:B------:R-:W-:Y:S02]  /*5180*/  UISETP.NE.AND.EX UP6, UPT, UR5, URZ, UPT, UP0 ;  /* 0x000000ff0500728c */ /* 0x000fe4000bfc5300 */
[----:B------:R-:W-:Y:S02]  /*5190*/  UISETP.NE.AND UP0, UPT, UR39, 0x1, UPT ;  /* 0x000000012700788c */ /* 0x000fe4000bf05270 */
[----:B------:R-:W-:Y:S02]  /*51a0*/  UISETP.NE.U32.AND UP0, UPT, UR32, URZ, UPT ;  /* 0x000000ff2000728c */ /* 0x000fe4000bf05070 */
[----:B------:R-:W-:Y:S01]  /*51b0*/  USEL UR38, URZ, 0x1, UP5 ;  /* 0x00000001ff267887 */ /* 0x000fe2000a800000 */
[----:B------:R-:W-:Y:S01]  /*51c0*/  UMOV UR21, 0x400 ;  /* 0x0000040000157882 */ /* 0x000fe20000000000 */
[----:B------:R-:W-:Y:S01]  /*51d0*/  UMOV UR6, UR7 ;  /* 0x0000000700067c82 */ /* 0x000fe20008000000 */
[----:B------:R-:W-:Y:S01]  /*51e0*/  UMOV UR5, UR9 ;  /* 0x0000000900057c82 */ /* 0x000fe20008000000 */
[----:B------:R-:W-:-:S02]  /*51f0*/  UISETP.GE.AND UP2, UPT, UR39, 0x1, UPT ;  /* 0x000000012700788c */ /* 0x000fc4000bf46270 */
[----:B------:R-:W-:Y:S01]  /*5200*/  UISETP.NE.AND.EX UP5, UPT, UR33, URZ, UPT, UP0 ;  /* 0x000000ff2100728c */ /* 0x000fe2000bfa5300 */
[----:B------:R-:W-:Y:S01]  /*5210*/  UMOV UR25, URZ ;  /* 0x000000ff00197c82 */ /* 0x000fe20008000000 */
[----:B------:R-:W-:Y:S01]  /*5220*/  UPLOP3.LUT UP3, UPT, UPT, UPT, UPT, 0x40, 0x4 ;  /* 0x000000000004789c */ /* 0x000fe20003f6e870 */
[----:B------:R-:W1:Y:S01]  /*5230*/  LDCU.64 UR22, c[0x0][0xf28] ;  /* 0x0001e500ff1677ac */ /* 0x000e620008000a00 */
[----:B------:R-:W-:Y:S02]  /*5240*/  ULEA UR21, UR60, UR21, 0x18 ;  /* 0x000000153c157291 */ /* 0x000fe4000f8ec0ff */
[----:B--2---:R-:W-:Y:S02]  /*5250*/  UISETP.NE.AND UP2, UPT, UR15, 0x1, UPT ;  /* 0x000000010f00788c */ /* 0x004fe4000bf45270 */
[----:B------:R-:W-:Y:S02]  /*5260*/  USHF.R.U32.HI UR37, URZ, UR41, UR6 ;  /* 0x00000029ff257299 */ /* 0x000fe40008011606 */
[----:B------:R-:W-:-:S02]  /*5270*/  USHF.R.U32.HI UR36, URZ, UR44, UR5 ;  /* 0x0000002cff247299 */ /* 0x000fc40008011605 */
[----:B------:R-:W-:Y:S02]  /*5280*/  UISETP.NE.AND UP0, UPT, UR42, 0x1, UPT ;  /* 0x000000012a00788c */ /* 0x000fe4000bf05270 */
[----:B---3--:R-:W-:-:S11]  /*5290*/  UISETP.NE.AND UP4, UPT, UR4, 0x1, UPT ;  /* 0x000000010400788c */ /* 0x008fd6000bf85270 */
.L_x_89:
[C---:B------:R-:W-:Y:S02]  /*52a0*/  LEA R8, R10.reuse, UR21, 0x3 ;  /* 0x000000150a087c11 */ /* 0x040fe4000f8e18ff */
[----:B------:R-:W-:Y:S02]  /*52b0*/  SHF.L.U32 R0, R9, 0x1f, RZ ;  /* 0x0000001f09007819 */ /* 0x000fe400000006ff */
[----:B------:R-:W-:Y:S02]  /*52c0*/  LEA R4, R10, UR21, 0x4 ;  /* 0x000000150a047c11 */ /* 0x000fe4000f8e20ff */
[----:B------:R-:W2:Y:S02]  /*52d0*/  SYNCS.PHASECHK.TRANS64.TRYWAIT P0, [R8+URZ+0x80], R0 ;  /* 0x00008000080075a7 */ /* 0x000ea400080011ff */
[----:B--2-4-:R-:W-:Y:S05]  /*52e0*/  @!P0 BRA `(.L_x_79) ;  /* 0x0000006c007c8947 */ /* 0x014fea0003800000 */
.L_x_179:
[----:B------:R-:W3:Y:S01]  /*52f0*/  LDS.128 R4, [R4+0xf0] ;  /* 0x0000f00004047984 */ /* 0x000ee20000000c00 */
[----:B------:R-:W-:Y:S01]  /*5300*/  UISETP.GE.AND UP0, UPT, UR39, 0x1, UPT ;  /* 0x000000012700788c */ /* 0x000fe2000bf06270 */
[----:B------:R-:W-:Y:S01]  /*5310*/  @!PT LDS RZ, [RZ] ;  /* 0x00000000fffff984 */ /* 0x000fe20000000800 */
[----:B------:R-:W-:Y:S01]  /*5320*/  @!PT LDS RZ, [RZ] ;  /* 0x00000000fffff984 */ /* 0x000fe20000000800 */
[----:B------:R-:W-:Y:S01]  /*5330*/  @!PT LDS RZ, [RZ] ;  /* 0x00000000fffff984 */ /* 0x000fe20000000800 */
[----:B------:R-:W-:Y:S01]  /*5340*/  @!PT LDS RZ, [RZ] ;  /* 0x00000000fffff984 */ /* 0x000fe20000000800 */
[----:B------:R4:W-:Y:S06]  /*5350*/  MEMBAR.ALL.CTA ;  /* 0x0000000000007992 */ /* 0x0009ec0000008000 */
[----:B----4-:R-:W4:Y:S01]  /*5360*/  FENCE.VIEW.ASYNC.S ;  /* 0x00000000000073c6 */ /* 0x010f220000000000 */
[----:B---3--:R-:W-:Y:S11]  /*5370*/  LOP3.LUT P0, RZ, R6, 0x1, RZ, 0xc0, !PT ;  /* 0x0000000106ff7812 */ /* 0x008ff6000780c0ff */
[----:B------:R-:W-:Y:S02]  /*5380*/  @!UPT UIADD3 URZ, UPT, UPT, URZ, URZ, URZ ;  /* 0x000000fffffff290 */ /* 0x000fe4000fffe0ff */
[----:B----4-:R-:W-:Y:S01]  /*5390*/  VOTEU.ANY UP2, P0 ;  /* 0x0000000000ff7886 */ /* 0x010fe20000040100 */
[----:B------:R-:W-:Y:S11]  /*53a0*/  PLOP3.LUT P0, PT, PT, PT, UP2, 0x80, 0x8 ;  /* 0x000000000008781c */ /* 0x000ff60003f0f028 */
[----:B------:R-:W-:Y:S02]  /*53b0*/  @!UPT UIADD3 URZ, UPT, UPT, URZ, URZ, URZ ;  /* 0x000000fffffff290 */ /* 0x000fe4000fffe0ff */
[----:B--2---:R-:W-:Y:S02]  /*53c0*/  @P0 SHF.R.U32.HI R0, RZ, 0x10, R5 ;  /* 0x00000010ff000819 */ /* 0x004fe40000011605 */
[----:B------:R-:W-:Y:S02]  /*53d0*/  @P0 MOV R2, R4 ;  /* 0x0000000400020202 */ /* 0x000fe40000000f00 */
[----:B------:R-:W-:Y:S01]  /*53e0*/  @P0 R2UR UR4, R0 ;  /* 0x00000000000402ca */ /* 0x000fe200000e0000 */
[----:B------:R-:W-:Y:S01]  /*53f0*/  VIADD R0, R8, 0x90 ;  /* 0x0000009008007836 */ /* 0x000fe20000000000 */
[----:B------:R-:W-:Y:S02]  /*5400*/  @P0 LOP3.LUT R4, R5, 0xffff, RZ, 0xc0, !PT ;  /* 0x0000ffff05040812 */ /* 0x000fe400078ec0ff */
[----:B------:R-:W-:Y:S02]  /*5410*/  @P0 R2UR UR6, R2 ;  /* 0x00000000020602ca */ /* 0x000fe400000e0000 */
[----:B------:R-:W-:Y:S02]  /*5420*/  PRMT R0, RZ, 0x654, R0 ;  /* 0x00000654ff007816 */ /* 0x000fe40000000000 */
[----:B------:R-:W-:Y:S02]  /*5430*/  @P0 R2UR UR5, R4 ;  /* 0x00000000040502ca */ /* 0x000fe400000e0000 */
[----:B------:R2:W-:Y:S03]  /*5440*/  SYNCS.ARRIVE.TRANS64.RED.A1T0 RZ, [R0+URZ], RZ ;  /* 0x000000ff00ff79a7 */ /* 0x0005e600081004ff */
[----:B------:R-:W-:Y:S04]  /*5450*/  @UP2 UMOV UR29, UR4 ;  /* 0x00000004001d2c82 */ /* 0x000fe80008000000 */
[----:B------:R-:W-:Y:S04]  /*5460*/  @UP2 UMOV UR14, UR6 ;  /* 0x00000006000e2c82 */ /* 0x000fe80008000000 */
[----:B------:R-:W-:Y:S01]  /*5470*/  @UP2 UMOV UR13, UR5 ;  /* 0x00000005000d2c82 */ /* 0x000fe20008000000 */
[----:B------:R-:W-:Y:S05]  /*5480*/  BRA.U !UP0, `(.L_x_80) ;  /* 0x0000000108c07547 */ /* 0x000fea000b800000 */
[----:B------:R-:W-:Y:S02]  /*5490*/  UIMAD.WIDE.U32 UR8, UR13, UR43, URZ ;  /* 0x0000002b0d0872a5 */ /* 0x000fe4000f8e00ff */
[----:B------:R-:W-:Y:S02]  /*54a0*/  UP2UR UR12, UPR, URZ, 0x4 ;  /* 0x00000004ff0c7883 */ /* 0x000fe40008000000 */
[----:B------:R-:W-:Y:S02]  /*54b0*/  UISETP.NE.AND UP2, UPT, UR42, 0x1, UPT ;  /* 0x000000012a00788c */ /* 0x000fe4000bf45270 */
[----:B------:R-:W-:Y:S02]  /*54c0*/  UIMAD.WIDE.U32 UR10, UR14, UR40, URZ ;  /* 0x000000280e0a72a5 */ /* 0x000fe4000f8e00ff */
[----:B------:R-:W-:Y:S02]  /*54d0*/  USEL UR4, UR34, UR36, !UP2 ;  /* 0x0000002422047287 */ /* 0x000fe4000d000000 */
[----:B------:R-:W-:Y:S02]  /*54e0*/  UISETP.NE.AND UP0, UPT, UR15, 0x1, UPT ;  /* 0x000000010f00788c */ /* 0x000fe4000bf05270 */
[----:B------:R-:W-:Y:S02]  /*54f0*/  UP2UR UR24, UPR, URZ, 0x2 ;  /* 0x00000002ff187883 */ /* 0x000fe40008000000 */
[----:B------:R-:W-:Y:S02]  /*5500*/  UISETP.NE.AND UP1, UPT, UR39, 0x1, UPT ;  /* 0x000000012700788c */ /* 0x000fe4000bf25270 */
[----:B-1----:R-:W-:Y:S02]  /*5510*/  UIMAD.WIDE.U32 UR16, UR4, UR22, URZ ;  /* 0x00000016041072a5 */ /* 0x002fe4000f8e00ff */
[----:B------:R-:W-:Y:S01]  /*5520*/  USEL UR7, UR35, UR37, !UP0 ;  /* 0x0000002523077287 */ /* 0x000fe2000c000000 */
[----:B------:R-:W-:Y:S02]  /*5530*/  UMOV UR5, UR9 ;  /* 0x0000000900057c82 */ /* 0x000fe40008000000 */
[----:B------:R-:W-:Y:S02]  /*5540*/  USHF.R.U32.HI UR6, URZ, UR44, UR5 ;  /* 0x0000002cff067299 */ /* 0x000fe40008011605 */
[----:B------:R-:W-:Y:S02]  /*5550*/  UIMAD.WIDE.U32 UR18, UR7, UR22, URZ ;  /* 0x00000016071272a5 */ /* 0x000fe4000f8e00ff */
[----:B------:R-:W-:Y:S02]  /*5560*/  USEL UR6, UR13, UR6, !UP2 ;  /* 0x000000060d067287 */ /* 0x000fe4000d000000 */
[----:B------:R-:W-:Y:S01]  /*5570*/  UISETP.NE.AND UP2, UPT, UR12, URZ, UPT ;  /* 0x000000ff0c00728c */ /* 0x000fe2000bf45270 */
[----:B------:R-:W-:Y:S01]  /*5580*/  UMOV UR5, UR11 ;  /* 0x0000000b00057c82 */ /* 0x000fe20008000000 */
[----:B------:R-:W-:Y:S02]  /*5590*/  UIMAD.WIDE.U32 UR10, UR6, UR22, URZ ;  /* 0x00000016060a72a5 */ /* 0x000fe4000f8e00ff */
[----:B------:R-:W-:Y:S03]  /*55a0*/  USHF.R.U32.HI UR8, URZ, UR41, UR5 ;  /* 0x00000029ff087299 */ /* 0x000fe60008011605 */
[----:B------:R-:W-:Y:S02]  /*55b0*/  UMOV UR5, UR17 ;  /* 0x0000001100057c82 */ /* 0x000fe40008000000 */
[----:B------:R-:W-:Y:S03]  /*55c0*/  @UP1 USHF.R.U32.HI UR4, URZ, UR23, UR5 ;  /* 0x00000017ff041299 */ /* 0x000fe60008011605 */
[----:B------:R-:W-:Y:S01]  /*55d0*/  UMOV UR5, UR19 ;  /* 0x0000001300057c82 */ /* 0x000fe20008000000 */
[----:B------:R-:W-:Y:S02]  /*55e0*/  UIMAD UR4, UR39, UR4, URZ ;  /* 0x00000004270472a4 */ /* 0x000fe4000f8e02ff */
[----:B------:R-:W-:Y:S02]  /*55f0*/  @UP1 USHF.R.U32.HI UR7, URZ, UR23, UR5 ;  /* 0x00000017ff071299 */ /* 0x000fe40008011605 */
[----:B------:R-:W-:Y:S02]  /*5600*/  USEL UR5, UR14, UR8, !UP0 ;  /* 0x000000080e057287 */ /* 0x000fe4000c000000 */
[----:B------:R-:W-:Y:S02]  /*5610*/  UIMAD UR8, UR39, UR7, URZ ;  /* 0x00000007270872a4 */ /* 0x000fe4000f8e02ff */
[----:B------:R-:W-:Y:S03]  /*5620*/  UISETP.GE.AND UP0, UPT, UR6, UR4, UPT ;  /* 0x000000040600728c */ /* 0x000fe6000bf06270 */
[----:B------:R-:W-:Y:S01]  /*5630*/  UMOV UR4, UR11 ;  /* 0x0000000b00047c82 */ /* 0x000fe20008000000 */
[----:B------:R-:W-:Y:S02]  /*5640*/  UISETP.GE.OR UP0, UPT, UR5, UR8, UP0 ;  /* 0x000000080500728c */ /* 0x000fe40008706670 */
[----:B------:R-:W-:Y:S02]  /*5650*/  USHF.R.U32.HI UR4, URZ, UR23, UR4 ;  /* 0x00000017ff047299 */ /* 0x000fe40008011604 */
[----:B------:R-:W-:Y:S02]  /*5660*/  UIMAD.WIDE.U32 UR8, UR5, UR22, URZ ;  /* 0x00000016050872a5 */ /* 0x000fe4000f8e00ff */
[----:B------:R-:W-:Y:S04]  /*5670*/  USEL UR10, UR6, UR4, !UP1 ;  /* 0x00000004060a7287 */ /* 0x000fe8000c800000 */
[----:B------:R-:W-:Y:S01]  /*5680*/  UIADD3 UR11, UPT, UPT, -UR10, URZ, URZ ;  /* 0x000000ff0a0b7290 */ /* 0x000fe2000fffe1ff */
[----:B------:R-:W-:Y:S02]  /*5690*/  @!UP0 UMOV UR4, UR9 ;  /* 0x0000000900048c82 */ /* 0x000fe40008000000 */
[----:B------:R-:W-:Y:S02]  /*56a0*/  @!UP0 USHF.R.U32.HI UR4, URZ, UR23, UR4 ;  /* 0x00000017ff048299 */ /* 0x000fe40008011604 */
[----:B------:R-:W-:Y:S02]  /*56b0*/  UIMAD UR8, UR39, UR11, UR6 ;  /* 0x0000000b270872a4 */ /* 0x000fe4000f8e0206 */
[----:B------:R-:W-:Y:S02]  /*56c0*/  @!UP0 USEL UR4, UR5, UR4, !UP1 ;  /* 0x0000000405048287 */ /* 0x000fe4000c800000 */
[----:B------:R-:W-:Y:S02]  /*56d0*/  UISETP.NE.AND UP1, UPT, UR24, URZ, UPT ;  /* 0x000000ff1800728c */ /* 0x000fe4000bf25270 */
[----:B------:R-:W-:Y:S02]  /*56e0*/  @!UP0 UIMAD UR7, UR7, UR8, UR4 ;  /* 0x00000008070782a4 */ /* 0x000fe4000f8e0204 */
[----:B------:R-:W-:Y:S02]  /*56f0*/  @!UP0 UIADD3 UR9, UPT, UPT, UR10, -UR4, URZ ;  /* 0x800000040a098290 */ /* 0x000fe4000fffe0ff */
[----:B------:R-:W-:Y:S02]  /*5700*/  UIADD3 UR8, UPT, UPT, -UR6, URZ, URZ ;  /* 0x000000ff06087290 */ /* 0x000fe4000fffe1ff */
[----:B------:R-:W-:Y:S02]  /*5710*/  UIADD3 UR4, UPT, UPT, -UR5, URZ, URZ ;  /* 0x000000ff05047290 */ /* 0x000fe4000fffe1ff */
[----:B------:R-:W-:Y:S03]  /*5720*/  @!UP0 UIMAD UR6, UR9, UR39, UR5 ;  /* 0x00000027090682a4 */ /* 0x000fe6000f8e0205 */
[----:B------:R-:W-:Y:S01]  /*5730*/  @!UP0 UMOV UR5, UR7 ;  /* 0x0000000700058c82 */ /* 0x000fe20008000000 */
[----:B------:R-:W-:Y:S02]  /*5740*/  UIMAD UR7, UR15, UR4, UR14 ;  /* 0x000000040f0772a4 */ /* 0x000fe4000f8e020e */
[----:B------:R-:W-:Y:S02]  /*5750*/  UIMAD UR4, UR42, UR8, UR13 ;  /* 0x000000082a0472a4 */ /* 0x000fe4000f8e020d */
[----:B------:R-:W-:Y:S02]  /*5760*/  UIMAD UR14, UR5, UR15, UR7 ;  /* 0x0000000f050e72a4 */ /* 0x000fe4000f8e0207 */
[----:B------:R-:W-:Y:S11]  /*5770*/  UIMAD UR13, UR6, UR42, UR4 ;  /* 0x0000002a060d72a4 */ /* 0x000ff6000f8e0204 */
[----:B------:R-:W-:Y:S01]  /*5780*/  @!UPT UIADD3 URZ, UPT, UPT, URZ, URZ, URZ ;  /* 0x000000fffffff290 */ /* 0x000fe2000fffe0ff */
.L_x_80:
[----:B------:R-:W3:Y:S01]  /*5790*/  @!UP4 LDCU.128 UR8, c[0x0][0xf10] ;  /* 0x0001e200ff08c7ac */ /* 0x000ee20008000c00 */
[----:B------:R-:W-:Y:S04]  /*57a0*/  ISETP.NE.U32.AND P0, PT, RZ, UR32, PT ;  /* 0x00000020ff007c0c */ /* 0x000fe8000bf05070 */
[----:B------:R-:W-:Y:S01]  /*57b0*/  ISETP.NE.AND.EX P0, PT, RZ, UR33, PT, P0 ;  /* 0x00000021ff007c0c */ /* 0x000fe2000bf05300 */
[----:B------:R-:W4:Y:S01]  /*57c0*/  @!UP4 LDCU UR5, c[0x0][0xf0c] ;  /* 0x0001e180ff05c7ac */ /* 0x000f220008000800 */
[----:B------:R-:W-:Y:S02]  /*57d0*/  USHF.L.U32 UR26, UR26, 0x6, URZ ;  /* 0x000000061a1a7899 */ /* 0x000fe400080006ff */
[----:B------:R-:W-:Y:S02]  /*57e0*/  USHF.L.U32 UR27, UR20, 0x7, URZ ;  /* 0x00000007141b7899 */ /* 0x000fe400080006ff */
[----:B---3--:R-:W-:Y:S07]  /*57f0*/  UIMAD.WIDE.U32 UR6, UR14, UR8, URZ ;  /* 0x000000080e0672a5 */ /* 0x008fee000f8e00ff */
[----:B------:R-:W-:Y:S01]  /*5800*/  @!UP4 UMOV UR4, UR7 ;  /* 0x000000070004cc82 */ /* 0x000fe20008000000 */
[----:B----4-:R-:W-:Y:S02]  /*5810*/  @!UP4 UISETP.NE.AND UP0, UPT, UR5, 0x1, UPT ;  /* 0x000000010500c88c */ /* 0x010fe4000bf05270 */
[----:B------:R-:W-:Y:S02]  /*5820*/  @!UP4 USHF.R.U32.HI UR4, URZ, UR9, UR4 ;  /* 0x00000009ff04c299 */ /* 0x000fe40008011604 */
[----:B------:R-:W-:Y:S02]  /*5830*/  UIMAD.WIDE.U32 UR6, UR13, UR11, URZ ;  /* 0x0000000b0d0672a5 */ /* 0x000fe4000f8e00ff */
[----:B------:R-:W-:Y:S02]  /*5840*/  @!UP4 USEL UR8, UR14, UR4, !UP0 ;  /* 0x000000040e08c287 */ /* 0x000fe4000c000000 */
[----:B------:R-:W-:Y:S03]  /*5850*/  @!UP4 UISETP.NE.AND UP0, UPT, UR10, 0x1, UPT ;  /* 0x000000010a00c88c */ /* 0x000fe6000bf05270 */
[----:B------:R-:W-:Y:S02]  /*5860*/  @!UP4 UMOV UR6, UR7 ;  /* 0x000000070006cc82 */ /* 0x000fe40008000000 */
[----:B------:R-:W3:Y:S02]  /*5870*/  @!UP4 LDCU UR4, c[0x0][0xf20] ;  /* 0x0001e400ff04c7ac */ /* 0x000ee40008000800 */
[----:B---3--:R-:W-:Y:S04]  /*5880*/  @!UP4 USHF.R.U32.HI UR6, URZ, UR4, UR6 ;  /* 0x00000004ff06c299 */ /* 0x008fe80008011606 */
[----:B------:R-:W-:Y:S04]  /*5890*/  @!UP4 USEL UR6, UR13, UR6, !UP0 ;  /* 0x000000060d06c287 */ /* 0x000fe8000c000000 */
[----:B------:R-:W-:Y:S02]  /*58a0*/  @!UP4 UIADD3 UR4, UPT, UPT, -UR8, UR6, URZ ;  /* 0x000000060804c290 */ /* 0x000fe4000fffe1ff */
[----:B------:R-:W-:Y:S02]  /*58b0*/  @!UP4 UIADD3 UR6, UPT, UPT, UR8, -UR6, URZ ;  /* 0x800000060806c290 */ /* 0x000fe4000fffe0ff */
[----:B------:R-:W-:Y:S02]  /*58c0*/  @!UP4 UIMAD UR14, UR4, UR5, UR14 ;  /* 0x00000005040ec2a4 */ /* 0x000fe4000f8e020e */
[----:B------:R-:W-:Y:S01]  /*58d0*/  @!UP4 UIMAD UR13, UR6, UR10, UR13 ;  /* 0x0000000a060dc2a4 */ /* 0x000fe2000f8e020d */
[----:B------:R-:W-:Y:S11]  /*58e0*/  BRA.U UP3, `(.L_x_81) ;  /* 0x0000000103107547 */ /* 0x000ff6000b800000 */
[----:B------:R-:W-:Y:S04]  /*58f0*/  MOV R2, UR38 ;  /* 0x0000002600027c02 */ /* 0x000fe80008000f00 */
[----:B------:R-:W-:Y:S04]  /*5900*/  SHF.L.U32 R2, R2, 0x1f, RZ ;  /* 0x0000001f02027819 */ /* 0x000fe800000006ff */
[----:B------:R-:W3:Y:S02]  /*5910*/  SYNCS.PHASECHK.TRANS64.TRYWAIT P1, [UR21+0x78], R2 ;  /* 0x00007802ff0075a7 */ /* 0x000ee40008021115 */
[----:B---3--:R-:W-:Y:S05]  /*5920*/  @!P1 BRA `(.L_x_82) ;  /* 0x0000006800009947 */ /* 0x008fea0003800000 */
.L_x_81:
[----:B------:R-:W-:Y:S05]  /*5930*/  BRA.U !UP5, `(.L_x_83) ;  /* 0x000000010d387547 */ /* 0x000fea000b800000 */
[----:B------:R-:W-:Y:S01]  /*5940*/  UPLOP3.LUT UP1, UPT, UPT, UPT, UP6, 0x80, 0x8 ;  /* 0x000000000008789c */ /* 0x000fe20003f2f060 */
[----:B--2---:R-:W-:Y:S01]  /*5950*/  HFMA2 R0, -RZ, RZ, 0, 5.9604644775390625e-08 ;  /* 0x00000001ff007431 */ /* 0x004fe200000001ff */
[----:B------:R-:W2:Y:S01]  /*5960*/  LDCU.64 UR8, c[0x0][0x358] ;  /* 0x00006b00ff0877ac */ /* 0x000ea20008000a00 */
[----:B------:R-:W-:Y:S03]  /*5970*/  IMAD.MOV.U32 R85, RZ, RZ, 0x1 ;  /* 0x00000001ff557424 */ /* 0x000fe600078e00ff */
[----:B------:R-:W-:Y:S05]  /*5980*/  PLOP3.LUT P1, PT, PT, PT, UP1, 0x80, 0x8 ;  /* 0x000000000008781c */ /* 0x000fea0003f2f018 */
[----:B------:R-:W3:Y:S01]  /*5990*/  @UP1 LDCU.64 UR4, c[0x0][0xc88] ;  /* 0x00019100ff0417ac */ /* 0x000ee20008000a00 */
[----:B------:R-:W-:Y:S07]  /*59a0*/  @UP1 UIMAD UR6, UR52, UR32, URZ ;  /* 0x00000020340612a4 */ /* 0x000fee000f8e02ff */
[----:B------:R-:W-:Y:S01]  /*59b0*/  @!P1 PRMT R85, R0, 0x7610, R85 ;  /* 0x0000761000559816 */ /* 0x000fe20000000055 */
[----:B---3--:R-:W-:Y:S06]  /*59c0*/  @UP1 UIMAD.WIDE UR4, UR6, 0x4, UR4 ;  /* 0x00000004060418a5 */ /* 0x008fec000f8e0204 */
[----:B------:R-:W-:Y:S01]  /*59d0*/  IMAD.U32 R4, RZ, RZ, UR4 ;  /* 0x00000004ff047e24 */ /* 0x000fe2000f8e00ff */
[----:B------:R-:W-:Y:S04]  /*59e0*/  MOV R5, UR5 ;  /* 0x0000000500057c02 */ /* 0x000fe80008000f00 */
[----:B------:R-:W3:Y:S01]  /*59f0*/  @!UP1 LDCU UR4, c[0x0][0xc80] ;  /* 0x00019000ff0497ac */ /* 0x000ee20008000800 */
[----:B--2--5:R4:W5:Y:S02]  /*5a00*/  @P1 LDG.E R45, desc[UR8][R4.64] ;  /* 0x00000008042d1981 */ /* 0x024964000c1e1900 */
[----:B---34-:R-:W-:Y:S07]  /*5a10*/  @!P1 IMAD.U32 R45, RZ, RZ, UR4 ;  /* 0x00000004ff2d9e24 */ /* 0x018fee000f8e00ff */
.L_x_83:
[----:B-----5:R-:W-:Y:S01]  /*5a20*/  @!P0 FSETP.EQ.AND P2, PT, R45, RZ, PT ;  /* 0x000000ff2d00820b */ /* 0x020fe20003f42000 */
[----:B------:R-:W-:Y:S01]  /*5a30*/  @!UPT UIADD3 URZ, UPT, UPT, URZ, URZ, URZ ;  /* 0x000000fffffff290 */ /* 0x000fe2000fffe0ff */
[----:B------:R-:W-:Y:S11]  /*5a40*/  @!P0 BRA `(.L_x_84) ;  /* 0x0000000000148947 */ /* 0x000ff60003800000 */
[----:B------:R-:W-:Y:S02]  /*5a50*/  LOP3.LUT P0, RZ, R85, 0xff, RZ, 0xc0, !PT ;  /* 0x000000ff55ff7812 */ /* 0x000fe4000780c0ff */
[----:B------:R-:W-:Y:S04]  /*5a60*/  PLOP3.LUT P2, PT, PT, PT, UP1, 0x80, 0x8 ;  /* 0x000000000008781c */ /* 0x000fe80003f4f018 */
[----:B------:R-:W-:Y:S07]  /*5a70*/  PLOP3.LUT P2, PT, P2, PT, PT, 0x8, 0x80 ;  /* 0x000000000080781c */ /* 0x000fee000174e170 */
[----:B------:R-:W-:Y:S11]  /*5a80*/  @P0 FSETP.EQ.AND P2, PT, R45, RZ, PT ;  /* 0x000000ff2d00020b */ /* 0x000ff60003f42000 */
[----:B------:R-:W-:Y:S02]  /*5a90*/  @!UPT UIADD3 URZ, UPT, UPT, URZ, URZ, URZ ;  /* 0x000000fffffff290 */ /* 0x000fe4000fffe0ff */
.L_x_84:
[----:B------:R-:W-:Y:S01]  /*5aa0*/  ULEA UR4, UR25, UR21, 0x3 ;  /* 0x0000001519047291 */ /* 0x000fe2000f8e18ff */
[----:B--2---:R-:W-:Y:S02]  /*5ab0*/  SHF.L.U32 R2, R11, 0x1f, RZ ;  /* 0x0000001f0b027819 */ /* 0x004fe400000006ff */
[----:B------:R-:W-:Y:S04]  /*5ac0*/  ELECT P1, URZ, PT ;  /* 0x0000000000ff782f */ /* 0x000fe80003820000 */
[----:B------:R-:W-:Y:S02]  /*5ad0*/  PLOP3.LUT P1, PT, P2, P1, PT, 0xf2, 0x2f ;  /* 0x00000000002f781c */ /* 0x000fe40001723e72 */
[----:B------:R-:W2:Y:S02]  /*5ae0*/  SYNCS.PHASECHK.TRANS64.TRYWAIT P0, [UR4+0x58], R2 ;  /* 0x00005802ff0075a7 */ /* 0x000ea40008001104 */
[----:B--2---:R-:W-:Y:S09]  /*5af0*/  @!P0 BRA `(.L_x_85) ;  /* 0x0000006400a48947 */ /* 0x004ff20003800000 */
.L_x_182:
[----:B------:R-:W-:Y:S01]  /*5b00*/  VOTEU.ALL UP0, P1 ;  /* 0x0000000000ff7886 */ /* 0x000fe20000800000 */
[----:B--2---:R-:W-:Y:S01]  /*5b10*/  @!P1 IADD3 R2, P0, PT, R12, 0x980, RZ ;  /* 0x000009800c029810 */ /* 0x004fe20007f1e0ff */
[----:B------:R-:W-:Y:S01]  /*5b20*/  UMOV UR30, 0x0 ;  /* 0x00000000001e7882 */ /* 0x000fe20000000000 */
[----:B------:R-:W-:Y:S01]  /*5b30*/  UMOV UR31, 0x10000000 ;  /* 0x10000000001f7882 */ /* 0x000fe20000000000 */
[----:B------:R-:W-:Y:S01]  /*5b40*/  UMOV UR28, UR52 ;  /* 0x00000034001c7c82 */ /* 0x000fe20008000000 */
[----:B------:R-:W-:Y:S01]  /*5b50*/  @!UP0 ULEA UR5, UR25, UR21, 0xc ;  /* 0x0000001519058291 */ /* 0x000fe2000f8e60ff */
[----:B------:R-:W-:Y:S01]  /*5b60*/  @!P1 IMAD.X R0, RZ, RZ, R13, P0 ;  /* 0x000000ffff009224 */ /* 0x000fe200000e060d */
[----:B------:R-:W-:Y:S01]  /*5b70*/  @!UP0 UIADD3 UR10, UPT, UPT, UR26, 0x20, URZ ;  /* 0x000000201a0a8890 */ /* 0x000fe2000fffe0ff */
[----:B------:R-:W-:Y:S01]  /*5b80*/  @!P1 R2UR UR7, R2 ;  /* 0x00000000020792ca */ /* 0x000fe200000e0000 */
[----:B------:R-:W-:Y:S02]  /*5b90*/  @!UP0 UIADD3 UR24, UPT, UPT, UR5, 0x200, URZ ;  /* 0x0000020005188890 */ /* 0x000fe4000fffe0ff */
[----:B------:R-:W-:Y:S02]  /*5ba0*/  @!UP0 UIADD3 UR8, UPT, UPT, UR5, 0xa00, URZ ;  /* 0x00000a0005088890 */ /* 0x000fe4000fffe0ff */
[----:B------:R-:W-:Y:S02]  /*5bb0*/  UIADD3 UR5, UPT, UPT, UR25, 0x1, URZ ;  /* 0x0000000119057890 */ /* 0x000fe4000fffe0ff */
[----:B------:R-:W-:Y:S02]  /*5bc0*/  UIADD3 UR25, UPT, UPT, UR4, 0x40, URZ ;  /* 0x0000004004197890 */ /* 0x000fe4000fffe0ff */
[----:B------:R-:W-:Y:S01]  /*5bd0*/  UISETP.NE.AND UP0, UPT, UR5, 0x3, UPT ;  /* 0x000000030500788c */ /* 0x000fe2000bf05270 */
[----:B------:R-:W-:Y:S01]  /*5be0*/  UMOV UR11, UR27 ;  /* 0x0000001b000b7c82 */ /* 0x000fe20008000000 */
[----:B------:R-:W-:Y:S02]  /*5bf0*/  UMOV UR12, UR52 ;  /* 0x00000034000c7c82 */ /* 0x000fe40008000000 */
[----:B------:R-:W-:Y:S01]  /*5c00*/  USEL UR6, UR5, URZ, UP0 ;  /* 0x000000ff05067287 */ /* 0x000fe20008000000 */
[----:B------:R-:W-:Y:S01]  /*5c10*/  @!P1 R2UR UR5, R0 ;  /* 0x00000000000592ca */ /* 0x000fe200000e0000 */
[----:B------:R-:W-:Y:S01]  /*5c20*/  IMAD.U32 R4, RZ, RZ, UR7 ;  /* 0x00000007ff047e24 */ /* 0x000fe2000f8e00ff */
[----:B------:R-:W-:Y:S01]  /*5c30*/  USEL UR18, URZ, 0x1, UP0 ;  /* 0x00000001ff127887 */ /* 0x000fe20008000000 */
[----:B------:R-:W-:Y:S01]  /*5c40*/  @!P1 IMAD.MOV.U32 R0, RZ, RZ, 0x1000 ;  /* 0x00001000ff009424 */ /* 0x000fe200078e00ff */
[----:B------:R-:W-:Y:S01]  /*5c50*/  VOTEU.ALL UP0, P1 ;  /* 0x0000000000ff7886 */ /* 0x000fe20000800000 */
[----:B------:R-:W-:Y:S01]  /*5c60*/  UMOV UR9, UR25 ;  /* 0x0000001900097c82 */ /* 0x000fe20008000000 */
[----:B------:R-:W-:Y:S01]  /*5c70*/  @!P1 R2UR UR16, R4 ;  /* 0x00000000041092ca */ /* 0x000fe200000e0000 */
[----:B------:R-:W-:Y:S01]  /*5c80*/  UPRMT UR7, UR60, 0x654, UR25 ;  /* 0x000006543c077896 */ /* 0x000fe20008000019 */
[----:B------:R-:W-:Y:S04]  /*5c90*/  LOP3.LUT R11, R11, UR18, RZ, 0x3c, !PT ;  /* 0x000000120b0b7c12 */ /* 0x000fe8000f8e3cff */
[----:B------:R-:W-:Y:S01]  /*5ca0*/  SHF.L.U32 R2, R11, 0x1f, RZ ;  /* 0x0000001f0b027819 */ /* 0x000fe200000006ff */
[----:B------:R-:W-:Y:S01]  /*5cb0*/  IMAD.U32 R5, RZ, RZ, UR5 ;  /* 0x00000005ff057e24 */ /* 0x000fe2000f8e00ff */
[----:B------:R-:W-:Y:S04]  /*5cc0*/  ULEA UR5, UR6, UR21, 0x3 ;  /* 0x0000001506057291 */ /* 0x000fe8000f8e18ff */
[----:B------:R-:W-:Y:S11]  /*5cd0*/  @!P1 R2UR UR17, R5 ;  /* 0x00000000051192ca */ /* 0x000ff600000e0000 */
[----:B------:R-:W-:Y:S02]  /*5ce0*/  @!UPT UIADD3 URZ, UPT, UPT, URZ, URZ, URZ ;  /* 0x000000fffffff290 */ /* 0x000fe4000fffe0ff */
[----:B------:R2:W-:Y:S01]  /*5cf0*/  @!UP0 UTMALDG.3D [UR24], [UR16], desc[UR30] ;  /* 0x00001e18100085b4 */ /* 0x0005e20008011000 */
[----:B------:R-:W-:Y:S05]  /*5d00*/  VOTEU.ALL UP0, P1 ;  /* 0x0000000000ff7886 */ /* 0x000fea0000800000 */
[----:B------:R2:W-:Y:S01]  /*5d10*/  @!UP0 UTMALDG.3D [UR8], [UR16], desc[UR30] ;  /* 0x00001e08100085b4 */ /* 0x0005e20008011000 */
[----:B------:R2:W-:Y:S01]  /*5d20*/  @!P1 SYNCS.ARRIVE.TRANS64.RED.A0TR RZ, [UR4+0x40], R0 ;  /* 0x00004000ffff99a7 */ /* 0x0005e20008300404 */
[----:B------:R-:W-:Y:S01]  /*5d30*/  SYNCS.ARRIVE.TRANS64.RED.A1T0 RZ, [UR7], RZ ;  /* 0x000000ffffff79a7 */ /* 0x000fe20008100407 */
[----:B------:R-:W3:Y:S02]  /*5d40*/  SYNCS.PHASECHK.TRANS64.TRYWAIT P0, [UR5+0x58], R2 ;  /* 0x00005802ff0075a7 */ /* 0x000ee40008001105 */
[----:B--23--:R-:W-:Y:S05]  /*5d50*/  @!P0 BRA `(.L_x_86) ;  /* 0x0000006400248947 */ /* 0x00cfea0003800000 */
.L_x_184:
[----:B------:R-:W-:Y:S01]  /*5d60*/  VOTEU.ALL UP0, P1 ;  /* 0x0000000000ff7886 */ /* 0x000fe20000800000 */
[----:B--2---:R-:W-:Y:S01]  /*5d70*/  @!P1 IADD3 R2, P0, PT, R12, 0x980, RZ ;  /* 0x000009800c029810 */ /* 0x004fe20007f1e0ff */
[----:B------:R-:W-:Y:S01]  /*5d80*/  UIADD3 UR17, UPT, UPT, UR5, 0x40, URZ ;  /* 0x0000004005117890 */ /* 0x000fe2000fffe0ff */
[----:B------:R-:W-:Y:S02]  /*5d90*/  UMOV UR30, 0x0 ;  /* 0x00000000001e7882 */ /* 0x000fe40000000000 */
[----:B------:R-:W-:Y:S01]  /*5da0*/  @!UP0 ULEA UR4, UR6, UR21, 0xc ;  /* 0x0000001506048291 */ /* 0x000fe2000f8e60ff */
[----:B------:R-:W-:Y:S01]  /*5db0*/  @!P1 IMAD.X R0, RZ, RZ, R13, P0 ;  /* 0x000000ffff009224 */ /* 0x000fe200000e060d */
[----:B------:R-:W-:Y:S01]  /*5dc0*/  @!UP0 UIADD3 UR19, UPT, UPT, UR27, 0x40, URZ ;  /* 0x000000401b138890 */ /* 0x000fe2000fffe0ff */
[----:B------:R-:W-:Y:S01]  /*5dd0*/  @!P1 R2UR UR7, R2 ;  /* 0x00000000020792ca */ /* 0x000fe200000e0000 */
[----:B------:R-:W-:Y:S02]  /*5de0*/  @!UP0 UIADD3 UR16, UPT, UPT, UR4, 0x200, URZ ;  /* 0x0000020004108890 */ /* 0x000fe4000fffe0ff */
[----:B------:R-:W-:Y:S02]  /*5df0*/  @!UP0 UIADD3 UR8, UPT, UPT, UR4, 0xa00, URZ ;  /* 0x00000a0004088890 */ /* 0x000fe4000fffe0ff */
[----:B------:R-:W-:Y:S02]  /*5e00*/  UIADD3 UR4, UPT, UPT, UR6, 0x1, URZ ;  /* 0x0000000106047890 */ /* 0x000fe4000fffe0ff */
[----:B------:R-:W-:Y:S02]  /*5e10*/  @!UP0 UIADD3 UR10, UPT, UPT, UR26, 0x20, URZ ;  /* 0x000000201a0a8890 */ /* 0x000fe4000fffe0ff */
[----:B------:R-:W-:Y:S01]  /*5e20*/  UISETP.NE.AND UP0, UPT, UR4, 0x3, UPT ;  /* 0x000000030400788c */ /* 0x000fe2000bf05270 */
[----:B------:R-:W-:Y:S01]  /*5e30*/  UMOV UR31, 0x10000000 ;  /* 0x10000000001f7882 */ /* 0x000fe20000000000 */
        /* <DEDUP_REMOVED lines=9> */
[----:B------:R-:W-:Y:S01]  /*5ed0*/  UMOV UR12, UR52 ;  /* 0x00000034000c7c82 */ /* 0x000fe20008000000 */
[----:B------:R-:W-:Y:S01]  /*5ee0*/  UMOV UR9, UR17 ;  /* 0x0000001100097c82 */ /* 0x000fe20008000000 */
[----:B------:R-:W-:Y:S01]  /*5ef0*/  UMOV UR11, UR19 ;  /* 0x00000013000b7c82 */ /* 0x000fe20008000000 */
[----:B------:R-:W-:Y:S01]  /*5f00*/  UPRMT UR7, UR60, 0x654, UR17 ;  /* 0x000006543c077896 */ /* 0x000fe20008000011 */
[----:B------:R-:W-:Y:S02]  /*5f10*/  LOP3.LUT R11, R11, UR28, RZ, 0x3c, !PT ;  /* 0x0000001c0b0b7c12 */ /* 0x000fe4000f8e3cff */
[----:B------:R-:W-:Y:S01]  /*5f20*/  IMAD.U32 R5, RZ, RZ, UR4 ;  /* 0x00000004ff057e24 */ /* 0x000fe2000f8e00ff */
[----:B------:R-:W-:Y:S01]  /*5f30*/  ULEA UR4, UR6, UR21, 0x3 ;  /* 0x0000001506047291 */ /* 0x000fe2000f8e18ff */
[----:B------:R-:W-:Y:S03]  /*5f40*/  SHF.L.U32 R2, R11, 0x1f, RZ ;  /* 0x0000001f0b027819 */ /* 0x000fe600000006ff */
        /* <DEDUP_REMOVED lines=9> */
.L_x_186:
[----:B------:R-:W-:Y:S01]  /*5fe0*/  VOTEU.ALL UP0, P1 ;  /* 0x0000000000ff7886 */ /* 0x000fe20000800000 */
[----:B--2---:R-:W-:Y:S01]  /*5ff0*/  @!P1 IADD3 R2, P0, PT, R12, 0x980, RZ ;  /* 0x000009800c029810 */ /* 0x004fe20007f1e0ff */
[----:B------:R-:W-:Y:S01]  /*6000*/  UIADD3 UR18, UPT, UPT, UR26, 0x10, URZ ;  /* 0x000000101a127890 */ /* 0x000fe2000fffe0ff */
[----:B------:R-:W-:Y:S01]  /*6010*/  VIADD R10, R10, 0x1 ;  /* 0x000000010a0a7836 */ /* 0x000fe20000000000 */
[----:B------:R-:W-:Y:S01]  /*6020*/  UIADD3 UR17, UPT, UPT, UR4, 0x40, URZ ;  /* 0x0000004004117890 */ /* 0x000fe2000fffe0ff */
[----:B------:R-:W-:Y:S01]  /*6030*/  @!P1 R2UR UR7, R2 ;  /* 0x00000000020792ca */ /* 0x000fe200000e0000 */
[----:B------:R-:W-:Y:S01]  /*6040*/  @!UP0 ULEA UR5, UR6, UR21, 0xc ;  /* 0x0000001506058291 */ /* 0x000fe2000f8e60ff */
[----:B------:R-:W-:Y:S01]  /*6050*/  @!P1 IMAD.X R0, RZ, RZ, R13, P0 ;  /* 0x000000ffff009224 */ /* 0x000fe200000e060d */
[----:B------:R-:W-:Y:S01]  /*6060*/  @!UP0 UIADD3 UR10, UPT, UPT, UR26, 0x30, URZ ;  /* 0x000000301a0a8890 */ /* 0x000fe2000fffe0ff */
[----:B------:R-:W-:Y:S01]  /*6070*/  @!P1 IMAD.MOV.U32 R2, RZ, RZ, 0x1000 ;  /* 0x00001000ff029424 */ /* 0x000fe200078e00ff */
[----:B------:R-:W-:Y:S02]  /*6080*/  @!UP0 UIADD3 UR16, UPT, UPT, UR5, 0x200, URZ ;  /* 0x0000020005108890 */ /* 0x000fe4000fffe0ff */
[----:B------:R-:W-:Y:S02]  /*6090*/  @!UP0 UIADD3 UR8, UPT, UPT, UR5, 0xa00, URZ ;  /* 0x00000a0005088890 */ /* 0x000fe4000fffe0ff */
[----:B------:R-:W-:Y:S01]  /*60a0*/  UIADD3 UR5, UPT, UPT, UR6, 0x1, URZ ;  /* 0x0000000106057890 */ /* 0x000fe2000fffe0ff */
[----:B------:R-:W-:Y:S01]  /*60b0*/  UMOV UR30, 0x0 ;  /* 0x00000000001e7882 */ /* 0x000fe20000000000 */
[----:B------:R-:W-:Y:S02]  /*60c0*/  UMOV UR31, 0x10000000 ;  /* 0x10000000001f7882 */ /* 0x000fe40000000000 */
[----:B------:R-:W-:Y:S01]  /*60d0*/  UISETP.NE.AND UP0, UPT, UR5, 0x3, UPT ;  /* 0x000000030500788c */ /* 0x000fe2000bf05270 */
[----:B------:R-:W-:Y:S01]  /*60e0*/  IMAD.U32 R4, RZ, RZ, UR7 ;  /* 0x00000007ff047e24 */ /* 0x000fe2000f8e00ff */
[----:B------:R-:W-:Y:S01]  /*60f0*/  UMOV UR19, UR27 ;  /* 0x0000001b00137c82 */ /* 0x000fe20008000000 */
[----:B------:R-:W-:Y:S01]  /*6100*/  UMOV UR20, UR52 ;  /* 0x0000003400147c82 */ /* 0x000fe20008000000 */
[----:B------:R-:W-:Y:S01]  /*6110*/  USEL UR6, UR5, URZ, UP0 ;  /* 0x000000ff05067287 */ /* 0x000fe20008000000 */
[----:B------:R-:W-:Y:S01]  /*6120*/  @!P1 R2UR UR5, R0 ;  /* 0x00000000000592ca */ /* 0x000fe200000e0000 */
[----:B------:R-:W-:Y:S01]  /*6130*/  USEL UR28, URZ, 0x1, UP0 ;  /* 0x00000001ff1c7887 */ /* 0x000fe20008000000 */
[----:B------:R-:W-:Y:S01]  /*6140*/  @!P1 R2UR UR24, R4 ;  /* 0x00000000041892ca */ /* 0x000fe200000e0000 */
[----:B------:R-:W-:Y:S01]  /*6150*/  VOTEU.ALL UP0, P1 ;  /* 0x0000000000ff7886 */ /* 0x000fe20000800000 */
[----:B------:R-:W-:Y:S01]  /*6160*/  UMOV UR11, UR27 ;  /* 0x0000001b000b7c82 */ /* 0x000fe20008000000 */
[----:B------:R-:W-:Y:S01]  /*6170*/  UMOV UR12, UR52 ;  /* 0x00000034000c7c82 */ /* 0x000fe20008000000 */
[----:B------:R-:W-:Y:S01]  /*6180*/  UMOV UR9, UR17 ;  /* 0x0000001100097c82 */ /* 0x000fe20008000000 */
        /* <DEDUP_REMOVED lines=14> */
.L_x_188:
[----:B------:R-:W-:Y:S01]  /*6270*/  UIADD3 UR17, UPT, UPT, UR5, 0x40, URZ ;  /* 0x0000004005117890 */ /* 0x000fe2000fffe0ff */
[----:B--2---:R-:W-:Y:S01]  /*6280*/  @!P1 IADD3 R2, P0, PT, R12, 0x980, RZ ;  /* 0x000009800c029810 */ /* 0x004fe20007f1e0ff */
[----:B------:R-:W-:Y:S01]  /*6290*/  UPLOP3.LUT UP3, UPT, UPT, UPT, UPT, 0x80, 0x8 ;  /* 0x000000000008789c */ /* 0x000fe20003f6f070 */
[----:B------:R-:W-:Y:S01]  /*62a0*/  R2UR UR30, R92 ;  /* 0x000000005c1e72ca */ /* 0x000fe200000e0000 */
[----:B------:R-:W-:Y:S01]  /*62b0*/  UMOV UR20, UR52 ;  /* 0x0000003400147c82 */ /* 0x000fe20008000000 */
[----:B------:R-:W-:Y:S01]  /*62c0*/  UMOV UR12, UR52 ;  /* 0x00000034000c7c82 */ /* 0x000fe20008000000 */
[----:B------:R-:W-:Y:S01]  /*62d0*/  VOTEU.ALL UP0, P1 ;  /* 0x0000000000ff7886 */ /* 0x000fe20000800000 */
[----:B------:R-:W-:Y:S01]  /*62e0*/  UMOV UR9, UR17 ;  /* 0x0000001100097c82 */ /* 0x000fe20008000000 */
[----:B------:R-:W-:Y:S01]  /*62f0*/  @!P1 IMAD.X R0, RZ, RZ, R13, P0 ;  /* 0x000000ffff009224 */ /* 0x000fe200000e060d */
[----:B------:R-:W-:Y:S01]  /*6300*/  R2UR UR28, R93 ;  /* 0x000000005d1c72ca */ /* 0x000fe200000e0000 */
[----:B------:R-:W-:Y:S01]  /*6310*/  UMOV UR52, UR29 ;  /* 0x0000001d00347c82 */ /* 0x000fe20008000000 */
[----:B------:R-:W-:Y:S01]  /*6320*/  @!UP0 ULEA UR4, UR6, UR21, 0xc ;  /* 0x0000001506048291 */ /* 0x000fe2000f8e60ff */
[C---:B------:R-:W-:Y:S01]  /*6330*/  ISETP.NE.AND P0, PT, R10.reuse, 0x2, PT ;  /* 0x000000020a00780c */ /* 0x040fe20003f05270 */
[----:B------:R-:W-:Y:S02]  /*6340*/  @!UP0 UIADD3 UR19, UPT, UPT, UR27, 0x40, URZ ;  /* 0x000000401b138890 */ /* 0x000fe4000fffe0ff */
[----:B------:R-:W-:Y:S01]  /*6350*/  @!UP0 UIADD3 UR16, UPT, UPT, UR4, 0x200, URZ ;  /* 0x0000020004108890 */ /* 0x000fe2000fffe0ff */
[----:B------:R-:W-:Y:S01]  /*6360*/  SEL R10, R10, RZ, P0 ;  /* 0x000000ff0a0a7207 */ /* 0x000fe20000000000 */
[----:B------:R-:W-:Y:S02]  /*6370*/  @!UP0 UIADD3 UR8, UPT, UPT, UR4, 0xa00, URZ ;  /* 0x00000a0004088890 */ /* 0x000fe4000fffe0ff */
[----:B------:R-:W-:Y:S01]  /*6380*/  UIADD3 UR4, UPT, UPT, UR6, 0x1, URZ ;  /* 0x0000000106047890 */ /* 0x000fe2000fffe0ff */
[----:B------:R-:W-:Y:S01]  /*6390*/  @!P1 R2UR UR6, R2 ;  /* 0x00000000020692ca */ /* 0x000fe200000e0000 */
[----:B------:R-:W-:Y:S02]  /*63a0*/  @!UP0 UIADD3 UR10, UPT, UPT, UR26, 0x30, URZ ;  /* 0x000000301a0a8890 */ /* 0x000fe4000fffe0ff */
[----:B------:R-:W-:Y:S01]  /*63b0*/  UISETP.NE.AND UP0, UPT, UR4, 0x3, UPT ;  /* 0x000000030400788c */ /* 0x000fe2000bf05270 */
[----:B------:R-:W-:Y:S01]  /*63c0*/  UMOV UR26, 0x0 ;  /* 0x00000000001a7882 */ /* 0x000fe20000000000 */
[----:B------:R-:W-:Y:S02]  /*63d0*/  UMOV UR27, 0x10000000 ;  /* 0x10000000001b7882 */ /* 0x000fe40000000000 */
[----:B------:R-:W-:Y:S01]  /*63e0*/  USEL UR25, UR4, URZ, UP0 ;  /* 0x000000ff04197287 */ /* 0x000fe20008000000 */
[----:B------:R-:W-:Y:S01]  /*63f0*/  @!P1 R2UR UR4, R0 ;  /* 0x00000000000492ca */ /* 0x000fe200000e0000 */
[----:B------:R-:W-:Y:S01]  /*6400*/  USEL UR24, URZ, 0x1, UP0 ;  /* 0x00000001ff187887 */ /* 0x000fe20008000000 */
[----:B------:R-:W-:Y:S01]  /*6410*/  SEL R0, RZ, 0x1, P0 ;  /* 0x00000001ff007807 */ /* 0x000fe20000000000 */
[----:B------:R-:W-:Y:S01]  /*6420*/  VOTEU.ALL UP0, P1 ;  /* 0x0000000000ff7886 */ /* 0x000fe20000800000 */
[----:B------:R-:W-:Y:S01]  /*6430*/  UMOV UR11, UR19 ;  /* 0x00000013000b7c82 */ /* 0x000fe20008000000 */
[----:B------:R-:W-:Y:S01]  /*6440*/  IMAD.U32 R4, RZ, RZ, UR6 ;  /* 0x00000006ff047e24 */ /* 0x000fe2000f8e00ff */
[----:B------:R-:W-:Y:S02]  /*6450*/  LOP3.LUT R9, R9, R0, RZ, 0x3c, !PT ;  /* 0x0000000009097212 */ /* 0x000fe400078e3cff */
[----:B------:R-:W-:Y:S02]  /*6460*/  LOP3.LUT R11, R11, UR24, RZ, 0x3c, !PT ;  /* 0x000000180b0b7c12 */ /* 0x000fe4000f8e3cff */
[----:B------:R-:W-:Y:S03]  /*6470*/  @!P1 R2UR UR6, R4 ;  /* 0x00000000040692ca */ /* 0x000fe600000e0000 */
[----:B------:R-:W-:Y:S01]  /*6480*/  IMAD.U32 R5, RZ, RZ, UR4 ;  /* 0x00000004ff057e24 */ /* 0x000fe2000f8e00ff */
[----:B------:R-:W-:Y:S04]  /*6490*/  UPRMT UR4, UR60, 0x654, UR17 ;  /* 0x000006543c047896 */ /* 0x000fe80008000011 */
[----:B------:R-:W-:Y:S11]  /*64a0*/  @!P1 R2UR UR7, R5 ;  /* 0x00000000050792ca */ /* 0x000ff600000e0000 */
[----:B------:R-:W-:Y:S02]  /*64b0*/  @!UPT UIADD3 URZ, UPT, UPT, URZ, URZ, URZ ;  /* 0x000000fffffff290 */ /* 0x000fe4000fffe0ff */
[----:B------:R2:W-:Y:S01]  /*64c0*/  @!UP0 UTMALDG.3D [UR16], [UR6], desc[UR26] ;  /* 0x00001a10060085b4 */ /* 0x0005e20008011000 */
[----:B------:R-:W-:Y:S05]  /*64d0*/  VOTEU.ALL UP0, P1 ;  /* 0x0000000000ff7886 */ /* 0x000fea0000800000 */
[----:B------:R3:W-:Y:S01]  /*64e0*/  @!UP0 UTMALDG.3D [UR8], [UR6], desc[UR26] ;  /* 0x00001a08060085b4 */ /* 0x0007e20008011000 */
[----:B------:R4:W-:Y:S01]  /*64f0*/  @!P1 SYNCS.ARRIVE.TRANS64.RED.A0TR RZ, [UR5+0x40], R3 ;  /* 0x00004003ffff99a7 */ /* 0x0009e20008300405 */
[----:B------:R-:W-:Y:S01]  /*6500*/  SYNCS.ARRIVE.TRANS64.RED.A1T0 RZ, [UR4], RZ ;  /* 0x000000ffffff79a7 */ /* 0x000fe20008100404 */
[----:B--2---:R-:W-:Y:S02]  /*6510*/  UIADD3 UR20, UPT, UPT, UR14, UR28, URZ ;  /* 0x0000001c0e147290 */ /* 0x004fe4000fffe0ff */
[----:B---3--:R-:W-:Y:S01]  /*6520*/  UIADD3 UR26, UPT, UPT, UR13, UR30, URZ ;  /* 0x0000001e0d1a7290 */ /* 0x008fe2000fffe0ff */
[----:B------:R-:W-:Y:S11]  /*6530*/  BRA.U UP2, `(.L_x_89) ;  /* 0xffffffed02587547 */ /* 0x000ff6000b83ffff */
[----:B------:R-:W-:Y:S01]  /*6540*/  UIADD3 UR21, UPT, UPT, UR21, 0x58, URZ ;  /* 0x0000005815157890 */ /* 0x000fe2000fffe0ff */
[----:B------:R-:W-:-:S03]  /*6550*/  SHF.L.U32 R2, R11, 0x1f, RZ ;  /* 0x0000001f0b027819 */ /* 0x000fc600000006ff */
[----:B------:R-:W-:-:S09]  /*6560*/  ULEA UR4, UR25, UR21, 0x3 ;  /* 0x0000001519047291 */ /* 0x000fd2000f8e18ff */
[----:B------:R-:W2:Y:S02]  /*6570*/  SYNCS.PHASECHK.TRANS64.TRYWAIT P0, [UR4], R2 ;  /* 0x00000002ff0075a7 */ /* 0x000ea40008001104 */
[----:B--2---:R-:W-:Y:S05]  /*6580*/  @!P0 BRA `(.L_x_90) ;  /* 0x0000005c00608947 */ /* 0x004fea0003800000 */
.L_x_190:
[----:B------:R-:W-:-:S04]  /*6590*/  UIADD3 UR4, UPT, UPT, UR25, 0x1, URZ ;  /* 0x0000000119047890 */ /* 0x000fc8000fffe0ff */
[----:B------:R-:W-:-:S04]  /*65a0*/  UISETP.NE.AND UP0, UPT, UR4, 0x3, UPT ;  /* 0x000000030400788c */ /* 0x000fc8000bf05270 */
[----:B------:R-:W-:Y:S02]  /*65b0*/  USEL UR6, URZ, 0x1, UP0 ;  /* 0x00000001ff067887 */ /* 0x000fe40008000000 */
[----:B------:R-:W-:-:S04]  /*65c0*/  USEL UR4, UR4, URZ, UP0 ;  /* 0x000000ff04047287 */ /* 0x000fc80008000000 */
[----:B------:R-:W-:Y:S01]  /*65d0*/  ULEA UR5, UR4, UR21, 0x3 ;  /* 0x0000001504057291 */ /* 0x000fe2000f8e18ff */
[----:B------:R-:W-:-:S04]  /*65e0*/  LOP3.LUT R11, R11, UR6, RZ, 0x3c, !PT ;  /* 0x000000060b0b7c12 */ /* 0x000fc8000f8e3cff */
[----:B--2---:R-:W-:-:S04]  /*65f0*/  SHF.L.U32 R2, R11, 0x1f, RZ ;  /* 0x0000001f0b027819 */ /* 0x004fc800000006ff */
[----:B------:R-:W2:Y:S02]  /*6600*/  SYNCS.PHASECHK.TRANS64.TRYWAIT P0, [UR5], R2 ;  /* 0x00000002ff0075a7 */ /* 0x000ea40008001105 */
[----:B--2---:R-:W-:Y:S05]  /*6610*/  @!P0 BRA `(.L_x_91) ;  /* 0x0000005c00548947 */ /* 0x004fea0003800000 */
.L_x_192:
[----:B------:R-:W-:-:S04]  /*6620*/  UIADD3 UR4, UPT, UPT, UR4, 0x1, URZ ;  /* 0x0000000104047890 */ /* 0x000fc8000fffe0ff */
[----:B------:R-:W-:-:S04]  /*6630*/  UISETP.NE.AND UP0, UPT, UR4, 0x3, UPT ;  /* 0x000000030400788c */ /* 0x000fc8000bf05270 */
[----:B------:R-:W-:Y:S02]  /*6640*/  USEL UR5, URZ, 0x1, UP0 ;  /* 0x00000001ff057887 */ /* 0x000fe40008000000 */
[----:B------:R-:W-:-:S04]  /*6650*/  USEL UR4, UR4, URZ, UP0 ;  /* 0x000000ff04047287 */ /* 0x000fc80008000000 */
[----:B------:R-:W-:Y:S01]  /*6660*/  ULEA UR4, UR4, UR21, 0x3 ;  /* 0x0000001504047291 */ /* 0x000fe2000f8e18ff */
[----:B--2---:R-:W-:-:S04]  /*6670*/  LOP3.LUT R2, R11, UR5, RZ, 0x3c, !PT ;  /* 0x000000050b027c12 */ /* 0x004fc8000f8e3cff */
[----:B------:R-:W-:Y:S01]  /*6680*/  SHF.L.U32 R2, R2, 0x1f, RZ ;  /* 0x0000001f02027819 */ /* 0x000fe200000006ff */
[----:B------:R-:W-:-:S07]  /*6690*/  IMAD.U32 R0, RZ, RZ, UR4 ;  /* 0x00000004ff007e24 */ /* 0x000fce000f8e00ff */
.L_x_92:
[----:B--2---:R2:W3:Y:S02]  /*66a0*/  SYNCS.PHASECHK.TRANS64.TRYWAIT P0, [R0+URZ], R2 ;  /* 0x00000002000075a7 */ /* 0x0044e400080011ff */
[----:B---3--:R-:W-:Y:S05]  /*66b0*/  @!P0 NANOSLEEP.SYNCS 0x989680 ;  /* 0x009896800000895d */ /* 0x008fea0003900000 */
[----:B------:R-:W3:Y:S02]  /*66c0*/  @!P0 SYNCS.PHASECHK.TRANS64 P0, [R0+URZ], R2 ;  /* 0x00000002000085a7 */ /* 0x000ee400080010ff */
[----:B-1-3--:R-:W-:Y:S05]  /*66d0*/  @P0 EXIT ;  /* 0x000000000000094d */ /* 0x00afea0003800000 */
[----:B------:R-:W-:Y:S05]  /*66e0*/  BRA `(.L_x_92) ;  /* 0xfffffffc00ec7947 */ /* 0x000fea000383ffff */
.L_x_78:
[----:B------:R-:W-:-:S06]  /*66f0*/  UISETP.GE.AND UP0, UPT, UR21, 0x4, UPT ;  /* 0x000000041500788c */ /* 0x000fcc000bf06270 */
[----:B------:R-:W-:-:S13]  /*6700*/  PLOP3.LUT P0, PT, PT, PT, UP0, 0x80, 0x8 ;  /* 0x000000000008781c */ /* 0x000fda0003f0f008 */
[----:B-1----:R-:W-:Y:S05]  /*6710*/  @!P0 EXIT ;  /* 0x000000000000894d */ /* 0x002fea0003800000 */
[----:B------:R-:W-:Y:S01]  /*6720*/  BAR.SYNC.DEFER_BLOCKING 0x6, 0xa0 ;  /* 0x0182800000007b1d */ /* 0x000fe20000010000 */
[C---:B------:R-:W-:Y:S01]  /*6730*/  IMAD.SHL.U32 R83, R81.reuse, 0x10, RZ ;  /* 0x0000001051537824 */ /* 0x040fe200078e00ff */
[C---:B------:R-:W-:Y:S01]  /*6740*/  LOP3.LUT R84, R86.reuse, 0x3, RZ, 0xc0, !PT ;  /* 0x0000000356547812 */ /* 0x040fe200078ec0ff */
[C---:B------:R-:W-:Y:S01]  /*6750*/  IMAD.SHL.U32 R82, R81.reuse, 0x2, RZ ;  /* 0x0000000251527824 */ /* 0x040fe200078e00ff */
[----:B------:R-:W-:Y:S01]  /*6760*/  CS2R R78, SRZ ;  /* 0x00000000004e7805 */ /* 0x000fe2000001ff00 */
[----:B------:R-:W-:Y:S01]  /*6770*/  IMAD.SHL.U32 R2, R86, 0x200, RZ ;  /* 0x0000020056027824 */ /* 0x000fe200078e00ff */
[----:B------:R-:W-:Y:S02]  /*6780*/  UMOV UR4, 0x400 ;  /* 0x0000040000047882 */ /* 0x000fe40000000000 */
[----:B------:R-:W1:Y:S01]  /*6790*/  LDC.64 R74, c[0x0][0xcb0] ;  /* 0x00032c00ff4a7b82 */ /* 0x000e620000000a00 */
[----:B------:R-:W-:Y:S01]  /*67a0*/  ULEA UR4, UR60, UR4, 0x18 ;  /* 0x000000043c047291 */ /* 0x000fe2000f8ec0ff */
[----:B------:R-:W-:Y:S01]  /*67b0*/  IMAD.U32 R81, R81, 0x10000, RZ ;  /* 0x0001000051517824 */ /* 0x000fe200078e00ff */
[----:B------:R-:W2:Y:S01]  /*67c0*/  LDCU.64 UR6, c[0x0][0xc90] ;  /* 0x00019200ff0677ac */ /* 0x000ea20008000a00 */
[C---:B------:R-:W-:Y:S01]  /*67d0*/  LOP3.LUT R6, R83.reuse, 0x40, RZ, 0xc0, !PT ;  /* 0x0000004053067812 */ /* 0x040fe200078ec0ff */
[----:B------:R-:W-:Y:S01]  /*67e0*/  IMAD.MOV.U32 R80, RZ, RZ, RZ ;  /* 0x000000ffff507224 */ /* 0x000fe200078e00ff */
[----:B------:R-:W-:Y:S01]  /*67f0*/  LOP3.LUT R3, R83, 0x1b0, RZ, 0xc0, !PT ;  /* 0x000001b053037812 */ /* 0x000fe200078ec0ff */
[----:B------:R-:W3:Y:S01]  /*6800*/  LDCU.128 UR8, c[0x0][0xf10] ;  /* 0x0001e200ff0877ac */ /* 0x000ee20008000c00 */
[----:B------:R-:W4:Y:S01]  /*6810*/  LDC.64 R72, c[0x0][0xca8] ;  /* 0x00032a00ff487b82 */ /* 0x000f220000000a00 */
[----:B------:R-:W-:Y:S01]  /*6820*/  LOP3.LUT R82, R6, 0x8, R82, 0xf8, !PT ;  /* 0x0000000806527812 */ /* 0x000fe200078ef852 */
[----:B------:R-:W-:Y:S01]  /*6830*/  IMAD.MOV.U32 R77, RZ, RZ, RZ ;  /* 0x000000ffff4d7224 */ /* 0x000fe200078e00ff */
[----:B------:R-:W-:Y:S01]  /*6840*/  LOP3.LUT R2, R3, 0x200, R2, 0xf8, !PT ;  /* 0x0000020003027812 */ /* 0x000fe200078ef802 */
[----:B------:R-:W1:Y:S01]  /*6850*/  LDCU UR61, c[0x0][0x370] ;  /* 0x00006e00ff3d77ac */ /* 0x000e620008000800 */
[----:B------:R-:W-:-:S02]  /*6860*/  LOP3.LUT R81, R81, 0x200000, RZ, 0xc0, !PT ;  /* 0x0020000051517812 */ /* 0x000fc400078ec0ff */
[----:B------:R-:W-:Y:S01]  /*6870*/  LOP3.LUT P0, RZ, R83, 0x40, RZ, 0xc0, !PT ;  /* 0x0000004053ff7812 */ /* 0x000fe2000780c0ff */
[----:B------:R-:W1:Y:S01]  /*6880*/  LDCU UR42, c[0x0][0xf0c] ;  /* 0x0001e180ff2a77ac */ /* 0x000e620008000800 */
[----:B------:R-:W1:Y:S01]  /*6890*/  LDS R0, [UR4+0x110] ;  /* 0x00011004ff007984 */ /* 0x000e620008000800 */
[----:B------:R-:W-:Y:S01]  /*68a0*/  LOP3.LUT R82, R2, R82, RZ, 0xfc, !PT ;  /* 0x0000005202527212 */ /* 0x000fe200078efcff */
[----:B------:R-:W-:Y:S01]  /*68b0*/  UIADD3 UR4, UPT, UPT, UR4, 0x200, URZ ;  /* 0x0000020004047890 */ /* 0x000fe2000fffe0ff */
[----:B--2---:R-:W-:Y:S01]  /*68c0*/  MOV R88, UR6 ;  /* 0x0000000600587c02 */ /* 0x004fe20008000f00 */
[----:B------:R-:W-:Y:S01]  /*68d0*/  IMAD.U32 R87, RZ, RZ, UR7 ;  /* 0x00000007ff577e24 */ /* 0x000fe2000f8e00ff */
[----:B------:R-:W-:Y:S01]  /*68e0*/  P2R R2, PR, RZ, 0x1 ;  /* 0x00000001ff027803 */ /* 0x000fe20000000000 */
[----:B------:R-:W2:Y:S01]  /*68f0*/  LDCU UR38, c[0x0][0xf30] ;  /* 0x0001e600ff2677ac */ /* 0x000ea20008000800 */
[----:B---3--:R-:W-:Y:S01]  /*6900*/  IMAD.U32 R91, RZ, RZ, UR8 ;  /* 0x00000008ff5b7e24 */ /* 0x008fe2000f8e00ff */
[----:B------:R-:W-:Y:S01]  /*6910*/  MOV R90, UR9 ;  /* 0x00000009005a7c02 */ /* 0x000fe20008000f00 */
[----:B------:R-:W-:Y:S01]  /*6920*/  IMAD.U32 R44, RZ, RZ, UR10 ;  /* 0x0000000aff2c7e24 */ /* 0x000fe2000f8e00ff */
[----:B------:R-:W-:Y:S01]  /*6930*/  MOV R95, UR4 ;  /* 0x00000004005f7c02 */ /* 0x000fe20008000f00 */
[----:B------:R-:W-:Y:S01]  /*6940*/  IMAD.U32 R89, RZ, RZ, UR11 ;  /* 0x0000000bff597e24 */ /* 0x000fe2000f8e00ff */
[----:B------:R-:W3:Y:S01]  /*6950*/  LDCU.64 UR62, c[0x0][0xc88] ;  /* 0x00019100ff3e77ac */ /* 0x000ee20008000a00 */
[----:B------:R-:W1:Y:S01]  /*6960*/  LDCU.64 UR40, c[0x0][0xf28] ;  /* 0x0001e500ff2877ac */ /* 0x000e620008000a00 */
[----:B------:R-:W1:Y:S01]  /*6970*/  LDCU UR55, c[0x0][0x374] ;  /* 0x00006e80ff3777ac */ /* 0x000e620008000800 */
[----:B------:R-:W-:Y:S01]  /*6980*/  UMOV UR54, 0x1 ;  /* 0x0000000100367882 */ /* 0x000fe20000000000 */
[----:B------:R-:W-:Y:S01]  /*6990*/  UMOV UR44, URZ ;  /* 0x000000ff002c7c82 */ /* 0x000fe20008000000 */
[----:B------:R-:W-:Y:S01]  /*69a0*/  UMOV UR53, URZ ;  /* 0x000000ff00357c82 */ /* 0x000fe20008000000 */
[----:B------:R-:W-:Y:S01]  /*69b0*/  UMOV UR47, URZ ;  /* 0x000000ff002f7c82 */ /* 0x000fe20008000000 */
[----:B-1234-:R-:W-:-:S07]  /*69c0*/  IMAD.IADD R81, R0, 0x1, R81 ;  /* 0x0000000100517824 */ /* 0x01efce00078e0251 */
.L_x_151:
[----:B-1----:R-:W1:Y:S01]  /*69d0*/  S2UR UR43, SR_CgaCtaId ;  /* 0x00000000002b79c3 */ /* 0x002e620000008800 */
[----:B------:R-:W-:Y:S01]  /*69e0*/  UMOV UR4, 0x400 ;  /* 0x0000040000047882 */ /* 0x000fe20000000000 */
[----:B------:R-:W-:Y:S01]  /*69f0*/  SHF.L.U32 R2, R78, 0x1f, RZ ;  /* 0x0000001f4e027819 */ /* 0x000fe200000006ff */
[----:B-1----:R-:W-:Y:S06]  /*6a00*/  ULEA UR43, UR43, UR4, 0x18 ;  /* 0x000000042b2b7291 */ /* 0x002fec000f8ec0ff */
[C---:B------:R-:W-:Y:S02]  /*6a10*/  LEA R0, R77.reuse, UR43, 0x3 ;  /* 0x0000002b4d007c11 */ /* 0x040fe4000f8e18ff */
[----:B------:R-:W-:Y:S02]  /*6a20*/  LEA R4, R77, UR43, 0x4 ;  /* 0x0000002b4d047c11 */ /* 0x000fe4000f8e20ff */
[----:B------:R-:W1:Y:S02]  /*6a30*/  SYNCS.PHASECHK.TRANS64.TRYWAIT P0, [R0+URZ+0x80], R2 ;  /* 0x00008002000075a7 */ /* 0x000e6400080011ff */
[----:B-1----:R-:W-:Y:S05]  /*6a40*/  @!P0 BRA `(.L_x_93) ;  /* 0x0000005800608947 */ /* 0x002fea0003800000 */
.L_x_193:
[----:B------:R-:W-:Y:S01]  /*6a50*/  R2UR UR7, R94 ;  /* 0x000000005e0772ca */ /* 0x000fe200000e0000 */
[----:B------:R-:W2:Y:S01]  /*6a60*/  LDS.128 R4, [R4+0xf0] ;  /* 0x0000f00004047984 */ /* 0x000ea20000000c00 */
[----:B-1----:R-:W-:Y:S01]  /*6a70*/  VIADD R0, R0, 0x90 ;  /* 0x0000009000007836 */ /* 0x002fe20000000000 */
[----:B------:R-:W-:Y:S04]  /*6a80*/  UISETP.GE.AND UP0, UPT, UR39, 0x1, UPT ;  /* 0x000000012700788c */ /* 0x000fe8000bf06270 */
[----:B------:R-:W-:Y:S01]  /*6a90*/  PRMT R0, RZ, 0x654, R0 ;  /* 0x00000654ff007816 */ /* 0x000fe20000000000 */
[----:B------:R-:W-:Y:S01]  /*6aa0*/  @!PT LDS RZ, [RZ] ;  /* 0x00000000fffff984 */ /* 0x000fe20000000800 */
[----:B------:R-:W-:Y:S01]  /*6ab0*/  @!PT LDS RZ, [RZ] ;  /* 0x00000000fffff984 */ /* 0x000fe20000000800 */
[----:B------:R-:W-:Y:S01]  /*6ac0*/  @!PT LDS RZ, [RZ] ;  /* 0x00000000fffff984 */ /* 0x000fe20000000800 */
[----:B------:R-:W-:Y:S01]  /*6ad0*/  @!PT LDS RZ, [RZ] ;  /* 0x00000000fffff984 */ /* 0x000fe20000000800 */
[----:B------:R1:W-:Y:S06]  /*6ae0*/  MEMBAR.ALL.CTA ;  /* 0x0000000000007992 */ /* 0x0003ec0000008000 */
[----:B-1----:R-:W1:Y:S02]  /*6af0*/  FENCE.VIEW.ASYNC.S ;  /* 0x00000000000073c6 */ /* 0x002e640000000000 */
[----:B-1----:R1:W-:Y:S01]  /*6b00*/  SYNCS.ARRIVE.TRANS64.RED.A1T0 RZ, [R0+URZ], RZ ;  /* 0x000000ff00ff79a7 */ /* 0x0023e200081004ff */
[----:B--2---:R-:W-:Y:S11]  /*6b10*/  LOP3.LUT P0, RZ, R6, 0x1, RZ, 0xc0, !PT ;  /* 0x0000000106ff7812 */ /* 0x004ff6000780c0ff */
[----:B------:R-:W-:Y:S02]  /*6b20*/  @!UPT UIADD3 URZ, UPT, UPT, URZ, URZ, URZ ;  /* 0x000000fffffff290 */ /* 0x000fe4000fffe0ff */
[----:B------:R-:W-:Y:S01]  /*6b30*/  VOTEU.ANY UP1, P0 ;  /* 0x0000000000ff7886 */ /* 0x000fe20000020100 */
[----:B------:R-:W-:Y:S01]  /*6b40*/  PLOP3.LUT P0, PT, PT, PT, UP1, 0x80, 0x8 ;  /* 0x000000000008781c */ /* 0x000fe20003f0f018 */
[----:B------:R-:W-:Y:S11]  /*6b50*/  UP2UR UR60, UPR, URZ, 0x2 ;  /* 0x00000002ff3c7883 */ /* 0x000ff60008000000 */
[----:B------:R-:W-:Y:S01]  /*6b60*/  @!UPT UIADD3 URZ, UPT, UPT, URZ, URZ, URZ ;  /* 0x000000fffffff290 */ /* 0x000fe2000fffe0ff */
[----:B------:R-:W-:Y:S02]  /*6b70*/  @P0 SHF.R.U32.HI R2, RZ, 0x10, R5 ;  /* 0x00000010ff020819 */ /* 0x000fe40000011605 */
[----:B------:R-:W-:Y:S02]  /*6b80*/  @P0 MOV R3, R4 ;  /* 0x0000000400030202 */ /* 0x000fe40000000f00 */
[----:B------:R-:W-:Y:S02]  /*6b90*/  @P0 R2UR UR4, R2 ;  /* 0x00000000020402ca */ /* 0x000fe400000e0000 */
[----:B------:R-:W-:Y:S02]  /*6ba0*/  @P0 LOP3.LUT R4, R5, 0xffff, RZ, 0xc0, !PT ;  /* 0x0000ffff05040812 */ /* 0x000fe400078ec0ff */
[----:B------:R-:W-:Y:S02]  /*6bb0*/  @P0 R2UR UR6, R3 ;  /* 0x00000000030602ca */ /* 0x000fe400000e0000 */
[----:B------:R-:W-:Y:S07]  /*6bc0*/  @P0 R2UR UR5, R4 ;  /* 0x00000000040502ca */ /* 0x000fee00000e0000 */
[----:B------:R-:W-:Y:S02]  /*6bd0*/  @UP1 UMOV UR7, UR4 ;  /* 0x0000000400071c82 */ /* 0x000fe40008000000 */
[----:B------:R-:W-:Y:S02]  /*6be0*/  IMAD.U32 R94, RZ, RZ, UR7 ;  /* 0x00000007ff5e7e24 */ /* 0x000fe4000f8e00ff */
[----:B------:R-:W-:Y:S02]  /*6bf0*/  @UP1 UMOV UR37, UR6 ;  /* 0x0000000600251c82 */ /* 0x000fe40008000000 */
[----:B------:R-:W-:Y:S01]  /*6c00*/  @UP1 UMOV UR36, UR5 ;  /* 0x0000000500241c82 */ /* 0x000fe20008000000 */
[----:B-1----:R-:W-:Y:S05]  /*6c10*/  BRA.U !UP0, `(.L_x_94) ;  /* 0x0000000108dc7547 */ /* 0x002fea000b800000 */
[----:B------:R-:W1:Y:S01]  /*6c20*/  LDCU UR14, c[0x0][0xf20] ;  /* 0x0001e400ff0e77ac */ /* 0x000e620008000800 */
[----:B------:R-:W-:Y:S02]  /*6c30*/  R2UR UR8, R89 ;  /* 0x00000000590872ca */ /* 0x000fe400000e0000 */
[----:B------:R-:W-:Y:S01]  /*6c40*/  R2UR UR10, R91 ;  /* 0x000000005b0a72ca */ /* 0x000fe200000e0000 */
[----:B------:R-:W-:Y:S01]  /*6c50*/  UISETP.NE.AND UP1, UPT, UR42, 0x1, UPT ;  /* 0x000000012a00788c */ /* 0x000fe2000bf25270 */
[----:B------:R-:W-:Y:S01]  /*6c60*/  R2UR UR13, R44 ;  /* 0x000000002c0d72ca */ /* 0x000fe200000e0000 */
[----:B------:R-:W-:Y:S01]  /*6c70*/  UISETP.NE.AND UP2, UPT, UR39, 0x1, UPT ;  /* 0x000000012700788c */ /* 0x000fe2000bf45270 */
[----:B------:R-:W-:Y:S07]  /*6c80*/  R2UR UR12, R90 ;  /* 0x000000005a0c72ca */ /* 0x000fee00000e0000 */
[----:B------:R-:W-:Y:S02]  /*6c90*/  UIMAD.WIDE.U32 UR4, UR55, UR8, URZ ;  /* 0x00000008370472a5 */ /* 0x000fe4000f8e00ff */
[----:B------:R-:W-:Y:S02]  /*6ca0*/  UIMAD.WIDE.U32 UR6, UR61, UR10, URZ ;  /* 0x0000000a3d0672a5 */ /* 0x000fe4000f8e00ff */
[----:B------:R-:W-:Y:S02]  /*6cb0*/  UISETP.NE.AND UP0, UPT, UR13, 0x1, UPT ;  /* 0x000000010d00788c */ /* 0x000fe4000bf05270 */
[----:B------:R-:W-:Y:S02]  /*6cc0*/  UIMAD.WIDE.U32 UR8, UR36, UR8, URZ ;  /* 0x00000008240872a5 */ /* 0x000fe4000f8e00ff */
[----:B------:R-:W-:Y:S01]  /*6cd0*/  UIMAD.WIDE.U32 UR10, UR37, UR10, URZ ;  /* 0x0000000a250a72a5 */ /* 0x000fe2000f8e00ff */
[----:B------:R-:W-:Y:S02]  /*6ce0*/  UMOV UR4, UR5 ;  /* 0x0000000500047c82 */ /* 0x000fe40008000000 */
[----:B-1----:R-:W-:Y:S03]  /*6cf0*/  USHF.R.U32.HI UR5, URZ, UR14, UR4 ;  /* 0x0000000eff057299 */ /* 0x002fe60008011604 */
[----:B------:R-:W-:Y:S02]  /*6d00*/  UMOV UR4, UR7 ;  /* 0x0000000700047c82 */ /* 0x000fe40008000000 */
[----:B------:R-:W-:Y:S02]  /*6d10*/  USHF.R.U32.HI UR7, URZ, UR12, UR4 ;  /* 0x0000000cff077299 */ /* 0x000fe40008011604 */
[----:B------:R-:W-:Y:S02]  /*6d20*/  USEL UR4, UR55, UR5, !UP0 ;  /* 0x0000000537047287 */ /* 0x000fe4000c000000 */
[----:B------:R-:W-:Y:S01]  /*6d30*/  USEL UR7, UR61, UR7, !UP1 ;  /* 0x000000073d077287 */ /* 0x000fe2000c800000 */
[----:B------:R-:W-:Y:S01]  /*6d40*/  UMOV UR5, UR9 ;  /* 0x0000000900057c82 */ /* 0x000fe20008000000 */
[----:B------:R-:W-:Y:S02]  /*6d50*/  UIMAD.WIDE.U32 UR8, UR4, UR40, URZ ;  /* 0x00000028040872a5 */ /* 0x000fe4000f8e00ff */
[----:B------:R-:W-:Y:S03]  /*6d60*/  USHF.R.U32.HI UR6, URZ, UR14, UR5 ;  /* 0x0000000eff067299 */ /* 0x000fe60008011605 */
[----:B------:R-:W-:Y:S01]  /*6d70*/  UMOV UR5, UR11 ;  /* 0x0000000b00057c82 */ /* 0x000fe20008000000 */
[----:B------:R-:W-:Y:S02]  /*6d80*/  UIMAD.WIDE.U32 UR10, UR7, UR40, URZ ;  /* 0x00000028070a72a5 */ /* 0x000fe4000f8e00ff */
[----:B------:R-:W-:Y:S02]  /*6d90*/  USHF.R.U32.HI UR12, URZ, UR12, UR5 ;  /* 0x0000000cff0c7299 */ /* 0x000fe40008011605 */
[----:B------:R-:W-:Y:S01]  /*6da0*/  USEL UR6, UR36, UR6, !UP0 ;  /* 0x0000000624067287 */ /* 0x000fe2000c000000 */
[----:B------:R-:W-:Y:S02]  /*6db0*/  UMOV UR5, UR9 ;  /* 0x0000000900057c82 */ /* 0x000fe40008000000 */
[----:B------:R-:W-:Y:S01]  /*6dc0*/  UMOV UR10, UR11 ;  /* 0x0000000b000a7c82 */ /* 0x000fe20008000000 */
[----:B------:R-:W-:Y:S02]  /*6dd0*/  @UP2 USHF.R.U32.HI UR4, URZ, UR41, UR5 ;  /* 0x00000029ff042299 */ /* 0x000fe40008011605 */
[----:B------:R-:W-:Y:S02]  /*6de0*/  @UP2 USHF.R.U32.HI UR7, URZ, UR41, UR10 ;  /* 0x00000029ff072299 */ /* 0x000fe4000801160a */
[----:B------:R-:W-:Y:S02]  /*6df0*/  UIMAD UR4, UR39, UR4, URZ ;  /* 0x00000004270472a4 */ /* 0x000fe4000f8e02ff */
[----:B------:R-:W-:Y:S02]  /*6e00*/  UIMAD.WIDE.U32 UR10, UR6, UR40, URZ ;  /* 0x00000028060a72a5 */ /* 0x000fe4000f8e00ff */
[----:B------:R-:W-:Y:S02]  /*6e10*/  USEL UR5, UR37, UR12, !UP1 ;  /* 0x0000000c25057287 */ /* 0x000fe4000c800000 */
[----:B------:R-:W-:Y:S02]  /*6e20*/  UIMAD UR8, UR39, UR7, URZ ;  /* 0x00000007270872a4 */ /* 0x000fe4000f8e02ff */
[----:B------:R-:W-:Y:S03]  /*6e30*/  UISETP.GE.AND UP0, UPT, UR6, UR4, UPT ;  /* 0x000000040600728c */ /* 0x000fe6000bf06270 */
[----:B------:R-:W-:Y:S01]  /*6e40*/  UMOV UR4, UR11 ;  /* 0x0000000b00047c82 */ /* 0x000fe20008000000 */
[----:B------:R-:W-:Y:S02]  /*6e50*/  UISETP.GE.OR UP0, UPT, UR5, UR8, UP0 ;  /* 0x000000080500728c */ /* 0x000fe40008706670 */
[----:B------:R-:W-:Y:S02]  /*6e60*/  USHF.R.U32.HI UR4, URZ, UR41, UR4 ;  /* 0x00000029ff047299 */ /* 0x000fe40008011604 */
[----:B------:R-:W-:Y:S02]  /*6e70*/  UIMAD.WIDE.U32 UR8, UR5, UR40, URZ ;  /* 0x00000028050872a5 */ /* 0x000fe4000f8e00ff */
[----:B------:R-:W-:Y:S02]  /*6e80*/  USEL UR11, UR6, UR4, !UP2 ;  /* 0x00000004060b7287 */ /* 0x000fe4000d000000 */
[----:B------:R-:W-:Y:S02]  /*6e90*/  UIADD3 UR8, UPT, UPT, -UR5, URZ, URZ ;  /* 0x000000ff05087290 */ /* 0x000fe4000fffe1ff */
[----:B------:R-:W-:Y:S01]  /*6ea0*/  UIADD3 UR10, UPT, UPT, -UR11, URZ, URZ ;  /* 0x000000ff0b0a7290 */ /* 0x000fe2000fffe1ff */
[----:B------:R-:W-:Y:S01]  /*6eb0*/  @!UP0 UMOV UR4, UR9 ;  /* 0x0000000900048c82 */ /* 0x000fe20008000000 */
[----:B------:R-:W-:Y:S02]  /*6ec0*/  UIADD3 UR9, UPT, UPT, -UR6, URZ, URZ ;  /* 0x000000ff06097290 */ /* 0x000fe4000fffe1ff */
[----:B------:R-:W-:Y:S02]  /*6ed0*/  @!UP0 USHF.R.U32.HI UR4, URZ, UR41, UR4 ;  /* 0x00000029ff048299 */ /* 0x000fe40008011604 */
[----:B------:R-:W-:Y:S02]  /*6ee0*/  UIMAD UR10, UR39, UR10, UR6 ;  /* 0x0000000a270a72a4 */ /* 0x000fe4000f8e0206 */
[----:B------:R-:W-:Y:S04]  /*6ef0*/  @!UP0 USEL UR4, UR5, UR4, !UP2 ;  /* 0x0000000405048287 */ /* 0x000fe8000d000000 */
[----:B------:R-:W-:Y:S02]  /*6f00*/  @!UP0 UIMAD UR10, UR7, UR10, UR4 ;  /* 0x0000000a070a82a4 */ /* 0x000fe4000f8e0204 */
[----:B------:R-:W-:Y:S02]  /*6f10*/  @!UP0 UIADD3 UR11, UPT, UPT, UR11, -UR4, URZ ;  /* 0x800000040b0b8290 */ /* 0x000fe4000fffe0ff */
[----:B------:R-:W-:Y:S02]  /*6f20*/  UIMAD UR7, UR42, UR8, UR37 ;  /* 0x000000082a0772a4 */ /* 0x000fe4000f8e0225 */
[----:B------:R-:W-:Y:S02]  /*6f30*/  @!UP0 UIMAD UR6, UR11, UR39, UR5 ;  /* 0x000000270b0682a4 */ /* 0x000fe4000f8e0205 */
[----:B------:R-:W-:Y:S01]  /*6f40*/  UIMAD UR4, UR13, UR9, UR36 ;  /* 0x000000090d0472a4 */ /* 0x000fe2000f8e0224 */
[----:B------:R-:W-:Y:S02]  /*6f50*/  @!UP0 UMOV UR5, UR10 ;  /* 0x0000000a00058c82 */ /* 0x000fe40008000000 */
[----:B------:R-:W-:Y:S02]  /*6f60*/  UIMAD UR37, UR5, UR42, UR7 ;  /* 0x0000002a052572a4 */ /* 0x000fe4000f8e0207 */
[----:B------:R-:W-:Y:S11]  /*6f70*/  UIMAD UR36, UR6, UR13, UR4 ;  /* 0x0000000d062472a4 */ /* 0x000ff6000f8e0204 */
[----:B------:R-:W-:Y:S01]  /*6f80*/  @!UPT UIADD3 URZ, UPT, UPT, URZ, URZ, URZ ;  /* 0x000000fffffff290 */ /* 0x000fe2000fffe0ff */
.L_x_94:
[----:B------:R-:W-:Y:S01]  /*6f90*/  UISETP.NE.AND UP0, UPT, UR38, 0x1, UPT ;  /* 0x000000012600788c */ /* 0x000fe2000bf05270 */
[----:B------:R-:W-:Y:S01]  /*6fa0*/  R2UR UR11, R95 ;  /* 0x000000005f0b72ca */ /* 0x000fe200000e0000 */
[----:B------:R-:W-:Y:S01]  /*6fb0*/  USHF.L.U32 UR50, UR20, 0x7, URZ ;  /* 0x0000000714327899 */ /* 0x000fe200080006ff */
[----:B------:R-:W-:Y:S01]  /*6fc0*/  IADD3 R77, PT, PT, R77, 0x1, RZ ;  /* 0x000000014d4d7810 */ /* 0x000fe20007ffe0ff */
[----:B------:R-:W-:Y:S07]  /*6fd0*/  USHF.L.U32 UR49, UR26, 0x6, URZ ;  /* 0x000000061a317899 */ /* 0x000fee00080006ff */
[----:B------:R-:W1:Y:S01]  /*6fe0*/  @!UP0 LDCU.128 UR12, c[0x0][0xf10] ;  /* 0x0001e200ff0c87ac */ /* 0x000e620008000c00 */
[----:B------:R-:W2:Y:S01]  /*6ff0*/  @!UP0 LDCU UR5, c[0x0][0xf0c] ;  /* 0x0001e180ff0587ac */ /* 0x000ea20008000800 */
[----:B------:R-:W3:Y:S01]  /*7000*/  @!UP0 LDCU UR10, c[0x0][0xf20] ;  /* 0x0001e400ff0a87ac */ /* 0x000ee20008000800 */
[----:B-1----:R-:W-:Y:S02]  /*7010*/  UIMAD.WIDE.U32 UR8, UR37, UR12, URZ ;  /* 0x0000000c250872a5 */ /* 0x002fe4000f8e00ff */
[----:B------:R-:W-:Y:S02]  /*7020*/  UIMAD.WIDE.U32 UR6, UR36, UR15, URZ ;  /* 0x0000000f240672a5 */ /* 0x000fe4000f8e00ff */
[----:B------:R-:W-:Y:S03]  /*7030*/  @!UP0 UISETP.NE.AND UP1, UPT, UR14, 0x1, UPT ;  /* 0x000000010e00888c */ /* 0x000fe6000bf25270 */
[----:B------:R-:W-:Y:S01]  /*7040*/  @!UP0 UMOV UR4, UR9 ;  /* 0x0000000900048c82 */ /* 0x000fe20008000000 */
[----:B--2---:R-:W-:Y:S02]  /*7050*/  @!UP0 UISETP.NE.AND UP2, UPT, UR5, 0x1, UPT ;  /* 0x000000010500888c */ /* 0x004fe4000bf45270 */
[----:B------:R-:W-:Y:S01]  /*7060*/  @!UP0 USHF.R.U32.HI UR4, URZ, UR13, UR4 ;  /* 0x0000000dff048299 */ /* 0x000fe20008011604 */
[----:B------:R-:W-:Y:S02]  /*7070*/  @!UP0 UMOV UR6, UR7 ;  /* 0x0000000700068c82 */ /* 0x000fe40008000000 */
[----:B---3--:R-:W-:Y:S02]  /*7080*/  @!UP0 USHF.R.U32.HI UR6, URZ, UR10, UR6 ;  /* 0x0000000aff068299 */ /* 0x008fe40008011606 */
[----:B------:R-:W-:Y:S02]  /*7090*/  @!UP0 USEL UR7, UR37, UR4, !UP2 ;  /* 0x0000000425078287 */ /* 0x000fe4000d000000 */
[----:B------:R-:W-:Y:S04]  /*70a0*/  @!UP0 USEL UR6, UR36, UR6, !UP1 ;  /* 0x0000000624068287 */ /* 0x000fe8000c800000 */
[----:B------:R-:W-:Y:S02]  /*70b0*/  @!UP0 UIADD3 UR4, UPT, UPT, -UR7, UR6, URZ ;  /* 0x0000000607048290 */ /* 0x000fe4000fffe1ff */
[----:B------:R-:W-:Y:S02]  /*70c0*/  @!UP0 UIADD3 UR6, UPT, UPT, UR7, -UR6, URZ ;  /* 0x8000000607068290 */ /* 0x000fe4000fffe0ff */
[----:B------:R-:W-:Y:S02]  /*70d0*/  @!UP0 UIMAD UR37, UR4, UR5, UR37 ;  /* 0x00000005042582a4 */ /* 0x000fe4000f8e0225 */
[----:B------:R-:W-:Y:S02]  /*70e0*/  @!UP0 UIMAD UR36, UR6, UR14, UR36 ;  /* 0x0000000e062482a4 */ /* 0x000fe4000f8e0224 */
[----:B------:R-:W-:Y:S09]  /*70f0*/  ULOP3.LUT UP0, URZ, UR11, 0x90, URZ, 0xc0, !UPT ;  /* 0x000000900bff7892 */ /* 0x000ff2000f80c0ff */
[----:B------:R-:W-:Y:S05]  /*7100*/  BRA.U !UP0, `(.L_x_95) ;  /* 0x00000001087c7547 */ /* 0x000fea000b800000 */
[----:B------:R-:W1:Y:S01]  /*7110*/  LDCU.64 UR8, c[0x4][0x80] ;  /* 0x01001000ff0877ac */ /* 0x000e620008000a00 */
[----:B------:R-:W-:Y:S01]  /*7120*/  MOV R2, 0x0 ;  /* 0x0000000000027802 */ /* 0x000fe20000000f00 */
[----:B------:R-:W-:Y:S02]  /*7130*/  HFMA2 R12, -RZ, RZ, 0, 5.9604644775390625e-08 ;  /* 0x00000001ff0c7431 */ /* 0x000fe400000001ff */
[----:B------:R-:W-:Y:S01]  /*7140*/  IMAD.MOV.U32 R8, RZ, RZ, 0x70 ;  /* 0x00000070ff087424 */ /* 0x000fe200078e00ff */
[----:B------:R2:W3:Y:S01]  /*7150*/  LDC.64 R14, c[0x4][R2] ;  /* 0x01000000020e7b82 */ /* 0x0004e20000000a00 */
[----:B------:R-:W4:Y:S01]  /*7160*/  LDCU.64 UR6, c[0x4][0x88] ;  /* 0x01001100ff0677ac */ /* 0x000f220008000a00 */
[----:B------:R-:W-:Y:S01]  /*7170*/  IMAD.MOV.U32 R13, RZ, RZ, RZ ;  /* 0x000000ffff0d7224 */ /* 0x000fe200078e00ff */
[----:B------:R-:W2:Y:S01]  /*7180*/  LDCU.64 UR4, c[0x4][0x8] ;  /* 0x01000100ff0477ac */ /* 0x000ea20008000a00 */
[----:B-1----:R-:W-:Y:S01]  /*7190*/  MOV R5, UR9 ;  /* 0x0000000900057c02 */ /* 0x002fe20008000f00 */
[----:B------:R-:W-:Y:S01]  /*71a0*/  IMAD.U32 R4, RZ, RZ, UR8 ;  /* 0x00000008ff047e24 */ /* 0x000fe2000f8e00ff */
[----:B----4-:R-:W-:Y:S01]  /*71b0*/  MOV R7, UR7 ;  /* 0x0000000700077c02 */ /* 0x010fe20008000f00 */
[----:B------:R-:W-:Y:S01]  /*71c0*/  IMAD.U32 R6, RZ, RZ, UR6 ;  /* 0x00000006ff067e24 */ /* 0x000fe2000f8e00ff */
[----:B--2---:R-:W-:Y:S01]  /*71d0*/  MOV R11, UR5 ;  /* 0x00000005000b7c02 */ /* 0x004fe20008000f00 */
[----:B------:R-:W-:Y:S02]  /*71e0*/  IMAD.U32 R10, RZ, RZ, UR4 ;  /* 0x00000004ff0a7e24 */ /* 0x000fe4000f8e00ff */
[----:B------:R-:W-:Y:S07]  /*71f0*/  LEPC R20, `(.L_x_96) ;  /* 0x000000001014794e */ /* 0x000fee0000000000 */
[----:B---3-5:R-:W-:Y:S05]  /*7200*/  CALL.ABS.NOINC R14 ;  /* 0x000000000e007343 */ /* 0x028fea0003c00000 */
.L_x_96:
[----:B------:R-:W1:Y:S01]  /*7210*/  LDCU.64 UR8, c[0x4][0x80] ;  /* 0x01001000ff0877ac */ /* 0x000e620008000a00 */
[----:B------:R-:W2:Y:S01]  /*7220*/  LDC.64 R2, c[0x4][R2] ;  /* 0x0100000002027b82 */ /* 0x000ea20000000a00 */
[----:B------:R-:W-:Y:S02]  /*7230*/  HFMA2 R12, -RZ, RZ, 0, 5.9604644775390625e-08 ;  /* 0x00000001ff0c7431 */ /* 0x000fe400000001ff */
[----:B------:R-:W-:Y:S02]  /*7240*/  IMAD.MOV.U32 R8, RZ, RZ, 0x70 ;  /* 0x00000070ff087424 */ /* 0x000fe400078e00ff */
[----:B------:R-:W-:Y:S01]  /*7250*/  IMAD.MOV.U32 R13, RZ, RZ, RZ ;  /* 0x000000ffff0d7224 */ /* 0x000fe200078e00ff */
[----:B------:R-:W3:Y:S01]  /*7260*/  LDCU.64 UR6, c[0x4][0x88] ;  /* 0x01001100ff0677ac */ /* 0x000ee20008000a00 */
[----:B------:R-:W4:Y:S01]  /*7270*/  LDCU.64 UR4, c[0x4][0x8] ;  /* 0x01000100ff0477ac */ /* 0x000f220008000a00 */
[----:B-1----:R-:W-:Y:S02]  /*7280*/  MOV R4, UR8 ;  /* 0x0000000800047c02 */ /* 0x002fe40008000f00 */
[----:B------:R-:W-:Y:S02]  /*7290*/  MOV R5, UR9 ;  /* 0x0000000900057c02 */ /* 0x000fe40008000f00 */
[----:B---3--:R-:W-:Y:S01]  /*72a0*/  MOV R7, UR7 ;  /* 0x0000000700077c02 */ /* 0x008fe20008000f00 */
[----:B------:R-:W-:Y:S01]  /*72b0*/  IMAD.U32 R6, RZ, RZ, UR6 ;  /* 0x00000006ff067e24 */ /* 0x000fe2000f8e00ff */
[----:B----4-:R-:W-:Y:S01]  /*72c0*/  MOV R11, UR5 ;  /* 0x00000005000b7c02 */ /* 0x010fe20008000f00 */
[----:B------:R-:W-:Y:S02]  /*72d0*/  IMAD.U32 R10, RZ, RZ, UR4 ;  /* 0x00000004ff0a7e24 */ /* 0x000fe4000f8e00ff */
[----:B------:R-:W-:Y:S07]  /*72e0*/  LEPC R20, `(.L_x_95) ;  /* 0x000000001014794e */ /* 0x000fee0000000000 */
[----:B--2---:R-:W-:Y:S05]  /*72f0*/  CALL.ABS.NOINC R2 ;  /* 0x0000000002007343 */ /* 0x004fea0003c00000 */
.L_x_95:
[----:B------:R-:W-:Y:S02]  /*7300*/  R2UR UR6, R96 ;  /* 0x00000000600672ca */ /* 0x000fe400000e0000 */
[----:B------:R-:W-:Y:S02]  /*7310*/  R2UR UR5, R88 ;  /* 0x00000000580572ca */ /* 0x000fe400000e0000 */
[----:B------:R-:W-:Y:S02]  /*7320*/  R2UR UR4, R87 ;  /* 0x00000000570472ca */ /* 0x000fe400000e0000 */
[----:B------:R-:W-:Y:S02]  /*7330*/  ISETP.NE.U32.AND P4, PT, R74, RZ, PT ;  /* 0x000000ff4a00720c */ /* 0x000fe40003f85070 */
[----:B------:R-:W-:Y:S02]  /*7340*/  ISETP.NE.U32.AND P2, PT, RZ, UR62, PT ;  /* 0x0000003eff007c0c */ /* 0x000fe4000bf45070 */
[----:B------:R-:W-:Y:S02]  /*7350*/  ISETP.NE.AND.EX P4, PT, R75, RZ, PT, P4 ;  /* 0x000000ff4b00720c */ /* 0x000fe40003f85340 */
[----:B------:R-:W-:Y:S01]  /*7360*/  ISETP.NE.AND.EX P2, PT, RZ, UR63, PT, P2 ;  /* 0x0000003fff007c0c */ /* 0x000fe2000bf45320 */
[----:B------:R-:W-:Y:S02]  /*7370*/  UISETP.NE.AND UP2, UPT, UR6, URZ, UPT ;  /* 0x000000ff0600728c */ /* 0x000fe4000bf45270 */
[----:B------:R-:W-:Y:S04]  /*7380*/  UISETP.NE.U32.AND UP0, UPT, UR5, URZ, UPT ;  /* 0x000000ff0500728c */ /* 0x000fe8000bf05070 */
[----:B------:R-:W-:Y:S01]  /*7390*/  UISETP.NE.AND.EX UP1, UPT, UR4, URZ, UPT, UP0 ;  /* 0x000000ff0400728c */ /* 0x000fe2000bf25300 */
[----:B------:R-:W-:Y:S01]  /*73a0*/  PLOP3.LUT P1, PT, PT, PT, UP2, 0x80, 0x8 ;  /* 0x000000000008781c */ /* 0x000fe20003f2f028 */
[----:B------:R-:W-:Y:S03]  /*73b0*/  UPLOP3.LUT UP0, UPT, UPT, UPT, UPT, 0x40, 0x4 ;  /* 0x000000000004789c */ /* 0x000fe60003f0e870 */
[----:B------:R-:W-:Y:S06]  /*73c0*/  @UP2 UPLOP3.LUT UP0, UPT, UPT, UPT, UP1, 0x80, 0x8 ;  /* 0x000000000008289c */ /* 0x000fec0003f0f010 */
[----:B------:R-:W-:Y:S01]  /*73d0*/  PLOP3.LUT P0, PT, PT, PT, UP0, 0x80, 0x8 ;  /* 0x000000000008781c */ /* 0x000fe20003f0f008 */
[----:B------:R-:W-:Y:S01]  /*73e0*/  @!UPT UIADD3 URZ, UPT, UPT, URZ, URZ, URZ ;  /* 0x000000fffffff290 */ /* 0x000fe2000fffe0ff */
[----:B------:R-:W-:Y:S11]  /*73f0*/  BRA.U !UP1, `(.L_x_97) ;  /* 0x0000000109407547 */ /* 0x000ff6000b800000 */
[----:B------:R-:W-:Y:S01]  /*7400*/  UISETP.NE.U32.AND UP0, UPT, UR62, URZ, UPT ;  /* 0x000000ff3e00728c */ /* 0x000fe2000bf05070 */
[----:B------:R-:W-:Y:S01]  /*7410*/  R2UR UR6, R88 ;  /* 0x00000000580672ca */ /* 0x000fe200000e0000 */
[----:B------:R-:W1:Y:S01]  /*7420*/  LDCU.64 UR8, c[0x0][0x358] ;  /* 0x00006b00ff0877ac */ /* 0x000e620008000a00 */
[----:B------:R-:W-:Y:S02]  /*7430*/  HFMA2 R85, -RZ, RZ, 0, 5.9604644775390625e-08 ;  /* 0x00000001ff557431 */ /* 0x000fe400000001ff */
[----:B------:R-:W-:Y:S01]  /*7440*/  IMAD.MOV.U32 R0, RZ, RZ, 0x1 ;  /* 0x00000001ff007424 */ /* 0x000fe200078e00ff */
[----:B------:R-:W-:Y:S06]  /*7450*/  UISETP.NE.AND.EX UP0, UPT, UR63, URZ, UPT, UP0 ;  /* 0x000000ff3f00728c */ /* 0x000fec000bf05300 */
[----:B------:R-:W-:Y:S05]  /*7460*/  PLOP3.LUT P3, PT, PT, PT, UP0, 0x80, 0x8 ;  /* 0x000000000008781c */ /* 0x000fea0003f6f008 */
[----:B------:R-:W2:Y:S01]  /*7470*/  @UP0 LDCU.64 UR4, c[0x0][0xc88] ;  /* 0x00019100ff0407ac */ /* 0x000ea20008000a00 */
[----:B------:R-:W-:Y:S07]  /*7480*/  @UP0 UIMAD UR6, UR52, UR6, URZ ;  /* 0x00000006340602a4 */ /* 0x000fee000f8e02ff */
[----:B------:R-:W-:Y:S01]  /*7490*/  @!P3 PRMT R85, R0, 0x7610, R85 ;  /* 0x000076100055b816 */ /* 0x000fe20000000055 */
[----:B--2---:R-:W-:Y:S06]  /*74a0*/  @UP0 UIMAD.WIDE UR4, UR6, 0x4, UR4 ;  /* 0x00000004060408a5 */ /* 0x004fec000f8e0204 */
[----:B------:R-:W-:Y:S02]  /*74b0*/  IMAD.U32 R2, RZ, RZ, UR4 ;  /* 0x00000004ff027e24 */ /* 0x000fe4000f8e00ff */
[----:B------:R-:W-:Y:S03]  /*74c0*/  IMAD.U32 R3, RZ, RZ, UR5 ;  /* 0x00000005ff037e24 */ /* 0x000fe6000f8e00ff */
[----:B------:R-:W2:Y:S02]  /*74d0*/  @!UP0 LDCU UR4, c[0x0][0xc80] ;  /* 0x00019000ff0487ac */ /* 0x000ea40008000800 */
[----:B-1---5:R1:W5:Y:S02]  /*74e0*/  @P3 LDG.E R45, desc[UR8][R2.64] ;  /* 0x00000008022d3981 */ /* 0x022364000c1e1900 */
[----:B-12---:R-:W-:Y:S02]  /*74f0*/  @!P3 MOV R45, UR4 ;  /* 0x00000004002dbc02 */ /* 0x006fe40008000f00 */
.L_x_97:
[----:B------:R-:W-:Y:S05]  /*7500*/  @!P4 BRA `(.L_x_98) ;  /* 0x000000000024c947 */ /* 0x000fea0003800000 */
[----:B------:R-:W-:Y:S01]  /*7510*/  ISETP.NE.U32.AND P3, PT, R72, RZ, PT ;  /* 0x000000ff4800720c */ /* 0x000fe20003f65070 */
[----:B------:R-:W1:Y:S03]  /*7520*/  LDCU.64 UR4, c[0x0][0x358] ;  /* 0x00006b00ff0477ac */ /* 0x000e660008000a00 */
[----:B------:R-:W-:Y:S11]  /*7530*/  ISETP.NE.AND.EX P3, PT, R73, RZ, PT, P3 ;  /* 0x000000ff4900720c */ /* 0x000ff60003f65330 */
[----:B------:R-:W-:Y:S02]  /*7540*/  @!UPT UIADD3 URZ, UPT, UPT, URZ, URZ, URZ ;  /* 0x000000fffffff290 */ /* 0x000fe4000fffe0ff */
[----:B------:R-:W2:Y:S01]  /*7550*/  @P3 LDC.64 R2, c[0x0][0xca8] ;  /* 0x00032a00ff023b82 */ /* 0x000ea20000000a00 */
[----:B------:R-:W-:Y:S04]  /*7560*/  @P3 IMAD R0, R74, UR52, RZ ;  /* 0x000000344a003c24 */ /* 0x000fe8000f8e02ff */
[----:B--2---:R-:W-:Y:S05]  /*7570*/  @P3 IMAD.WIDE R2, R0, 0x4, R2 ;  /* 0x0000000400023825 */ /* 0x004fea00078e0202 */
[----:B-1---5:R1:W5:Y:S02]  /*7580*/  @P3 LDG.E R43, desc[UR4][R2.64] ;  /* 0x00000004022b3981 */ /* 0x022364000c1e1900 */
[----:B-1----:R-:W2:Y:S02]  /*7590*/  @!P3 LDC R43, c[0x0][0xca0] ;  /* 0x00032800ff2bbb82 */ /* 0x002ea40000000800 */
.L_x_98:
[----:B-----5:R-:W-:Y:S01]  /*75a0*/  FSETP.NEU.AND P3, PT, R45, RZ, PT ;  /* 0x000000ff2d00720b */ /* 0x020fe20003f6d000 */
[----:B------:R-:W-:Y:S01]  /*75b0*/  ULOP3.LUT UR4, UR54, 0x1, URZ, 0x3c, !UPT ;  /* 0x0000000136047892 */ /* 0x000fe2000f8e3cff */
[----:B------:R-:W-:Y:S01]  /*75c0*/  SEL R4, RZ, 0xffffffff, P2 ;  /* 0xffffffffff047807 */ /* 0x000fe20001000000 */
[----:B------:R-:W-:Y:S01]  /*75d0*/  IMAD.U32 R114, RZ, RZ, UR44 ;  /* 0x0000002cff727e24 */ /* 0x000fe2000f8e00ff */
[C---:B------:R-:W-:Y:S01]  /*75e0*/  @P1 LOP3.LUT P2, RZ, R85.reuse, 0xff, RZ, 0xc0, !PT ;  /* 0x000000ff55ff1812 */ /* 0x040fe2000784c0ff */
[----:B------:R-:W-:Y:S01]  /*75f0*/  IMAD.MOV.U32 R98, RZ, RZ, 0x10 ;  /* 0x00000010ff627424 */ /* 0x000fe200078e00ff */
[----:B------:R-:W-:Y:S01]  /*7600*/  @P1 SEL R0, RZ, 0xffffffff, P3 ;  /* 0xffffffffff001807 */ /* 0x000fe20001800000 */
[----:B------:R-:W-:Y:S01]  /*7610*/  IMAD.U32 R112, RZ, RZ, UR4 ;  /* 0x00000004ff707e24 */ /* 0x000fe2000f8e00ff */
[----:B------:R-:W-:Y:S01]  /*7620*/  LEA R104, R80, UR43, 0x3 ;  /* 0x0000002b50687c11 */ /* 0x000fe2000f8e18ff */
[----:B------:R-:W-:Y:S01]  /*7630*/  IMAD.SHL.U32 R99, R82, 0x2, RZ ;  /* 0x0000000252637824 */ /* 0x000fe200078e00ff */
[----:B------:R-:W-:Y:S01]  /*7640*/  @P0 SEL R0, R4, R0, !P2 ;  /* 0x0000000004000207 */ /* 0x000fe20005000000 */
[----:B------:R-:W-:Y:S01]  /*7650*/  IMAD.SHL.U32 R114, R114, 0x1000, RZ ;  /* 0x0000100072727824 */ /* 0x000fe200078e00ff */
[----:B------:R-:W-:Y:S01]  /*7660*/  PLOP3.LUT P2, PT, PT, PT, UP1, 0x80, 0x8 ;  /* 0x000000000008781c */ /* 0x000fe20003f4f018 */
[----:B------:R-:W-:Y:S01]  /*7670*/  BSSY B1, `(.L_x_99) ;  /* 0x000003b000017945 */ /* 0x000fe20003800000 */
[----:B------:R-:W-:Y:S01]  /*7680*/  @P1 LOP3.LUT R0, R0, 0x1, RZ, 0xc0, !PT ;  /* 0x0000000100001812 */ /* 0x000fe200078ec0ff */
[----:B------:R-:W-:Y:S01]  /*7690*/  IMAD.MOV.U32 R107, RZ, RZ, 0x1 ;  /* 0x00000001ff6b7424 */ /* 0x000fe200078e00ff */
[----:B------:R-:W-:Y:S01]  /*76a0*/  LOP3.LUT P4, R76, R85, 0xff, RZ, 0xc0, !PT ;  /* 0x000000ff554c7812 */ /* 0x000fe2000788c0ff */
[----:B------:R-:W-:Y:S01]  /*76b0*/  IMAD R105, R80, 0x40, R81 ;  /* 0x0000004050697824 */ /* 0x000fe200078e0251 */
[----:B------:R-:W-:Y:S01]  /*76c0*/  ISETP.NE.U32.OR P5, PT, R0, 0x1, !P1 ;  /* 0x000000010000780c */ /* 0x000fe20004fa5470 */
[----:B------:R-:W-:Y:S01]  /*76d0*/  IMAD.U32 R0, RZ, RZ, UR44 ;  /* 0x0000002cff007e24 */ /* 0x000fe2000f8e00ff */
[----:B------:R-:W-:Y:S01]  /*76e0*/  SEL R3, RZ, 0xffffffff, P3 ;  /* 0xffffffffff037807 */ /* 0x000fe20001800000 */
[----:B------:R-:W-:Y:S01]  /*76f0*/  IMAD.U32 R106, RZ, RZ, UR44 ;  /* 0x0000002cff6a7e24 */ /* 0x000fe2000f8e00ff */
[----:B------:R-:W-:Y:S02]  /*7700*/  LOP3.LUT P6, RZ, R83, 0x40, RZ, 0xc0, !PT ;  /* 0x0000004053ff7812 */ /* 0x000fe400078cc0ff */
[----:B------:R-:W-:Y:S02]  /*7710*/  CS2R R70, SRZ ;  /* 0x0000000000467805 */ /* 0x000fe4000001ff00 */
[----:B------:R-:W-:Y:S02]  /*7720*/  LEA R0, R0, UR43, 0x3 ;  /* 0x0000002b00007c11 */ /* 0x000fe4000f8e18ff */
[----:B------:R-:W-:Y:S02]  /*7730*/  CS2R R68, SRZ ;  /* 0x0000000000447805 */ /* 0x000fe4000001ff00 */
[----:B------:R-:W-:Y:S02]  /*7740*/  @P2 SEL R3, R4, R3, !P4 ;  /* 0x0000000304032207 */ /* 0x000fe40006000000 */
[----:B------:R-:W-:Y:S02]  /*7750*/  CS2R R66, SRZ ;  /* 0x0000000000427805 */ /* 0x000fe4000001ff00 */
[----:B------:R-:W-:Y:S02]  /*7760*/  SEL R98, R98, 0xfffffff0, !P6 ;  /* 0xfffffff062627807 */ /* 0x000fe40007000000 */
[----:B------:R-:W-:Y:S02]  /*7770*/  CS2R R64, SRZ ;  /* 0x0000000000407805 */ /* 0x000fe4000001ff00 */
[----:B------:R-:W-:Y:S02]  /*7780*/  LOP3.LUT R3, R3, 0x1, RZ, 0xc0, !PT ;  /* 0x0000000103037812 */ /* 0x000fe400078ec0ff */
[----:B------:R-:W-:Y:S02]  /*7790*/  CS2R R58, SRZ ;  /* 0x00000000003a7805 */ /* 0x000fe4000001ff00 */
[----:B------:R-:W-:Y:S02]  /*77a0*/  @P5 SHF.L.U32 R2, R112, 0x1f, RZ ;  /* 0x0000001f70025819 */ /* 0x000fe400000006ff */
[----:B------:R-:W-:Y:S02]  /*77b0*/  CS2R R56, SRZ ;  /* 0x0000000000387805 */ /* 0x000fe4000001ff00 */
[----:B------:R-:W-:Y:S02]  /*77c0*/  IADD3 R51, PT, PT, R114, UR43, R99 ;  /* 0x0000002b72337c10 */ /* 0x000fe4000fffe063 */
[----:B------:R-:W-:Y:S01]  /*77d0*/  CS2R R54, SRZ ;  /* 0x0000000000367805 */ /* 0x000fe2000001ff00 */
[----:B------:R1:W3:Y:S01]  /*77e0*/  @P5 SYNCS.PHASECHK.TRANS64.TRYWAIT P1, [R0+URZ+0x40], R2 ;  /* 0x00004002000055a7 */ /* 0x0002e200080211ff */
[----:B------:R-:W-:Y:S02]  /*77f0*/  ISETP.NE.U32.AND P2, PT, R3, 0x1, PT ;  /* 0x000000010300780c */ /* 0x000fe40003f45070 */
[----:B------:R-:W-:Y:S02]  /*7800*/  CS2R R52, SRZ ;  /* 0x0000000000347805 */ /* 0x000fe4000001ff00 */
[----:B------:R-:W-:Y:S01]  /*7810*/  P2R R97, PR, RZ, 0x20 ;  /* 0x00000020ff617803 */ /* 0x000fe20000000000 */
[----:B------:R-:W-:Y:S01]  /*7820*/  IMAD.IADD R50, R51, 0x1, R98 ;  /* 0x0000000133327824 */ /* 0x000fe200078e0262 */
[----:B------:R-:W-:Y:S02]  /*7830*/  P2R R113, PR, RZ, 0x4 ;  /* 0x00000004ff717803 */ /* 0x000fe40000000000 */
[----:B-1----:R-:W-:Y:S04]  /*7840*/  SHF.L.U32 R2, R79, 0x1f, RZ ;  /* 0x0000001f4f027819 */ /* 0x002fe800000006ff */
[----:B------:R1:W4:Y:S01]  /*7850*/  SYNCS.PHASECHK.TRANS64.TRYWAIT P0, [R104+URZ+0xa0], R2 ;  /* 0x0000a002680075a7 */ /* 0x00032200080011ff */
[----:B---3--:R-:W-:Y:S01]  /*7860*/  @P5 SEL R107, RZ, 0x1, !P1 ;  /* 0x00000001ff6b5807 */ /* 0x008fe20004800000 */
[----:B-1----:R-:W-:Y:S06]  /*7870*/  @!P5 BRA `(.L_x_100) ;  /* 0x000000000068d947 */ /* 0x002fec0003800000 */
[----:B------:R-:W-:Y:S01]  /*7880*/  ISETP.NE.AND P1, PT, R107, RZ, PT ;  /* 0x000000ff6b00720c */ /* 0x000fe20003f25270 */
[----:B------:R-:W-:Y:S01]  /*7890*/  BSSY B0, `(.L_x_101) ;  /* 0x000000d000007945 */ /* 0x000fe20003800000 */
[----:B------:R-:W-:Y:S02]  /*78a0*/  CS2R R54, SRZ ;  /* 0x0000000000367805 */ /* 0x000fe4000001ff00 */
[----:B------:R-:W-:Y:S02]  /*78b0*/  CS2R R52, SRZ ;  /* 0x0000000000347805 */ /* 0x000fe4000001ff00 */
[----:B------:R-:W-:Y:S02]  /*78c0*/  CS2R R58, SRZ ;  /* 0x00000000003a7805 */ /* 0x000fe4000001ff00 */
[----:B------:R-:W-:Y:S02]  /*78d0*/  CS2R R56, SRZ ;  /* 0x0000000000387805 */ /* 0x000fe4000001ff00 */
[----:B------:R-:W-:Y:S02]  /*78e0*/  CS2R R66, SRZ ;  /* 0x0000000000427805 */ /* 0x000fe4000001ff00 */
[----:B------:R-:W-:Y:S02]  /*78f0*/  CS2R R64, SRZ ;  /* 0x0000000000407805 */ /* 0x000fe4000001ff00 */
[----:B------:R-:W-:Y:S02]  /*7900*/  CS2R R70, SRZ ;  /* 0x0000000000467805 */ /* 0x000fe4000001ff00 */
[----:B------:R-:W-:Y:S01]  /*7910*/  CS2R R68, SRZ ;  /* 0x0000000000447805 */ /* 0x000fe2000001ff00 */
[----:B------:R-:W-:Y:S06]  /*7920*/  @P1 BRA `(.L_x_102) ;  /* 0x00000000000c1947 */ /* 0x000fec0003800000 */
[----:B------:R-:W-:Y:S04]  /*7930*/  SHF.L.U32 R3, R112, 0x1f, RZ ;  /* 0x0000001f70037819 */ /* 0x000fe800000006ff */
[----:B------:R-:W1:Y:S02]  /*7940*/  SYNCS.PHASECHK.TRANS64.TRYWAIT P1, [R0+URZ+0x40], R3 ;  /* 0x00004003000075a7 */ /* 0x000e6400080211ff */
[----:B-1----:R-:W-:Y:S05]  /*7950*/  @!P1 BRA `(.L_x_103) ;  /* 0x0000004800b09947 */ /* 0x002fea0003800000 */
.L_x_102:
[----:B------:R-:W-:Y:S05]  /*7960*/  BSYNC B0 ;  /* 0x0000000000007941 */ /* 0x000fea0003800000 */
.L_x_101:
[----:B------:R-:W-:Y:S01]  /*7970*/  ISETP.NE.AND P1, PT, R113, RZ, PT ;  /* 0x000000ff7100720c */ /* 0x000fe20003f25270 */
[----:B------:R-:W-:Y:S04]  /*7980*/  UIADD3 UR4, UPT, UPT, UR44, 0x1, URZ ;  /* 0x000000012c047890 */ /* 0x000fe8000fffe0ff */
[----:B------:R-:W-:Y:S04]  /*7990*/  UISETP.NE.AND UP0, UPT, UR4, 0x3, UPT ;  /* 0x000000030400788c */ /* 0x000fe8000bf05270 */
[----:B------:R-:W-:Y:S02]  /*79a0*/  USEL UR5, URZ, 0x1, UP0 ;  /* 0x00000001ff057887 */ /* 0x000fe40008000000 */
[----:B------:R-:W-:Y:S02]  /*79b0*/  USEL UR4, UR4, URZ, UP0 ;  /* 0x000000ff04047287 */ /* 0x000fe40008000000 */
[----:B------:R3:W1:Y:S02]  /*79c0*/  @P1 LDS.128 R52, [R51+0x200] ;  /* 0x0002000033341984 */ /* 0x0006640000000c00 */
[----:B------:R-:W-:Y:S02]  /*79d0*/  LOP3.LUT R112, R112, UR5, RZ, 0x3c, !PT ;  /* 0x0000000570707c12 */ /* 0x000fe4000f8e3cff */
[----:B------:R3:W1:Y:S01]  /*79e0*/  @P1 LDS.128 R56, [R50+0x200] ;  /* 0x0002000032381984 */ /* 0x0006620000000c00 */
[----:B------:R-:W-:Y:S03]  /*79f0*/  IMAD.U32 R106, RZ, RZ, UR4 ;  /* 0x00000004ff6a7e24 */ /* 0x000fe6000f8e00ff */
[----:B------:R3:W1:Y:S04]  /*7a00*/  @P1 LDS.128 R64, [R51+0xa00] ;  /* 0x000a000033401984 */ /* 0x0006680000000c00 */
[----:B------:R3:W1:Y:S02]  /*7a10*/  @P1 LDS.128 R68, [R50+0xa00] ;  /* 0x000a000032441984 */ /* 0x0006640000000c00 */
.L_x_100:
[----:B------:R-:W-:Y:S05]  /*7a20*/  BSYNC B1 ;  /* 0x0000000000017941 */ /* 0x000fea0003800000 */
.L_x_99:
[----:B------:R-:W-:Y:S01]  /*7a30*/  HFMA2 R39, -RZ, RZ, 0, 0 ;  /* 0x00000000ff277431 */ /* 0x000fe200000001ff */
[----:B-1----:R-:W-:Y:S01]  /*7a40*/  SHF.R.U32.HI R0, RZ, 0x15, R105 ;  /* 0x00000015ff007819 */ /* 0x002fe20000011669 */
[----:B----4-:R-:W-:Y:S06]  /*7a50*/  @P0 BRA `(.L_x_104) ;  /* 0x0000000000080947 */ /* 0x010fec0003800000 */
[----:B------:R-:W1:Y:S02]  /*7a60*/  SYNCS.PHASECHK.TRANS64.TRYWAIT P0, [R104+URZ+0xa0], R2 ;  /* 0x0000a002680075a7 */ /* 0x000e6400080011ff */
[----:B-1----:R-:W-:Y:S05]  /*7a70*/  @!P0 BRA `(.L_x_105) ;  /* 0x00000048007c8947 */ /* 0x002fea0003800000 */
.L_x_104:
[----:B-1----:R-:W-:Y:S01]  /*7a80*/  LOP3.LUT R2, R0, 0x3, RZ, 0xc0, !PT ;  /* 0x0000000300027812 */ /* 0x002fe200078ec0ff */
[----:B------:R-:W-:Y:S01]  /*7a90*/  IMAD.MOV.U32 R38, RZ, RZ, RZ ;  /* 0x000000ffff267224 */ /* 0x000fe200078e00ff */
[----:B------:R-:W-:Y:S02]  /*7aa0*/  CS2R R36, SRZ ;  /* 0x0000000000247805 */ /* 0x000fe4000001ff00 */
[----:B------:R-:W-:Y:S02]  /*7ab0*/  CS2R R34, SRZ ;  /* 0x0000000000227805 */ /* 0x000fe4000001ff00 */
[----:B------:R-:W-:Y:S02]  /*7ac0*/  ISETP.NE.AND P0, PT, R84, R2, PT ;  /* 0x000000025400720c */ /* 0x000fe40003f05270 */
[----:B------:R-:W-:Y:S02]  /*7ad0*/  CS2R R32, SRZ ;  /* 0x0000000000207805 */ /* 0x000fe4000001ff00 */
        /* <DEDUP_REMOVED lines=13> */
[----:B------:R-:W-:Y:S11]  /*7bb0*/  LOP3.LUT P0, RZ, R0, 0x3, R86, 0x48, !PT ;  /* 0x0000000300ff7812 */ /* 0x000ff60007804856 */
[----:B------:R-:W-:Y:S02]  /*7bc0*/  @!UPT UIADD3 URZ, UPT, UPT, URZ, URZ, URZ ;  /* 0x000000fffffff290 */ /* 0x000fe4000fffe0ff */
[----:B------:R-:W-:Y:S05]  /*7bd0*/  @!P0 BRA `(.L_x_107) ;  /* 0x0000000000408947 */ /* 0x000fea0003800000 */
[----:B------:R-:W1:Y:S01]  /*7be0*/  LDCU.64 UR8, c[0x4][0x70] ;  /* 0x01000e00ff0877ac */ /* 0x000e620008000a00 */
[----:B------:R-:W-:Y:S01]  /*7bf0*/  MOV R15, 0x0 ;  /* 0x00000000000f7802 */ /* 0x000fe20000000f00 */
[----:B------:R-:W-:Y:S02]  /*7c00*/  HFMA2 R12, -RZ, RZ, 0, 5.9604644775390625e-08 ;  /* 0x00000001ff0c7431 */ /* 0x000fe400000001ff */
[----:B------:R-:W-:Y:S02]  /*7c10*/  IMAD.MOV.U32 R8, RZ, RZ, 0x192 ;  /* 0x00000192ff087424 */ /* 0x000fe400078e00ff */
[----:B------:R-:W-:Y:S01]  /*7c20*/  IMAD.MOV.U32 R13, RZ, RZ, RZ ;  /* 0x000000ffff0d7224 */ /* 0x000fe200078e00ff */
[----:B------:R-:W4:Y:S01]  /*7c30*/  LDCU.64 UR6, c[0x4][0x78] ;  /* 0x01000f00ff0677ac */ /* 0x000f220008000a00 */
[----:B------:R-:W2:Y:S01]  /*7c40*/  LDC.64 R14, c[0x4][R15] ;  /* 0x010000000f0e7b82 */ /* 0x000ea20000000a00 */
[----:B------:R-:W5:Y:S01]  /*7c50*/  LDCU.64 UR4, c[0x4][0x10] ;  /* 0x01000200ff0477ac */ /* 0x000f620008000a00 */
[----:B-1----:R-:W-:Y:S01]  /*7c60*/  MOV R5, UR9 ;  /* 0x0000000900057c02 */ /* 0x002fe20008000f00 */
[----:B------:R-:W-:Y:S01]  /*7c70*/  IMAD.U32 R4, RZ, RZ, UR8 ;  /* 0x00000008ff047e24 */ /* 0x000fe2000f8e00ff */
[----:B----4-:R-:W-:Y:S01]  /*7c80*/  MOV R7, UR7 ;  /* 0x0000000700077c02 */ /* 0x010fe20008000f00 */
[----:B------:R-:W-:Y:S01]  /*7c90*/  IMAD.U32 R6, RZ, RZ, UR6 ;  /* 0x00000006ff067e24 */ /* 0x000fe2000f8e00ff */
[----:B-----5:R-:W-:Y:S01]  /*7ca0*/  MOV R11, UR5 ;  /* 0x00000005000b7c02 */ /* 0x020fe20008000f00 */
[----:B------:R-:W-:Y:S02]  /*7cb0*/  IMAD.U32 R10, RZ, RZ, UR4 ;  /* 0x00000004ff0a7e24 */ /* 0x000fe4000f8e00ff */
[----:B------:R-:W-:Y:S07]  /*7cc0*/  LEPC R20, `(.L_x_107) ;  /* 0x000000001014794e */ /* 0x000fee0000000000 */
[----:B--23--:R-:W-:Y:S05]  /*7cd0*/  CALL.ABS.NOINC R14 ;  /* 0x000000000e007343 */ /* 0x00cfea0003c00000 */
.L_x_107:
[----:B------:R-:W-:Y:S05]  /*7ce0*/  WARPSYNC.ALL ;  /* 0x0000000000007948 */ /* 0x000fea0003800000 */
[C---:B------:R-:W-:Y:S01]  /*7cf0*/  R2UR UR4, R105.reuse ;  /* 0x00000000690472ca */ /* 0x040fe200000e0000 */
[----:B------:R-:W-:Y:S05]  /*7d00*/  VIADD R0, R105, 0x20 ;  /* 0x0000002069007836 */ /* 0x000fea0000000000 */
[----:B------:R-:W-:Y:S04]  /*7d10*/  SHF.R.U32.HI R0, RZ, 0x15, R0 ;  /* 0x00000015ff007819 */ /* 0x000fe80000011600 */
[----:B------:R-:W-:Y:S03]  /*7d20*/  LOP3.LUT P0, RZ, R0, 0x3, R86, 0x48, !PT ;  /* 0x0000000300ff7812 */ /* 0x000fe60007804856 */
[----:B------:R-:W1:Y:S10]  /*7d30*/  LDTM.x16 R24, tmem[UR4] ;  /* 0x00000004001879ee */ /* 0x000e740008240000 */
[----:B-1----:R-:W-:Y:S05]  /*7d40*/  @!P0 BRA `(.L_x_108) ;  /* 0x0000000000408947 */ /* 0x002fea0003800000 */
        /* <DEDUP_REMOVED lines=16> */
.L_x_108:
[----:B------:R-:W-:Y:S05]  /*7e50*/  WARPSYNC.ALL ;  /* 0x0000000000007948 */ /* 0x000fea0003800000 */
[----:B------:R-:W-:Y:S11]  /*7e60*/  R2UR UR4, R105 ;  /* 0x00000000690472ca */ /* 0x000ff600000e0000 */
[----:B------:R-:W-:Y:S02]  /*7e70*/  @!UPT UIADD3 URZ, UPT, UPT, URZ, URZ, URZ ;  /* 0x000000fffffff290 */ /* 0x000fe4000fffe0ff */
[----:B------:R-:W1:Y:S02]  /*7e80*/  LDTM.x16 R4, tmem[UR4+0x20] ;  /* 0x00002004000479ee */ /* 0x000e640008240000 */
[----:B-1----:R-:W-:Y:S01]  /*7e90*/  NOP ;  /* 0x0000000000007918 */ /* 0x002fe20000000000 */
.L_x_106:
[----:B------:R-:W-:Y:S01]  /*7ea0*/  SHF.L.U32 R20, R52, 0x10, RZ ;  /* 0x0000001034147819 */ /* 0x000fe200000006ff */
[C---:B--2---:R-:W-:Y:S01]  /*7eb0*/  FMUL R0, R43.reuse, R24 ;  /* 0x000000182b007220 */ /* 0x044fe20000400000 */
[----:B------:R-:W-:Y:S01]  /*7ec0*/  ISETP.NE.AND P0, PT, R84, R2, PT ;  /* 0x000000025400720c */ /* 0x000fe20003f05270 */
[----:B------:R-:W-:Y:S01]  /*7ed0*/  FMUL R2, R43, R25 ;  /* 0x000000192b027220 */ /* 0x000fe20000400000 */
[----:B------:R-:W-:Y:S01]  /*7ee0*/  LOP3.LUT R21, R52, 0xffff0000, RZ, 0xc0, !PT ;  /* 0xffff000034157812 */ /* 0x000fe200078ec0ff */
[----:B------:R-:W-:Y:S01]  /*7ef0*/  FFMA R0, R45, R20, R0 ;  /* 0x000000142d007223 */ /* 0x000fe20000000000 */
[----:B------:R-:W-:Y:S01]  /*7f00*/  SHF.L.U32 R22, R53, 0x10, RZ ;  /* 0x0000001035167819 */ /* 0x000fe200000006ff */
[----:B------:R-:W-:Y:S01]  /*7f10*/  FMUL R3, R43, R26 ;  /* 0x0000001a2b037220 */ /* 0x000fe20000400000 */
[----:B------:R-:W-:Y:S01]  /*7f20*/  LOP3.LUT R23, R53, 0xffff0000, RZ, 0xc0, !PT ;  /* 0xffff000035177812 */ /* 0x000fe200078ec0ff */
[----:B------:R-:W-:Y:S01]  /*7f30*/  FFMA R2, R45, R21, R2 ;  /* 0x000000152d027223 */ /* 0x000fe20000000002 */
[C---:B------:R-:W-:Y:S01]  /*7f40*/  SHF.L.U32 R40, R54.reuse, 0x10, RZ ;  /* 0x0000001036287819 */ /* 0x040fe200000006ff */
[----:B------:R-:W-:Y:S01]  /*7f50*/  FMUL R20, R43, R27 ;  /* 0x0000001b2b147220 */ /* 0x000fe20000400000 */
[----:B------:R-:W-:Y:S01]  /*7f60*/  LOP3.LUT R41, R54, 0xffff0000, RZ, 0xc0, !PT ;  /* 0xffff000036297812 */ /* 0x000fe200078ec0ff */
[----:B------:R-:W-:Y:S01]  /*7f70*/  FFMA R3, R45, R22, R3 ;  /* 0x000000162d037223 */ /* 0x000fe20000000003 */
[----:B------:R-:W-:Y:S01]  /*7f80*/  F2FP.BF16.F32.PACK_AB R60, R2, R0 ;  /* 0x00000000023c723e */ /* 0x000fe200000010ff */
[----:B------:R-:W-:Y:S01]  /*7f90*/  FMUL R21, R43, R28 ;  /* 0x0000001c2b157220 */ /* 0x000fe20000400000 */
[----:B------:R-:W-:Y:S01]  /*7fa0*/  LOP3.LUT R42, R69, 0xffff0000, RZ, 0xc0, !PT ;  /* 0xffff0000452a7812 */ /* 0x000fe200078ec0ff */
[----:B------:R-:W-:Y:S01]  /*7fb0*/  FMUL R22, R43, R29 ;  /* 0x0000001d2b167220 */ /* 0x000fe20000400000 */
[----:B------:R-:W-:Y:S01]  /*7fc0*/  SHF.L.U32 R46, R70, 0x10, RZ ;  /* 0x00000010462e7819 */ /* 0x000fe200000006ff */
[----:B------:R-:W-:Y:S01]  /*7fd0*/  FFMA R20, R45, R23, R20 ;  /* 0x000000172d147223 */ /* 0x000fe20000000014 */
[----:B------:R-:W-:Y:S01]  /*7fe0*/  SHF.L.U32 R23, R55, 0x10, RZ ;  /* 0x0000001037177819 */ /* 0x000fe200000006ff */
[----:B------:R-:W-:Y:S01]  /*7ff0*/  FFMA R21, R45, R40, R21 ;  /* 0x000000282d157223 */ /* 0x000fe20000000015 */
[----:B------:R-:W-:Y:S01]  /*8000*/  LOP3.LUT R40, R55, 0xffff0000, RZ, 0xc0, !PT ;  /* 0xffff000037287812 */ /* 0x000fe200078ec0ff */
[----:B------:R-:W-:Y:S01]  /*8010*/  FFMA R22, R45, R41, R22 ;  /* 0x000000292d167223 */ /* 0x000fe20000000016 */
[----:B------:R-:W-:Y:S01]  /*8020*/  F2FP.BF16.F32.PACK_AB R61, R20, R3 ;  /* 0x00000003143d723e */ /* 0x000fe200000010ff */
[C---:B------:R-:W-:Y:S01]  /*8030*/  FMUL R0, R43.reuse, R30 ;  /* 0x0000001e2b007220 */ /* 0x040fe20000400000 */
[----:B------:R-:W-:Y:S01]  /*8040*/  LOP3.LUT R41, R58, 0xffff0000, RZ, 0xc0, !PT ;  /* 0xffff00003a297812 */ /* 0x000fe200078ec0ff */
[----:B------:R-:W-:Y:S01]  /*8050*/  FMUL R2, R43, R31 ;  /* 0x0000001f2b027220 */ /* 0x000fe20000400000 */
[----:B------:R-:W-:Y:S01]  /*8060*/  F2FP.BF16.F32.PACK_AB R62, R22, R21 ;  /* 0x00000015163e723e */ /* 0x000fe200000010ff */
[C---:B------:R-:W-:Y:S01]  /*8070*/  FFMA R0, R45.reuse, R23, R0 ;  /* 0x000000172d007223 */ /* 0x040fe20000000000 */
[C---:B------:R-:W-:Y:S01]  /*8080*/  SHF.L.U32 R22, R56.reuse, 0x10, RZ ;  /* 0x0000001038167819 */ /* 0x040fe200000006ff */
[----:B------:R-:W-:Y:S01]  /*8090*/  FFMA R2, R45, R40, R2 ;  /* 0x000000282d027223 */ /* 0x000fe20000000002 */
[----:B------:R-:W-:Y:S01]  /*80a0*/  LOP3.LUT R23, R56, 0xffff0000, RZ, 0xc0, !PT ;  /* 0xffff000038177812 */ /* 0x000fe200078ec0ff */
[----:B------:R-:W-:Y:S01]  /*80b0*/  FMUL R3, R43, R32 ;  /* 0x000000202b037220 */ /* 0x000fe20000400000 */
[----:B------:R-:W-:Y:S01]  /*80c0*/  SHF.L.U32 R40, R57, 0x10, RZ ;  /* 0x0000001039287819 */ /* 0x000fe200000006ff */
[C---:B------:R-:W-:Y:S01]  /*80d0*/  FMUL R20, R43.reuse, R33 ;  /* 0x000000212b147220 */ /* 0x040fe20000400000 */
[----:B------:R-:W-:Y:S01]  /*80e0*/  F2FP.BF16.F32.PACK_AB R63, R2, R0 ;  /* 0x00000000023f723e */ /* 0x000fe200000010ff */
[----:B------:R-:W-:Y:S01]  /*80f0*/  FMUL R21, R43, R34 ;  /* 0x000000222b157220 */ /* 0x000fe20000400000 */
[----:B------:R-:W-:Y:S01]  /*8100*/  LOP3.LUT R47, R70, 0xffff0000, RZ, 0xc0, !PT ;  /* 0xffff0000462f7812 */ /* 0x000fe200078ec0ff */
[----:B------:R-:W-:Y:S01]  /*8110*/  FFMA R3, R45, R22, R3 ;  /* 0x000000162d037223 */ /* 0x000fe20000000003 */
[----:B------:R-:W-:Y:S01]  /*8120*/  SHF.L.U32 R48, R71, 0x10, RZ ;  /* 0x0000001047307819 */ /* 0x000fe200000006ff */
[----:B------:R-:W-:Y:S01]  /*8130*/  FFMA R20, R45, R23, R20 ;  /* 0x000000172d147223 */ /* 0x000fe20000000014 */
[----:B------:R-:W-:Y:S01]  /*8140*/  LOP3.LUT R23, R57, 0xffff0000, RZ, 0xc0, !PT ;  /* 0xffff000039177812 */ /* 0x000fe200078ec0ff */
[----:B------:R-:W-:Y:S01]  /*8150*/  FFMA R21, R45, R40, R21 ;  /* 0x000000282d157223 */ /* 0x000fe20000000015 */
[----:B------:R-:W-:Y:S01]  /*8160*/  SHF.L.U32 R40, R58, 0x10, RZ ;  /* 0x000000103a287819 */ /* 0x000fe200000006ff */
[C---:B------:R-:W-:Y:S01]  /*8170*/  FMUL R0, R43.reuse, R35 ;  /* 0x000000232b007220 */ /* 0x040fe20000400000 */
[----:B------:R-:W-:Y:S01]  /*8180*/  F2FP.BF16.F32.PACK_AB R100, R20, R3 ;  /* 0x000000031464723e */ /* 0x000fe200000010ff */
[----:B------:R-:W-:Y:S01]  /*8190*/  FMUL R2, R43, R36 ;  /* 0x000000242b027220 */ /* 0x000fe20000400000 */
[----:B------:R-:W-:Y:S01]  /*81a0*/  LOP3.LUT R49, R71, 0xffff0000, RZ, 0xc0, !PT ;  /* 0xffff000047317812 */ /* 0x000fe200078ec0ff */
[----:B------:R-:W-:Y:S01]  /*81b0*/  FMUL R22, R43, R37 ;  /* 0x000000252b167220 */ /* 0x000fe20000400000 */
[----:B------:R-:W-:Y:S01]  /*81c0*/  ISETP.NE.AND P1, PT, R84, RZ, PT ;  /* 0x000000ff5400720c */ /* 0x000fe20003f25270 */
[----:B------:R-:W-:Y:S01]  /*81d0*/  FFMA R0, R45, R23, R0 ;  /* 0x000000172d007223 */ /* 0x000fe20000000000 */
[----:B------:R-:W-:Y:S01]  /*81e0*/  SHF.L.U32 R23, R59, 0x10, RZ ;  /* 0x000000103b177819 */ /* 0x000fe200000006ff */
[----:B------:R-:W-:Y:S01]  /*81f0*/  FFMA R2, R45, R40, R2 ;  /* 0x000000282d027223 */ /* 0x000fe20000000002 */
[----:B------:R-:W-:Y:S01]  /*8200*/  LOP3.LUT R40, R59, 0xffff0000, RZ, 0xc0, !PT ;  /* 0xffff00003b287812 */ /* 0x000fe200078ec0ff */
[----:B------:R1:W-:Y:S01]  /*8210*/  @!P0 STS.128 [R51+0x200], R60 ;  /* 0x0002003c33008388 */ /* 0x0003e20000000c00 */
[----:B------:R-:W-:Y:S01]  /*8220*/  F2FP.BF16.F32.PACK_AB R101, R0, R21 ;  /* 0x000000150065723e */ /* 0x000fe200000010ff */
[----:B------:R-:W-:Y:S01]  /*8230*/  FFMA R22, R45, R41, R22 ;  /* 0x000000292d167223 */ /* 0x000fe20000000016 */
[----:B------:R-:W-:Y:S01]  /*8240*/  LOP3.LUT R41, R66, 0xffff0000, RZ, 0xc0, !PT ;  /* 0xffff000042297812 */ /* 0x000fe200078ec0ff */
[C---:B------:R-:W-:Y:S01]  /*8250*/  FMUL R3, R43.reuse, R38 ;  /* 0x000000262b037220 */ /* 0x040fe20000400000 */
[C---:B------:R-:W-:Y:S01]  /*8260*/  FMUL R20, R43.reuse, R39 ;  /* 0x000000272b147220 */ /* 0x040fe20000400000 */
        /* <DEDUP_REMOVED lines=8> */
[----:B------:R-:W-:Y:S01]  /*82f0*/  FMUL R21, R43, R6 ;  /* 0x000000062b157220 */ /* 0x000fe20000400000 */
[C---:B------:R-:W-:Y:S01]  /*8300*/  FFMA R0, R45.reuse, R22, R0 ;  /* 0x000000162d007223 */ /* 0x040fe20000000000 */
[C---:B------:R-:W-:Y:S01]  /*8310*/  FFMA R2, R45.reuse, R23, R2 ;  /* 0x000000172d027223 */ /* 0x040fe20000000002 */
[----:B------:R-:W-:Y:S01]  /*8320*/  F2FP.BF16.F32.PACK_AB R103, R20, R3 ;  /* 0x000000031467723e */ /* 0x000fe200000010ff */
[----:B------:R-:W-:Y:S01]  /*8330*/  FFMA R21, R45, R40, R21 ;  /* 0x000000282d157223 */ /* 0x000fe20000000015 */
[----:B------:R-:W-:Y:S01]  /*8340*/  LOP3.LUT R23, R65, 0xffff0000, RZ, 0xc0, !PT ;  /* 0xffff000041177812 */ /* 0x000fe200078ec0ff */
[C---:B------:R-:W-:Y:S01]  /*8350*/  FMUL R3, R43.reuse, R7 ;  /* 0x000000072b037220 */ /* 0x040fe20000400000 */
[----:B------:R-:W-:Y:S01]  /*8360*/  SHF.L.U32 R40, R66, 0x10, RZ ;  /* 0x0000001042287819 */ /* 0x000fe200000006ff */
[----:B------:R1:W-:Y:S01]  /*8370*/  @!P0 STS.128 [R50+0x200], R100 ;  /* 0x0002006432008388 */ /* 0x0003e20000000c00 */
[C---:B------:R-:W-:Y:S01]  /*8380*/  FMUL R20, R43.reuse, R8 ;  /* 0x000000082b147220 */ /* 0x040fe20000400000 */
[----:B------:R-:W-:Y:S01]  /*8390*/  FMUL R22, R43, R9 ;  /* 0x000000092b167220 */ /* 0x000fe20000400000 */
[C---:B------:R-:W-:Y:S01]  /*83a0*/  FFMA R3, R45.reuse, R23, R3 ;  /* 0x000000172d037223 */ /* 0x040fe20000000003 */
[----:B------:R-:W-:Y:S01]  /*83b0*/  F2FP.BF16.F32.PACK_AB R108, R2, R0 ;  /* 0x00000000026c723e */ /* 0x000fe200000010ff */
[----:B------:R-:W-:Y:S01]  /*83c0*/  FFMA R20, R45, R40, R20 ;  /* 0x000000282d147223 */ /* 0x000fe20000000014 */
[----:B------:R-:W-:Y:S01]  /*83d0*/  SHF.L.U32 R23, R67, 0x10, RZ ;  /* 0x0000001043177819 */ /* 0x000fe200000006ff */
[----:B------:R-:W-:Y:S01]  /*83e0*/  FMUL R0, R43, R10 ;  /* 0x0000000a2b007220 */ /* 0x000fe20000400000 */
[----:B------:R-:W-:Y:S01]  /*83f0*/  LOP3.LUT R40, R67, 0xffff0000, RZ, 0xc0, !PT ;  /* 0xffff000043287812 */ /* 0x000fe200078ec0ff */
[----:B------:R-:W-:Y:S01]  /*8400*/  FFMA R22, R45, R41, R22 ;  /* 0x000000292d167223 */ /* 0x000fe20000000016 */
[----:B------:R-:W-:Y:S01]  /*8410*/  FMUL R2, R43, R11 ;  /* 0x0000000b2b027220 */ /* 0x000fe20000400000 */
[----:B------:R-:W-:Y:S01]  /*8420*/  FFMA R0, R45, R23, R0 ;  /* 0x000000172d007223 */ /* 0x000fe20000000000 */
[----:B------:R-:W-:Y:S01]  /*8430*/  F2FP.BF16.F32.PACK_AB R109, R3, R21 ;  /* 0x00000015036d723e */ /* 0x000fe200000010ff */
[----:B------:R-:W-:Y:S01]  /*8440*/  FMUL R3, R43, R12 ;  /* 0x0000000c2b037220 */ /* 0x000fe20000400000 */
[----:B------:R-:W-:Y:S01]  /*8450*/  FFMA R2, R45, R40, R2 ;  /* 0x000000282d027223 */ /* 0x000fe20000000002 */
[----:B------:R-:W-:Y:S01]  /*8460*/  SHF.L.U32 R23, R68, 0x10, RZ ;  /* 0x0000001044177819 */ /* 0x000fe200000006ff */
[C---:B------:R-:W-:Y:S01]  /*8470*/  FMUL R21, R43.reuse, R14 ;  /* 0x0000000e2b157220 */ /* 0x040fe20000400000 */
[----:B------:R-:W-:Y:S01]  /*8480*/  F2FP.BF16.F32.PACK_AB R110, R22, R20 ;  /* 0x00000014166e723e */ /* 0x000fe200000010ff */
[C---:B------:R-:W-:Y:S01]  /*8490*/  FMUL R20, R43.reuse, R13 ;  /* 0x0000000d2b147220 */ /* 0x040fe20000400000 */
[----:B------:R-:W-:Y:S01]  /*84a0*/  LOP3.LUT R40, R68, 0xffff0000, RZ, 0xc0, !PT ;  /* 0xffff000044287812 */ /* 0x000fe200078ec0ff */
[----:B------:R-:W-:Y:S01]  /*84b0*/  FMUL R22, R43, R15 ;  /* 0x0000000f2b167220 */ /* 0x000fe20000400000 */
[----:B------:R-:W-:Y:S01]  /*84c0*/  SHF.L.U32 R41, R69, 0x10, RZ ;  /* 0x0000001045297819 */ /* 0x000fe200000006ff */
[----:B------:R-:W-:Y:S01]  /*84d0*/  FFMA R3, R45, R23, R3 ;  /* 0x000000172d037223 */ /* 0x000fe20000000003 */
[----:B------:R-:W-:Y:S01]  /*84e0*/  FMUL R23, R43, R16 ;  /* 0x000000102b177220 */ /* 0x000fe20000400000 */
[----:B------:R-:W-:Y:S01]  /*84f0*/  FFMA R20, R45, R40, R20 ;  /* 0x000000282d147223 */ /* 0x000fe20000000014 */
[----:B------:R-:W-:Y:S01]  /*8500*/  FMUL R40, R43, R17 ;  /* 0x000000112b287220 */ /* 0x000fe20000400000 */
[C---:B------:R-:W-:Y:S01]  /*8510*/  FFMA R21, R45.reuse, R41, R21 ;  /* 0x000000292d157223 */ /* 0x040fe20000000015 */
[----:B------:R-:W-:Y:S01]  /*8520*/  FFMA R22, R45, R42, R22 ;  /* 0x0000002a2d167223 */ /* 0x000fe20000000016 */
[C---:B------:R-:W-:Y:S01]  /*8530*/  FMUL R41, R43.reuse, R18 ;  /* 0x000000122b297220 */ /* 0x040fe20000400000 */
[----:B------:R-:W-:Y:S01]  /*8540*/  FMUL R42, R43, R19 ;  /* 0x000000132b2a7220 */ /* 0x000fe20000400000 */
[----:B------:R-:W-:Y:S01]  /*8550*/  F2FP.BF16.F32.PACK_AB R111, R2, R0 ;  /* 0x00000000026f723e */ /* 0x000fe200000010ff */
[C---:B------:R-:W-:Y:S01]  /*8560*/  FFMA R23, R45.reuse, R46, R23 ;  /* 0x0000002e2d177223 */ /* 0x040fe20000000017 */
[C---:B------:R-:W-:Y:S01]  /*8570*/  FFMA R40, R45.reuse, R47, R40 ;  /* 0x0000002f2d287223 */ /* 0x040fe20000000028 */
[C---:B------:R-:W-:Y:S01]  /*8580*/  FFMA R41, R45.reuse, R48, R41 ;  /* 0x000000302d297223 */ /* 0x040fe20000000029 */
[----:B------:R-:W-:Y:S01]  /*8590*/  FFMA R42, R45, R49, R42 ;  /* 0x000000312d2a7223 */ /* 0x000fe2000000002a */
[----:B------:R1:W-:Y:S01]  /*85a0*/  @!P0 STS.128 [R51+0xa00], R108 ;  /* 0x000a006c33008388 */ /* 0x0003e20000000c00 */
[----:B------:R-:W-:Y:S02]  /*85b0*/  F2FP.BF16.F32.PACK_AB R21, R22, R21 ;  /* 0x000000151615723e */ /* 0x000fe400000010ff */
[----:B------:R-:W-:Y:S02]  /*85c0*/  F2FP.BF16.F32.PACK_AB R22, R40, R23 ;  /* 0x000000172816723e */ /* 0x000fe400000010ff */
[----:B------:R-:W-:Y:S02]  /*85d0*/  F2FP.BF16.F32.PACK_AB R20, R20, R3 ;  /* 0x000000031414723e */ /* 0x000fe400000010ff */
[----:B------:R-:W-:Y:S05]  /*85e0*/  F2FP.BF16.F32.PACK_AB R23, R42, R41 ;  /* 0x000000292a17723e */ /* 0x000fea00000010ff */
[----:B------:R1:W-:Y:S01]  /*85f0*/  @!P0 STS.128 [R50+0xa00], R20 ;  /* 0x000a001432008388 */ /* 0x0003e20000000c00 */
[----:B------:R-:W-:Y:S01]  /*8600*/  @!PT LDS RZ, [RZ] ;  /* 0x00000000fffff984 */ /* 0x000fe20000000800 */
[----:B------:R-:W-:Y:S01]  /*8610*/  @!PT LDS RZ, [RZ] ;  /* 0x00000000fffff984 */ /* 0x000fe20000000800 */
[----:B------:R-:W-:Y:S01]  /*8620*/  @!PT LDS RZ, [RZ] ;  /* 0x00000000fffff984 */ /* 0x000fe20000000800 */
[----:B------:R-:W-:Y:S01]  /*8630*/  @!PT LDS RZ, [RZ] ;  /* 0x00000000fffff984 */ /* 0x000fe20000000800 */
[----:B------:R2:W-:Y:S07]  /*8640*/  MEMBAR.ALL.CTA ;  /* 0x0000000000007992 */ /* 0x0005ee0000008000 */
[----:B--2---:R-:W2:Y:S01]  /*8650*/  FENCE.VIEW.ASYNC.S ;  /* 0x00000000000073c6 */ /* 0x004ea20000000000 */
[----:B------:R-:W-:Y:S05]  /*8660*/  WARPSYNC.ALL ;  /* 0x0000000000007948 */ /* 0x000fea0003800000 */
[----:B------:R-:W-:Y:S01]  /*8670*/  BSSY.RECONVERGENT B0, `(.L_x_109) ;  /* 0x0000011000007945 */ /* 0x000fe20003800200 */
[----:B--2---:R-:W-:Y:S06]  /*8680*/  BAR.SYNC.DEFER_BLOCKING 0x1, 0x80 ;  /* 0x0042000000007b1d */ /* 0x004fec0000010000 */
[----:B------:R-:W-:Y:S05]  /*8690*/  @P1 BRA `(.L_x_110) ;  /* 0x0000000000381947 */ /* 0x000fea0003800000 */
[----:B------:R-:W2:Y:S01]  /*86a0*/  LDCU.64 UR6, c[0x0][0x348] ;  /* 0x00006900ff0677ac */ /* 0x000ea20008000a00 */
[----:B------:R-:W-:Y:S01]  /*86b0*/  R2UR UR5, R114 ;  /* 0x00000000720572ca */ /* 0x000fe200000e0000 */
[----:B------:R-:W-:Y:S01]  /*86c0*/  UMOV UR51, UR52 ;  /* 0x0000003400337c82 */ /* 0x000fe20008000000 */
[----:B------:R-:W-:Y:S01]  /*86d0*/  UIADD3 UR9, UPT, UPT, UR49, 0x20, URZ ;  /* 0x0000002031097890 */ /* 0x000fe2000fffe0ff */
[----:B------:R-:W-:Y:S01]  /*86e0*/  UMOV UR10, UR50 ;  /* 0x00000032000a7c82 */ /* 0x000fe20008000000 */
[----:B------:R-:W-:Y:S09]  /*86f0*/  UMOV UR11, UR52 ;  /* 0x00000034000b7c82 */ /* 0x000ff20008000000 */
[----:B------:R-:W-:Y:S02]  /*8700*/  UIADD3 UR5, UPT, UPT, UR43, UR5, URZ ;  /* 0x000000052b057290 */ /* 0x000fe4000fffe0ff */
[----:B--2---:R-:W-:Y:S02]  /*8710*/  UIADD3 UR4, UP0, UPT, UR6, 0xa80, URZ ;  /* 0x00000a8006047890 */ /* 0x004fe4000ff1e0ff */
[----:B------:R-:W-:Y:S02]  /*8720*/  UIADD3 UR48, UPT, UPT, UR5, 0x200, URZ ;  /* 0x0000020005307890 */ /* 0x000fe4000fffe0ff */
[----:B------:R-:W-:Y:S02]  /*8730*/  UIADD3 UR8, UPT, UPT, UR5, 0xa00, URZ ;  /* 0x00000a0005087890 */ /* 0x000fe4000fffe0ff */
[----:B------:R-:W-:Y:S09]  /*8740*/  UIADD3.X UR5, UPT, UPT, URZ, UR7, URZ, UP0, !UPT ;  /* 0x00000007ff057290 */ /* 0x000ff200087fe4ff */
[----:B------:R2:W-:Y:S01]  /*8750*/  UTMASTG.3D [UR48], [UR4] ;  /* 0x00000030040073b5 */ /* 0x0005e20008010000 */
[----:B------:R2:W-:Y:S02]  /*8760*/  UTMASTG.3D [UR8], [UR4] ;  /* 0x00000008040073b5 */ /* 0x0005e40008010000 */
[----:B--2---:R0:W-:Y:S02]  /*8770*/  UTMACMDFLUSH ;  /* 0x00000000000079b7 */ /* 0x0041e40000000000 */
.L_x_110:
[----:B------:R-:W-:Y:S05]  /*8780*/  BSYNC.RECONVERGENT B0 ;  /* 0x0000000000007941 */ /* 0x000fea0003800200 */
.L_x_109:
[----:B------:R-:W-:Y:S01]  /*8790*/  UIADD3 UR46, UPT, UPT, UR44, 0x1, URZ ;  /* 0x000000012c2e7890 */ /* 0x000fe2000fffe0ff */
[----:B------:R-:W-:Y:S03]  /*87a0*/  BSSY.RECONVERGENT B0, `(.L_x_111) ;  /* 0x0000005000007945 */ /* 0x000fe60003800200 */
[----:B------:R-:W-:Y:S04]  /*87b0*/  UISETP.NE.AND UP0, UPT, UR46, 0x3, UPT ;  /* 0x000000032e00788c */ /* 0x000fe8000bf05270 */
[----:B------:R-:W-:Y:S01]  /*87c0*/  USEL UR45, UR46, URZ, UP0 ;  /* 0x000000ff2e2d7287 */ /* 0x000fe20008000000 */
[----:B------:R-:W-:Y:S11]  /*87d0*/  @P1 BRA `(.L_x_112) ;  /* 0x0000000000041947 */ /* 0x000ff60003800000 */
[----:B------:R-:W-:Y:S04]  /*87e0*/  DEPBAR.LE SB0, 0x1 ;  /* 0x000080400000791a */ /* 0x000fe80000000000 */
.L_x_112:
[----:B------:R-:W-:Y:S05]  /*87f0*/  BSYNC.RECONVERGENT B0 ;  /* 0x0000000000007941 */ /* 0x000fea0003800200 */
.L_x_111:
[----:B------:R-:W-:Y:S01]  /*8800*/  BAR.SYNC.DEFER_BLOCKING 0x1, 0x80 ;  /* 0x0042000000007b1d */ /* 0x000fe20000010000 */
[----:B------:R-:W-:Y:S01]  /*8810*/  ISETP.NE.AND P1, PT, R97, RZ, PT ;  /* 0x000000ff6100720c */ /* 0x000fe20003f25270 */
[----:B------:R-:W-:Y:S01]  /*8820*/  UISETP.NE.AND UP0, UPT, UR53, URZ, UPT ;  /* 0x000000ff3500728c */ /* 0x000fe2000bf05270 */
[----:B-1----:R-:W-:Y:S11]  /*8830*/  LEA R20, R106, UR43, 0x3 ;  /* 0x0000002b6a147c11 */ /* 0x002ff6000f8e18ff */
[----:B------:R-:W-:Y:S01]  /*8840*/  @P1 SHF.L.U32 R3, R112, 0x1f, RZ ;  /* 0x0000001f70031819 */ /* 0x000fe200000006ff */
[----:B------:R-:W-:Y:S06]  /*8850*/  BRA.U !UP0, `(.L_x_113) ;  /* 0x0000000108247547 */ /* 0x000fec000b800000 */
[----:B------:R-:W1:Y:S01]  /*8860*/  S2R R0, SR_CgaCtaId ;  /* 0x0000000000007919 */ /* 0x000e620000008800 */
[----:B------:R-:W-:Y:S01]  /*8870*/  IMAD.U32 R2, RZ, RZ, UR47 ;  /* 0x0000002fff027e24 */ /* 0x000fe2000f8e00ff */
[----:B------:R-:W-:Y:S04]  /*8880*/  UIADD3 UR4, UPT, UPT, UR47, 0x1, URZ ;  /* 0x000000012f047890 */ /* 0x000fe8000fffe0ff */
[----:B------:R-:W-:Y:S01]  /*8890*/  @P1 LEA R2, R2, UR43, 0x3 ;  /* 0x0000002b02021c11 */ /* 0x000fe2000f8e18ff */
[----:B------:R-:W-:Y:S04]  /*88a0*/  UISETP.NE.AND UP0, UPT, UR4, 0x3, UPT ;  /* 0x000000030400788c */ /* 0x000fe8000bf05270 */
[----:B------:R-:W-:Y:S01]  /*88b0*/  @P1 VIADD R2, R2, 0x58 ;  /* 0x0000005802021836 */ /* 0x000fe20000000000 */
[----:B------:R-:W-:Y:S04]  /*88c0*/  USEL UR47, UR4, URZ, UP0 ;  /* 0x000000ff042f7287 */ /* 0x000fe80008000000 */
[----:B-1----:R-:W-:Y:S04]  /*88d0*/  @P1 PRMT R0, R0, 0x654, R2 ;  /* 0x0000065400001816 */ /* 0x002fe80000000002 */
[----:B------:R1:W-:Y:S04]  /*88e0*/  @P1 SYNCS.ARRIVE.TRANS64.RED.A1T0 RZ, [R0+URZ], RZ ;  /* 0x000000ff00ff19a7 */ /* 0x0003e800081004ff */
.L_x_113:
[----:B------:R-:W2:Y:S01]  /*88f0*/  @P1 SYNCS.PHASECHK.TRANS64.TRYWAIT P0, [R20+URZ+0x40], R3 ;  /* 0x00004003140015a7 */ /* 0x000ea200080011ff */
[----:B------:R-:W-:Y:S01]  /*8900*/  BSSY B1, `(.L_x_114) ;  /* 0x0000019000017945 */ /* 0x000fe20003800000 */
[----:B--2---:R-:W-:Y:S03]  /*8910*/  @P1 SEL R107, RZ, 0x1, !P0 ;  /* 0x00000001ff6b1807 */ /* 0x004fe60004000000 */
[----:B------:R-:W-:Y:S05]  /*8920*/  @!P1 BRA `(.L_x_115) ;  /* 0x0000000000589947 */ /* 0x000fea0003800000 */
[----:B------:R-:W-:Y:S01]  /*8930*/  ISETP.NE.AND P1, PT, R113, RZ, PT ;  /* 0x000000ff7100720c */ /* 0x000fe20003f25270 */
[----:B------:R-:W-:Y:S01]  /*8940*/  BSSY B0, `(.L_x_116) ;  /* 0x0000009000007945 */ /* 0x000fe20003800000 */
[----:B------:R-:W-:Y:S11]  /*8950*/  ISETP.NE.AND P0, PT, R107, RZ, PT ;  /* 0x000000ff6b00720c */ /* 0x000ff60003f05270 */
[----:B------:R-:W-:Y:S05]  /*8960*/  @P1 IMAD R3, R106, 0x1000, R99 ;  /* 0x000010006a031824 */ /* 0x000fea00078e0263 */
[----:B------:R-:W-:Y:S05]  /*8970*/  @P1 IADD3 R2, PT, PT, R3, UR43, RZ ;  /* 0x0000002b03021c10 */ /* 0x000fea000fffe0ff */
[----:B------:R-:W-:Y:S01]  /*8980*/  @P1 IMAD.IADD R2, R98, 0x1, R2 ;  /* 0x0000000162021824 */ /* 0x000fe200078e0202 */
[----:B------:R-:W-:Y:S06]  /*8990*/  @P0 BRA `(.L_x_117) ;  /* 0x00000000000c0947 */ /* 0x000fec0003800000 */
[----:B-1----:R-:W-:Y:S04]  /*89a0*/  SHF.L.U32 R0, R112, 0x1f, RZ ;  /* 0x0000001f70007819 */ /* 0x002fe800000006ff */
[----:B------:R-:W1:Y:S02]  /*89b0*/  SYNCS.PHASECHK.TRANS64.TRYWAIT P0, [R20+URZ+0x40], R0 ;  /* 0x00004000140075a7 */ /* 0x000e6400080011ff */
[----:B-1----:R-:W-:Y:S05]  /*89c0*/  @!P0 BRA `(.L_x_118) ;  /* 0x0000003800bc8947 */ /* 0x002fea0003800000 */
.L_x_117:
[----:B------:R-:W-:Y:S05]  /*89d0*/  BSYNC B0 ;  /* 0x0000000000007941 */ /* 0x000fea0003800000 */
.L_x_116:
[----:B------:R-:W-:Y:S01]  /*89e0*/  ISETP.NE.AND P0, PT, R113, RZ, PT ;  /* 0x000000ff7100720c */ /* 0x000fe20003f05270 */
[----:B------:R-:W-:Y:S11]  /*89f0*/  VIADD R106, R106, 0x1 ;  /* 0x000000016a6a7836 */ /* 0x000ff60000000000 */
[----:B------:R-:W-:Y:S01]  /*8a00*/  @!UPT UIADD3 URZ, UPT, UPT, URZ, URZ, URZ ;  /* 0x000000fffffff290 */ /* 0x000fe2000fffe0ff */
[----:B------:R2:W4:Y:S04]  /*8a10*/  @P0 LDS.128 R52, [R3+UR43+0x200] ;  /* 0x0002002b03340984 */ /* 0x0005280008000c00 */
[----:B------:R2:W2:Y:S04]  /*8a20*/  @P0 LDS.128 R64, [R3+UR43+0xa00] ;  /* 0x000a002b03400984 */ /* 0x0004a80008000c00 */
[----:B------:R2:W2:Y:S04]  /*8a30*/  @P0 LDS.128 R56, [R2+0x200] ;  /* 0x0002000002380984 */ /* 0x0004a80000000c00 */
[----:B------:R2:W2:Y:S01]  /*8a40*/  @P0 LDS.128 R68, [R2+0xa00] ;  /* 0x000a000002440984 */ /* 0x0004a20000000c00 */
[C---:B------:R-:W-:Y:S04]  /*8a50*/  ISETP.NE.AND P0, PT, R106.reuse, 0x3, PT ;  /* 0x000000036a00780c */ /* 0x040fe80003f05270 */
[----:B-1----:R-:W-:Y:S02]  /*8a60*/  SEL R0, RZ, 0x1, P0 ;  /* 0x00000001ff007807 */ /* 0x002fe40000000000 */
[----:B------:R-:W-:Y:S02]  /*8a70*/  SEL R106, R106, RZ, P0 ;  /* 0x000000ff6a6a7207 */ /* 0x000fe40000000000 */
[----:B------:R-:W-:Y:S02]  /*8a80*/  LOP3.LUT R112, R112, R0, RZ, 0x3c, !PT ;  /* 0x0000000070707212 */ /* 0x000fe400078e3cff */
.L_x_115:
[----:B------:R-:W-:Y:S05]  /*8a90*/  BSYNC B1 ;  /* 0x0000000000017941 */ /* 0x000fea0003800000 */
.L_x_114:
[----:B--2---:R-:W-:Y:S05]  /*8aa0*/  VIADD R3, R105, 0x400000 ;  /* 0x0040000069037836 */ /* 0x004fea0000000000 */
[----:B-1----:R-:W-:Y:S04]  /*8ab0*/  SHF.R.U32.HI R0, RZ, 0x15, R3 ;  /* 0x00000015ff007819 */ /* 0x002fe80000011603 */
[----:B------:R-:W-:Y:S04]  /*8ac0*/  LOP3.LUT R2, R0, 0x3, RZ, 0xc0, !PT ;  /* 0x0000000300027812 */ /* 0x000fe800078ec0ff */
[----:B------:R-:W-:Y:S11]  /*8ad0*/  ISETP.NE.AND P0, PT, R84, R2, PT ;  /* 0x000000025400720c */ /* 0x000ff60003f05270 */
[----:B------:R-:W-:Y:S02]  /*8ae0*/  @!UPT UIADD3 URZ, UPT, UPT, URZ, URZ, URZ ;  /* 0x000000fffffff290 */ /* 0x000fe4000fffe0ff */
[----:B------:R-:W-:Y:S05]  /*8af0*/  @P0 BRA `(.L_x_119) ;  /* 0x0000000000bc0947 */ /* 0x000fea0003800000 */
[----:B------:R-:W-:Y:S02]  /*8b00*/  LOP3.LUT P0, RZ, R0, 0x3, R86, 0x48, !PT ;  /* 0x0000000300ff7812 */ /* 0x000fe40007804856 */
[----:B------:R-:W-:Y:S11]  /*8b10*/  MOV R16, R3 ;  /* 0x0000000300107202 */ /* 0x000ff60000000f00 */
[----:B------:R-:W-:Y:S05]  /*8b20*/  @!P0 BRA `(.L_x_120) ;  /* 0x0000000000408947 */ /* 0x000fea0003800000 */
[----:B------:R-:W1:Y:S01]  /*8b30*/  LDCU.64 UR8, c[0x4][0x70] ;  /* 0x01000e00ff0877ac */ /* 0x000e620008000a00 */
[----:B------:R-:W-:Y:S01]  /*8b40*/  MOV R15, 0x0 ;  /* 0x00000000000f7802 */ /* 0x000fe20000000f00 */
[----:B------:R-:W-:Y:S02]  /*8b50*/  HFMA2 R12, -RZ, RZ, 0, 5.9604644775390625e-08 ;  /* 0x00000001ff0c7431 */ /* 0x000fe400000001ff */
[----:B------:R-:W-:Y:S02]  /*8b60*/  IMAD.MOV.U32 R8, RZ, RZ, 0x192 ;  /* 0x00000192ff087424 */ /* 0x000fe400078e00ff */
[----:B------:R-:W-:Y:S01]  /*8b70*/  IMAD.MOV.U32 R13, RZ, RZ, RZ ;  /* 0x000000ffff0d7224 */ /* 0x000fe200078e00ff */
[----:B------:R-:W2:Y:S01]  /*8b80*/  LDCU.64 UR6, c[0x4][0x78] ;  /* 0x01000f00ff0677ac */ /* 0x000ea20008000a00 */
[----:B------:R-:W3:Y:S01]  /*8b90*/  LDC.64 R14, c[0x4][R15] ;  /* 0x010000000f0e7b82 */ /* 0x000ee20000000a00 */
[----:B------:R-:W5:Y:S01]  /*8ba0*/  LDCU.64 UR4, c[0x4][0x10] ;  /* 0x01000200ff0477ac */ /* 0x000f620008000a00 */
[----:B-1----:R-:W-:Y:S01]  /*8bb0*/  MOV R5, UR9 ;  /* 0x0000000900057c02 */ /* 0x002fe20008000f00 */
[----:B------:R-:W-:Y:S01]  /*8bc0*/  IMAD.U32 R4, RZ, RZ, UR8 ;  /* 0x00000008ff047e24 */ /* 0x000fe2000f8e00ff */
[----:B--2---:R-:W-:Y:S01]  /*8bd0*/  MOV R7, UR7 ;  /* 0x0000000700077c02 */ /* 0x004fe20008000f00 */
[----:B------:R-:W-:Y:S01]  /*8be0*/  IMAD.U32 R6, RZ, RZ, UR6 ;  /* 0x00000006ff067e24 */ /* 0x000fe2000f8e00ff */
[----:B-----5:R-:W-:Y:S01]  /*8bf0*/  MOV R11, UR5 ;  /* 0x00000005000b7c02 */ /* 0x020fe20008000f00 */
[----:B------:R-:W-:Y:S02]  /*8c00*/  IMAD.U32 R10, RZ, RZ, UR4 ;  /* 0x00000004ff0a7e24 */ /* 0x000fe4000f8e00ff */
[----:B------:R-:W-:Y:S07]  /*8c10*/  LEPC R20, `(.L_x_120) ;  /* 0x000000001014794e */ /* 0x000fee0000000000 */
[----:B---34-:R-:W-:Y:S05]  /*8c20*/  CALL.ABS.NOINC R14 ;  /* 0x000000000e007343 */ /* 0x018fea0003c00000 */
.L_x_120:
        /* <DEDUP_REMOVED lines=23> */
.L_x_121:
[----:B------:R-:W-:Y:S05]  /*8da0*/  WARPSYNC.ALL ;  /* 0x0000000000007948 */ /* 0x000fea0003800000 */
[----:B------:R-:W-:Y:S11]  /*8db0*/  R2UR UR4, R16 ;  /* 0x00000000100472ca */ /* 0x000ff600000e0000 */
[----:B------:R-:W-:Y:S02]  /*8dc0*/  @!UPT UIADD3 URZ, UPT, UPT, URZ, URZ, URZ ;  /* 0x000000fffffff290 */ /* 0x000fe4000fffe0ff */
[----:B------:R-:W1:Y:S02]  /*8dd0*/  LDTM.x16 R4, tmem[UR4+0x20] ;  /* 0x00002004000479ee */ /* 0x000e640008240000 */
[----:B-1----:R-:W-:Y:S01]  /*8de0*/  NOP ;  /* 0x0000000000007918 */ /* 0x002fe20000000000 */
.L_x_119:
[----:B----4-:R-:W-:Y:S01]  /*8df0*/  SHF.L.U32 R3, R52, 0x10, RZ ;  /* 0x0000001034037819 */ /* 0x010fe200000006ff */
[C---:B------:R-:W-:Y:S01]  /*8e00*/  FMUL R0, R43.reuse, R24 ;  /* 0x000000182b007220 */ /* 0x040fe20000400000 */
[----:B------:R-:W-:Y:S01]  /*8e10*/  ISETP.NE.AND P1, PT, R84, R2, PT ;  /* 0x000000025400720c */ /* 0x000fe20003f25270 */
[----:B------:R-:W-:Y:S01]  /*8e20*/  FMUL R2, R43, R25 ;  /* 0x000000192b027220 */ /* 0x000fe20000400000 */
[----:B------:R-:W-:Y:S01]  /*8e30*/  LOP3.LUT R21, R52, 0xffff0000, RZ, 0xc0, !PT ;  /* 0xffff000034157812 */ /* 0x000fe200078ec0ff */
[----:B------:R-:W-:Y:S01]  /*8e40*/  FFMA R0, R45, R3, R0 ;  /* 0x000000032d007223 */ /* 0x000fe20000000000 */
[----:B------:R-:W-:Y:S01]  /*8e50*/  SHF.L.U32 R22, R53, 0x10, RZ ;  /* 0x0000001035167819 */ /* 0x000fe200000006ff */
[----:B------:R-:W-:Y:S01]  /*8e60*/  FMUL R3, R43, R26 ;  /* 0x0000001a2b037220 */ /* 0x000fe20000400000 */
[----:B------:R-:W-:Y:S01]  /*8e70*/  LOP3.LUT R23, R53, 0xffff0000, RZ, 0xc0, !PT ;  /* 0xffff000035177812 */ /* 0x000fe200078ec0ff */
[----:B------:R-:W-:Y:S01]  /*8e80*/  FMUL R20, R43, R27 ;  /* 0x0000001b2b147220 */ /* 0x000fe20000400000 */
[----:B------:R-:W-:Y:S01]  /*8e90*/  SHF.L.U32 R40, R54, 0x10, RZ ;  /* 0x0000001036287819 */ /* 0x000fe200000006ff */
[----:B------:R-:W-:Y:S01]  /*8ea0*/  FFMA R2, R45, R21, R2 ;  /* 0x000000152d027223 */ /* 0x000fe20000000002 */
[----:B------:R-:W-:Y:S01]  /*8eb0*/  LOP3.LUT R41, R57, 0xffff0000, RZ, 0xc0, !PT ;  /* 0xffff000039297812 */ /* 0x000fe200078ec0ff */
[C---:B------:R-:W-:Y:S01]  /*8ec0*/  FFMA R3, R45.reuse, R22, R3 ;  /* 0x000000162d037223 */ /* 0x040fe20000000003 */
[----:B------:R-:W-:Y:S01]  /*8ed0*/  LOP3.LUT R42, R66, 0xffff0000, RZ, 0xc0, !PT ;  /* 0xffff0000422a7812 */ /* 0x000fe200078ec0ff */
[----:B------:R-:W-:Y:S01]  /*8ee0*/  FFMA R20, R45, R23, R20 ;  /* 0x000000172d147223 */ /* 0x000fe20000000014 */
[----:B------:R-:W-:Y:S01]  /*8ef0*/  LOP3.LUT R23, R54, 0xffff0000, RZ, 0xc0, !PT ;  /* 0xffff000036177812 */ /* 0x000fe200078ec0ff */
[C---:B------:R-:W-:Y:S01]  /*8f00*/  FMUL R21, R43.reuse, R28 ;  /* 0x0000001c2b157220 */ /* 0x040fe20000400000 */
[----:B------:R-:W-:Y:S01]  /*8f10*/  F2FP.BF16.F32.PACK_AB R48, R2, R0 ;  /* 0x000000000230723e */ /* 0x000fe200000010ff */
[----:B------:R-:W-:Y:S01]  /*8f20*/  FMUL R22, R43, R29 ;  /* 0x0000001d2b167220 */ /* 0x000fe20000400000 */
[----:B------:R-:W-:Y:S01]  /*8f30*/  F2FP.BF16.F32.PACK_AB R49, R20, R3 ;  /* 0x000000031431723e */ /* 0x000fe200000010ff */
[----:B------:R-:W-:Y:S01]  /*8f40*/  FFMA R21, R45, R40, R21 ;  /* 0x000000282d157223 */ /* 0x000fe20000000015 */
[----:B------:R-:W-:Y:S01]  /*8f50*/  SHF.L.U32 R20, R55, 0x10, RZ ;  /* 0x0000001037147819 */ /* 0x000fe200000006ff */
[----:B------:R-:W-:Y:S01]  /*8f60*/  FFMA R22, R45, R23, R22 ;  /* 0x000000172d167223 */ /* 0x000fe20000000016 */
[----:B------:R-:W-:Y:S01]  /*8f70*/  LOP3.LUT R23, R55, 0xffff0000, RZ, 0xc0, !PT ;  /* 0xffff000037177812 */ /* 0x000fe200078ec0ff */
[C---:B------:R-:W-:Y:S01]  /*8f80*/  FMUL R0, R43.reuse, R30 ;  /* 0x0000001e2b007220 */ /* 0x040fe20000400000 */
[----:B------:R-:W-:Y:S01]  /*8f90*/  SHF.L.U32 R40, R56, 0x10, RZ ;  /* 0x0000001038287819 */ /* 0x000fe200000006ff */
[C---:B------:R-:W-:Y:S01]  /*8fa0*/  FMUL R2, R43.reuse, R31 ;  /* 0x0000001f2b027220 */ /* 0x040fe20000400000 */
[----:B---3--:R-:W-:Y:S01]  /*8fb0*/  F2FP.BF16.F32.PACK_AB R50, R22, R21 ;  /* 0x000000151632723e */ /* 0x008fe200000010ff */
[----:B------:R-:W-:Y:S01]  /*8fc0*/  FMUL R3, R43, R32 ;  /* 0x000000202b037220 */ /* 0x000fe20000400000 */
[----:B------:R-:W-:Y:S01]  /*8fd0*/  SHF.L.U32 R46, R67, 0x10, RZ ;  /* 0x00000010432e7819 */ /* 0x000fe200000006ff */
[----:B------:R-:W-:Y:S01]  /*8fe0*/  FFMA R0, R45, R20, R0 ;  /* 0x000000142d007223 */ /* 0x000fe20000000000 */
[----:B------:R-:W-:Y:S01]  /*8ff0*/  LOP3.LUT R47, R67, 0xffff0000, RZ, 0xc0, !PT ;  /* 0xffff0000432f7812 */ /* 0x000fe200078ec0ff */
[C---:B------:R-:W-:Y:S01]  /*9000*/  FFMA R2, R45.reuse, R23, R2 ;  /* 0x000000172d027223 */ /* 0x040fe20000000002 */
[----:B------:R-:W-:Y:S01]  /*9010*/  LOP3.LUT R23, R56, 0xffff0000, RZ, 0xc0, !PT ;  /* 0xffff000038177812 */ /* 0x000fe200078ec0ff */
[----:B------:R-:W-:Y:S01]  /*9020*/  FFMA R3, R45, R40, R3 ;  /* 0x000000282d037223 */ /* 0x000fe20000000003 */
[----:B------:R-:W-:Y:S01]  /*9030*/  SHF.L.U32 R40, R57, 0x10, RZ ;  /* 0x0000001039287819 */ /* 0x000fe200000006ff */
[C---:B------:R-:W-:Y:S01]  /*9040*/  FMUL R20, R43.reuse, R33 ;  /* 0x000000212b147220 */ /* 0x040fe20000400000 */
[----:B------:R-:W-:Y:S01]  /*9050*/  F2FP.BF16.F32.PACK_AB R51, R2, R0 ;  /* 0x000000000233723e */ /* 0x000fe200000010ff */
[C---:B------:R-:W-:Y:S01]  /*9060*/  FMUL R21, R43.reuse, R34 ;  /* 0x000000222b157220 */ /* 0x040fe20000400000 */
[----:B------:R-:W-:Y:S01]  /*9070*/  MOV R114, UR45 ;  /* 0x0000002d00727c02 */ /* 0x000fe20008000f00 */
[----:B------:R-:W-:Y:S01]  /*9080*/  FMUL R22, R43, R35 ;  /* 0x000000232b167220 */ /* 0x000fe20000400000 */
[----:B------:R-:W-:Y:S01]  /*9090*/  ISETP.NE.AND P0, PT, R84, RZ, PT ;  /* 0x000000ff5400720c */ /* 0x000fe20003f05270 */
[C---:B------:R-:W-:Y:S01]  /*90a0*/  FFMA R20, R45.reuse, R23, R20 ;  /* 0x000000172d147223 */ /* 0x040fe20000000014 */
[C---:B------:R-:W-:Y:S01]  /*90b0*/  SHF.L.U32 R23, R58.reuse, 0x10, RZ ;  /* 0x000000103a177819 */ /* 0x040fe200000006ff */
[C---:B------:R-:W-:Y:S01]  /*90c0*/  FFMA R21, R45.reuse, R40, R21 ;  /* 0x000000282d157223 */ /* 0x040fe20000000015 */
[----:B------:R-:W-:Y:S01]  /*90d0*/  LOP3.LUT R40, R58, 0xffff0000, RZ, 0xc0, !PT ;  /* 0xffff00003a287812 */ /* 0x000fe200078ec0ff */
[----:B------:R-:W-:Y:S01]  /*90e0*/  FFMA R22, R45, R41, R22 ;  /* 0x000000292d167223 */ /* 0x000fe20000000016 */
[----:B------:R-:W-:Y:S01]  /*90f0*/  F2FP.BF16.F32.PACK_AB R60, R20, R3 ;  /* 0x00000003143c723e */ /* 0x000fe200000010ff */
[----:B------:R-:W-:Y:S01]  /*9100*/  FMUL R0, R43, R36 ;  /* 0x000000242b007220 */ /* 0x000fe20000400000 */
[----:B------:R-:W-:Y:S01]  /*9110*/  LOP3.LUT R41, R65, 0xffff0000, RZ, 0xc0, !PT ;  /* 0xffff000041297812 */ /* 0x000fe200078ec0ff */
        /* <DEDUP_REMOVED lines=9> */
[----:B------:R-:W-:Y:S01]  /*91b0*/  FMUL R21, R43, R4 ;  /* 0x000000042b157220 */ /* 0x000fe20000400000 */
[C---:B------:R-:W-:Y:S01]  /*91c0*/  FFMA R3, R45.reuse, R22, R3 ;  /* 0x000000162d037223 */ /* 0x040fe20000000003 */
[----:B------:R-:W-:Y:S01]  /*91d0*/  F2FP.BF16.F32.PACK_AB R62, R2, R0 ;  /* 0x00000000023e723e */ /* 0x000fe200000010ff */
[C---:B------:R-:W-:Y:S01]  /*91e0*/  FFMA R20, R45.reuse, R23, R20 ;  /* 0x000000172d147223 */ /* 0x040fe20000000014 */
[----:B------:R-:W-:Y:S01]  /*91f0*/  FFMA R21, R45, R40, R21 ;  /* 0x000000282d157223 */ /* 0x000fe20000000015 */
[----:B------:R-:W-:Y:S01]  /*9200*/  LOP3.LUT R23, R64, 0xffff0000, RZ, 0xc0, !PT ;  /* 0xffff000040177812 */ /* 0x000fe200078ec0ff */
[----:B------:R-:W-:Y:S01]  /*9210*/  FMUL R0, R43, R5 ;  /* 0x000000052b007220 */ /* 0x000fe20000400000 */
[----:B------:R-:W-:Y:S01]  /*9220*/  SHF.L.U32 R40, R65, 0x10, RZ ;  /* 0x0000001041287819 */ /* 0x000fe200000006ff */
[C---:B------:R-:W-:Y:S01]  /*9230*/  FMUL R2, R43.reuse, R6 ;  /* 0x000000062b027220 */ /* 0x040fe20000400000 */
[----:B------:R-:W-:Y:S01]  /*9240*/  FMUL R22, R43, R7 ;  /* 0x000000072b167220 */ /* 0x000fe20000400000 */
[C---:B------:R-:W-:Y:S01]  /*9250*/  FFMA R0, R45.reuse, R23, R0 ;  /* 0x000000172d007223 */ /* 0x040fe20000000000 */
[----:B------:R-:W-:Y:S01]  /*9260*/  F2FP.BF16.F32.PACK_AB R63, R20, R3 ;  /* 0x00000003143f723e */ /* 0x000fe200000010ff */
[C---:B------:R-:W-:Y:S01]  /*9270*/  FFMA R2, R45.reuse, R40, R2 ;  /* 0x000000282d027223 */ /* 0x040fe20000000002 */
[----:B------:R-:W-:Y:S01]  /*9280*/  FFMA R22, R45, R41, R22 ;  /* 0x000000292d167223 */ /* 0x000fe20000000016 */
[----:B------:R-:W-:Y:S01]  /*9290*/  SHF.L.U32 R41, R66, 0x10, RZ ;  /* 0x0000001042297819 */ /* 0x000fe200000006ff */
[C---:B------:R-:W-:Y:S01]  /*92a0*/  FMUL R3, R43.reuse, R8 ;  /* 0x000000082b037220 */ /* 0x040fe20000400000 */
[C---:B------:R-:W-:Y:S01]  /*92b0*/  FMUL R20, R43.reuse, R9 ;  /* 0x000000092b147220 */ /* 0x040fe20000400000 */
[C---:B------:R-:W-:Y:S01]  /*92c0*/  FMUL R23, R43.reuse, R10 ;  /* 0x0000000a2b177220 */ /* 0x040fe20000400000 */
[----:B------:R-:W-:Y:S01]  /*92d0*/  FMUL R40, R43, R11 ;  /* 0x0000000b2b287220 */ /* 0x000fe20000400000 */
[C---:B------:R-:W-:Y:S01]  /*92e0*/  FFMA R3, R45.reuse, R41, R3 ;  /* 0x000000292d037223 */ /* 0x040fe20000000003 */
[C---:B------:R-:W-:Y:S01]  /*92f0*/  FFMA R20, R45.reuse, R42, R20 ;  /* 0x0000002a2d147223 */ /* 0x040fe20000000014 */
[C---:B------:R-:W-:Y:S01]  /*9300*/  FFMA R23, R45.reuse, R46, R23 ;  /* 0x0000002e2d177223 */ /* 0x040fe20000000017 */
[----:B------:R-:W-:Y:S01]  /*9310*/  FFMA R40, R45, R47, R40 ;  /* 0x0000002f2d287223 */ /* 0x000fe20000000028 */
[----:B------:R-:W-:Y:S01]  /*9320*/  F2FP.BF16.F32.PACK_AB R100, R0, R21 ;  /* 0x000000150064723e */ /* 0x000fe200000010ff */
[----:B------:R-:W1:Y:S01]  /*9330*/  S2R R47, SR_CgaCtaId ;  /* 0x00000000002f7919 */ /* 0x000e620000008800 */
[----:B------:R-:W-:Y:S01]  /*9340*/  SHF.L.U32 R42, R68, 0x10, RZ ;  /* 0x00000010442a7819 */ /* 0x000fe200000006ff */
[C---:B------:R-:W-:Y:S01]  /*9350*/  FMUL R41, R43.reuse, R12 ;  /* 0x0000000c2b297220 */ /* 0x040fe20000400000 */
[----:B------:R-:W-:Y:S01]  /*9360*/  F2FP.BF16.F32.PACK_AB R101, R22, R2 ;  /* 0x000000021665723e */ /* 0x000fe200000010ff */
[C---:B------:R-:W-:Y:S01]  /*9370*/  FMUL R0, R43.reuse, R13 ;  /* 0x0000000d2b007220 */ /* 0x040fe20000400000 */
[----:B------:R-:W-:Y:S01]  /*9380*/  LOP3.LUT R21, R68, 0xffff0000, RZ, 0xc0, !PT ;  /* 0xffff000044157812 */ /* 0x000fe200078ec0ff */
[----:B------:R-:W-:Y:S01]  /*9390*/  FMUL R2, R43, R14 ;  /* 0x0000000e2b027220 */ /* 0x000fe20000400000 */
[----:B------:R-:W-:Y:S01]  /*93a0*/  F2FP.BF16.F32.PACK_AB R103, R40, R23 ;  /* 0x000000172867723e */ /* 0x000fe200000010ff */
[----:B------:R-:W-:Y:S01]  /*93b0*/  FFMA R41, R45, R42, R41 ;  /* 0x0000002a2d297223 */ /* 0x000fe20000000029 */
[----:B------:R-:W-:Y:S01]  /*93c0*/  SHF.L.U32 R22, R69, 0x10, RZ ;  /* 0x0000001045167819 */ /* 0x000fe200000006ff */
[----:B------:R-:W-:Y:S01]  /*93d0*/  FFMA R0, R45, R21, R0 ;  /* 0x000000152d007223 */ /* 0x000fe20000000000 */
[----:B------:R-:W-:Y:S01]  /*93e0*/  F2FP.BF16.F32.PACK_AB R102, R20, R3 ;  /* 0x000000031466723e */ /* 0x000fe200000010ff */
[----:B------:R-:W-:Y:S01]  /*93f0*/  FMUL R3, R43, R15 ;  /* 0x0000000f2b037220 */ /* 0x000fe20000400000 */
[----:B------:R-:W-:Y:S01]  /*9400*/  LOP3.LUT R23, R69, 0xffff0000, RZ, 0xc0, !PT ;  /* 0xffff000045177812 */ /* 0x000fe200078ec0ff */
[----:B------:R-:W-:Y:S01]  /*9410*/  FMUL R20, R43, R16 ;  /* 0x000000102b147220 */ /* 0x000fe20000400000 */
[----:B------:R-:W-:Y:S01]  /*9420*/  SHF.L.U32 R40, R70, 0x10, RZ ;  /* 0x0000001046287819 */ /* 0x000fe200000006ff */
[----:B------:R-:W-:Y:S01]  /*9430*/  FFMA R2, R45, R22, R2 ;  /* 0x000000162d027223 */ /* 0x000fe20000000002 */
[----:B------:R-:W-:Y:S01]  /*9440*/  FMUL R21, R43, R17 ;  /* 0x000000112b157220 */ /* 0x000fe20000400000 */
[C---:B------:R-:W-:Y:S01]  /*9450*/  FFMA R3, R45.reuse, R23, R3 ;  /* 0x000000172d037223 */ /* 0x040fe20000000003 */
[----:B------:R-:W-:Y:S01]  /*9460*/  @!P1 LEA R114, R114, R99, 0xc ;  /* 0x0000006372729211 */ /* 0x000fe200078e60ff */
[----:B------:R-:W-:Y:S01]  /*9470*/  FFMA R20, R45, R40, R20 ;  /* 0x000000282d147223 */ /* 0x000fe20000000014 */
[----:B------:R-:W-:Y:S01]  /*9480*/  LOP3.LUT R40, R70, 0xffff0000, RZ, 0xc0, !PT ;  /* 0xffff000046287812 */ /* 0x000fe200078ec0ff */
[----:B------:R-:W-:Y:S01]  /*9490*/  FMUL R22, R43, R18 ;  /* 0x000000122b167220 */ /* 0x000fe20000400000 */
[----:B------:R-:W-:Y:S01]  /*94a0*/  F2FP.BF16.F32.PACK_AB R108, R0, R41 ;  /* 0x00000029006c723e */ /* 0x000fe200000010ff */
[----:B------:R2:W-:Y:S01]  /*94b0*/  @!P1 STS.128 [R114+UR43+0x200], R48 ;  /* 0x0002003072009988 */ /* 0x0005e20008000c2b */
[----:B------:R-:W-:Y:S01]  /*94c0*/  SHF.L.U32 R42, R71, 0x10, RZ ;  /* 0x00000010472a7819 */ /* 0x000fe200000006ff */
[----:B------:R-:W-:Y:S01]  /*94d0*/  FFMA R21, R45, R40, R21 ;  /* 0x000000282d157223 */ /* 0x000fe20000000015 */
[----:B------:R-:W-:Y:S01]  /*94e0*/  @!P1 IADD3 R40, PT, PT, R114, UR43, RZ ;  /* 0x0000002b72289c10 */ /* 0x000fe2000fffe0ff */
[----:B------:R-:W-:Y:S01]  /*94f0*/  FMUL R23, R43, R19 ;  /* 0x000000132b177220 */ /* 0x000fe20000400000 */
[----:B------:R-:W-:Y:S01]  /*9500*/  LOP3.LUT R46, R71, 0xffff0000, RZ, 0xc0, !PT ;  /* 0xffff0000472e7812 */ /* 0x000fe200078ec0ff */
[----:B------:R-:W-:Y:S01]  /*9510*/  FFMA R22, R45, R42, R22 ;  /* 0x0000002a2d167223 */ /* 0x000fe20000000016 */
[----:B------:R-:W-:Y:S02]  /*9520*/  @!P1 IADD3 R40, PT, PT, R98, R40, RZ ;  /* 0x0000002862289210 */ /* 0x000fe40007ffe0ff */
[----:B------:R-:W-:Y:S01]  /*9530*/  F2FP.BF16.F32.PACK_AB R109, R3, R2 ;  /* 0x00000002036d723e */ /* 0x000fe200000010ff */
[----:B------:R-:W-:Y:S01]  /*9540*/  FFMA R23, R45, R46, R23 ;  /* 0x0000002e2d177223 */ /* 0x000fe20000000017 */
[----:B------:R-:W-:Y:S01]  /*9550*/  F2FP.BF16.F32.PACK_AB R110, R21, R20 ;  /* 0x00000014156e723e */ /* 0x000fe200000010ff */
[----:B------:R2:W-:Y:S03]  /*9560*/  @!P1 STS.128 [R40+0x200], R60 ;  /* 0x0002003c28009388 */ /* 0x0005e60000000c00 */
[----:B------:R-:W-:Y:S05]  /*9570*/  F2FP.BF16.F32.PACK_AB R111, R23, R22 ;  /* 0x00000016176f723e */ /* 0x000fea00000010ff */
[----:B------:R2:W-:Y:S08]  /*9580*/  @!P1 STS.128 [R114+UR43+0xa00], R100 ;  /* 0x000a006472009988 */ /* 0x0005f00008000c2b */
[----:B------:R2:W-:Y:S01]  /*9590*/  @!P1 STS.128 [R40+0xa00], R108 ;  /* 0x000a006c28009388 */ /* 0x0005e20000000c00 */
[----:B------:R-:W-:Y:S01]  /*95a0*/  @!PT LDS RZ, [RZ] ;  /* 0x00000000fffff984 */ /* 0x000fe20000000800 */
[----:B------:R-:W-:Y:S01]  /*95b0*/  @!PT LDS RZ, [RZ] ;  /* 0x00000000fffff984 */ /* 0x000fe20000000800 */
[----:B------:R-:W-:Y:S01]  /*95c0*/  @!PT LDS RZ, [RZ] ;  /* 0x00000000fffff984 */ /* 0x000fe20000000800 */
[----:B------:R-:W-:Y:S01]  /*95d0*/  @!PT LDS RZ, [RZ] ;  /* 0x00000000fffff984 */ /* 0x000fe20000000800 */
[----:B------:R3:W-:Y:S07]  /*95e0*/  MEMBAR.ALL.CTA ;  /* 0x0000000000007992 */ /* 0x0007ee0000008000 */
[----:B---3--:R-:W3:Y:S01]  /*95f0*/  FENCE.VIEW.ASYNC.S ;  /* 0x00000000000073c6 */ /* 0x008ee20000000000 */
[----:B------:R-:W-:Y:S05]  /*9600*/  WARPSYNC.ALL ;  /* 0x0000000000007948 */ /* 0x000fea0003800000 */
[----:B------:R-:W-:Y:S01]  /*9610*/  BSSY.RECONVERGENT B0, `(.L_x_122) ;  /* 0x0000012000007945 */ /* 0x000fe20003800200 */
[----:B---3--:R-:W-:Y:S06]  /*9620*/  BAR.SYNC.DEFER_BLOCKING 0x1, 0x80 ;  /* 0x0042000000007b1d */ /* 0x008fec0000010000 */
[----:B-1----:R-:W-:Y:S05]  /*9630*/  @P0 BRA `(.L_x_123) ;  /* 0x00000000003c0947 */ /* 0x002fea0003800000 */
[----:B------:R-:W1:Y:S01]  /*9640*/  LDCU.64 UR6, c[0x0][0x348] ;  /* 0x00006900ff0677ac */ /* 0x000e620008000a00 */
[----:B------:R-:W-:Y:S02]  /*9650*/  ULEA UR5, UR45, UR43, 0xc ;  /* 0x0000002b2d057291 */ /* 0x000fe4000f8e60ff */
[----:B------:R-:W-:Y:S02]  /*9660*/  UIADD3 UR10, UPT, UPT, UR50, 0x40, URZ ;  /* 0x00000040320a7890 */ /* 0x000fe4000fffe0ff */
[----:B------:R-:W-:Y:S02]  /*9670*/  UIADD3 UR8, UPT, UPT, UR5, 0x200, URZ ;  /* 0x0000020005087890 */ /* 0x000fe4000fffe0ff */
[----:B------:R-:W-:Y:S01]  /*9680*/  UIADD3 UR12, UPT, UPT, UR5, 0xa00, URZ ;  /* 0x00000a00050c7890 */ /* 0x000fe2000fffe0ff */
[----:B------:R-:W-:Y:S01]  /*9690*/  UMOV UR9, UR49 ;  /* 0x0000003100097c82 */ /* 0x000fe20008000000 */
[----:B------:R-:W-:Y:S01]  /*96a0*/  UMOV UR11, UR52 ;  /* 0x00000034000b7c82 */ /* 0x000fe20008000000 */
[----:B------:R-:W-:Y:S01]  /*96b0*/  UIADD3 UR13, UPT, UPT, UR49, 0x20, URZ ;  /* 0x00000020310d7890 */ /* 0x000fe2000fffe0ff */
[----:B------:R-:W-:Y:S01]  /*96c0*/  UMOV UR15, UR52 ;  /* 0x00000034000f7c82 */ /* 0x000fe20008000000 */
[----:B------:R-:W-:Y:S01]  /*96d0*/  UMOV UR14, UR10 ;  /* 0x0000000a000e7c82 */ /* 0x000fe20008000000 */
[----:B-1----:R-:W-:Y:S04]  /*96e0*/  UIADD3 UR4, UP0, UPT, UR6, 0xa80, URZ ;  /* 0x00000a8006047890 */ /* 0x002fe8000ff1e0ff */
[----:B------:R-:W-:Y:S09]  /*96f0*/  UIADD3.X UR5, UPT, UPT, URZ, UR7, URZ, UP0, !UPT ;  /* 0x00000007ff057290 */ /* 0x000ff200087fe4ff */
[----:B------:R1:W-:Y:S01]  /*9700*/  UTMASTG.3D [UR8], [UR4] ;  /* 0x00000008040073b5 */ /* 0x0003e20008010000 */
[----:B------:R1:W-:Y:S02]  /*9710*/  UTMASTG.3D [UR12], [UR4] ;  /* 0x0000000c040073b5 */ /* 0x0003e40008010000 */
[----:B-1----:R0:W-:Y:S02]  /*9720*/  UTMACMDFLUSH ;  /* 0x00000000000079b7 */ /* 0x0021e40000000000 */
.L_x_123:
[----:B------:R-:W-:Y:S05]  /*9730*/  BSYNC.RECONVERGENT B0 ;  /* 0x0000000000007941 */ /* 0x000fea0003800200 */
.L_x_122:
[----:B------:R-:W-:Y:S01]  /*9740*/  UIADD3 UR4, UPT, UPT, UR45, 0x1, URZ ;  /* 0x000000012d047890 */ /* 0x000fe2000fffe0ff */
[----:B------:R-:W-:Y:S03]  /*9750*/  BSSY.RECONVERGENT B0, `(.L_x_124) ;  /* 0x0000007000007945 */ /* 0x000fe60003800200 */
[----:B------:R-:W-:Y:S04]  /*9760*/  UISETP.NE.AND UP0, UPT, UR4, 0x3, UPT ;  /* 0x000000030400788c */ /* 0x000fe8000bf05270 */
[----:B------:R-:W-:Y:S02]  /*9770*/  USEL UR44, UR4, URZ, UP0 ;  /* 0x000000ff042c7287 */ /* 0x000fe40008000000 */
[----:B------:R-:W-:Y:S04]  /*9780*/  UISETP.EQ.XOR UP0, UPT, UR46, 0x3, !UP0 ;  /* 0x000000032e00788c */ /* 0x000fe8000c702a70 */
[----:B------:R-:W-:Y:S01]  /*9790*/  UP2UR UR48, UPR, URZ, 0x1 ;  /* 0x00000001ff307883 */ /* 0x000fe20008000000 */
[----:B------:R-:W-:Y:S11]  /*97a0*/  @P0 BRA `(.L_x_125) ;  /* 0x0000000000040947 */ /* 0x000ff60003800000 */
[----:B------:R-:W-:Y:S04]  /*97b0*/  DEPBAR.LE SB0, 0x1 ;  /* 0x000080400000791a */ /* 0x000fe80000000000 */
.L_x_125:
[----:B------:R-:W-:Y:S05]  /*97c0*/  BSYNC.RECONVERGENT B0 ;  /* 0x0000000000007941 */ /* 0x000fea0003800200 */
.L_x_124:
[----:B------:R-:W1:Y:S08]  /*97d0*/  S2UR UR51, SR_CgaCtaId ;  /* 0x00000000003379c3 */ /* 0x000e700000008800 */
[----:B------:R-:W-:Y:S01]  /*97e0*/  BAR.SYNC.DEFER_BLOCKING 0x1, 0x80 ;  /* 0x0042000000007b1d */ /* 0x000fe20000010000 */
[----:B------:R-:W-:Y:S01]  /*97f0*/  ISETP.NE.AND P1, PT, R97, RZ, PT ;  /* 0x000000ff6100720c */ /* 0x000fe20003f25270 */
[----:B------:R-:W-:Y:S01]  /*9800*/  IMAD.U32 R0, RZ, RZ, UR47 ;  /* 0x0000002fff007e24 */ /* 0x000fe2000f8e00ff */
[----:B------:R-:W-:Y:S02]  /*9810*/  UIADD3 UR4, UPT, UPT, UR47, 0x1, URZ ;  /* 0x000000012f047890 */ /* 0x000fe4000fffe0ff */
[----:B------:R-:W-:Y:S02]  /*9820*/  UIADD3 UR57, UPT, UPT, UR49, 0x10, URZ ;  /* 0x0000001031397890 */ /* 0x000fe4000fffe0ff */
[----:B------:R-:W-:Y:S04]  /*9830*/  UISETP.NE.AND UP0, UPT, UR4, 0x3, UPT ;  /* 0x000000030400788c */ /* 0x000fe8000bf05270 */
[----:B------:R-:W-:Y:S03]  /*9840*/  USEL UR47, UR4, URZ, UP0 ;  /* 0x000000ff042f7287 */ /* 0x000fe60008000000 */
[----:B------:R-:W-:Y:S05]  /*9850*/  @P1 LEA R0, R0, UR43, 0x3 ;  /* 0x0000002b00001c11 */ /* 0x000fea000f8e18ff */
[----:B------:R-:W-:Y:S01]  /*9860*/  @P1 VIADD R2, R0, 0x58 ;  /* 0x0000005800021836 */ /* 0x000fe20000000000 */
[----:B------:R-:W-:Y:S04]  /*9870*/  @P1 SHF.L.U32 R0, R112, 0x1f, RZ ;  /* 0x0000001f70001819 */ /* 0x000fe800000006ff */
[----:B------:R-:W-:Y:S01]  /*9880*/  @P1 PRMT R47, R47, 0x654, R2 ;  /* 0x000006542f2f1816 */ /* 0x000fe20000000002 */
[----:B------:R-:W-:Y:S01]  /*9890*/  UMOV UR43, 0x400 ;  /* 0x00000400002b7882 */ /* 0x000fe20000000000 */
[----:B------:R-:W-:Y:S01]  /*98a0*/  BSSY B1, `(.L_x_126) ;  /* 0x000001e000017945 */ /* 0x000fe20003800000 */
[----:B-1----:R-:W-:Y:S01]  /*98b0*/  ULEA UR43, UR51, UR43, 0x18 ;  /* 0x0000002b332b7291 */ /* 0x002fe2000f8ec0ff */
[----:B------:R-:W-:Y:S05]  /*98c0*/  @P1 SYNCS.ARRIVE.TRANS64.RED.A1T0 RZ, [R47+URZ], RZ ;  /* 0x000000ff2fff19a7 */ /* 0x000fea00081004ff */
[----:B------:R-:W-:Y:S04]  /*98d0*/  LEA R21, R106, UR43, 0x3 ;  /* 0x0000002b6a157c11 */ /* 0x000fe8000f8e18ff */
[----:B------:R1:W3:Y:S02]  /*98e0*/  @P1 SYNCS.PHASECHK.TRANS64.TRYWAIT P0, [R21+URZ+0x40], R0 ;  /* 0x00004000150015a7 */ /* 0x0002e400080011ff */
[----:B-1----:R-:W-:Y:S01]  /*98f0*/  VIADD R0, R105, 0x10 ;  /* 0x0000001069007836 */ /* 0x002fe20000000000 */
[----:B---3--:R-:W-:Y:S01]  /*9900*/  @P1 SEL R107, RZ, 0x1, !P0 ;  /* 0x00000001ff6b1807 */ /* 0x008fe20004000000 */
[----:B------:R-:W-:Y:S06]  /*9910*/  @!P1 BRA `(.L_x_127) ;  /* 0x0000000000589947 */ /* 0x000fec0003800000 */
[----:B------:R-:W-:Y:S01]  /*9920*/  ISETP.NE.AND P1, PT, R113, RZ, PT ;  /* 0x000000ff7100720c */ /* 0x000fe20003f25270 */
[----:B------:R-:W-:Y:S01]  /*9930*/  BSSY B0, `(.L_x_128) ;  /* 0x0000009000007945 */ /* 0x000fe20003800000 */
[----:B------:R-:W-:Y:S11]  /*9940*/  ISETP.NE.AND P0, PT, R107, RZ, PT ;  /* 0x000000ff6b00720c */ /* 0x000ff60003f05270 */
[----:B------:R-:W-:Y:S05]  /*9950*/  @P1 IMAD R3, R106, 0x1000, R99 ;  /* 0x000010006a031824 */ /* 0x000fea00078e0263 */
[----:B------:R-:W-:Y:S05]  /*9960*/  @P1 IADD3 R2, PT, PT, R3, UR43, RZ ;  /* 0x0000002b03021c10 */ /* 0x000fea000fffe0ff */
[----:B------:R-:W-:Y:S01]  /*9970*/  @P1 IMAD.IADD R2, R98, 0x1, R2 ;  /* 0x0000000162021824 */ /* 0x000fe200078e0202 */
[----:B------:R-:W-:Y:S06]  /*9980*/  @P0 BRA `(.L_x_129) ;  /* 0x00000000000c0947 */ /* 0x000fec0003800000 */
[----:B------:R-:W-:Y:S04]  /*9990*/  SHF.L.U32 R20, R112, 0x1f, RZ ;  /* 0x0000001f70147819 */ /* 0x000fe800000006ff */
[----:B------:R-:W1:Y:S02]  /*99a0*/  SYNCS.PHASECHK.TRANS64.TRYWAIT P0, [R21+URZ+0x40], R20 ;  /* 0x00004014150075a7 */ /* 0x000e6400080011ff */
[----:B-1----:R-:W-:Y:S05]  /*99b0*/  @!P0 BRA `(.L_x_130) ;  /* 0x0000002800d48947 */ /* 0x002fea0003800000 */
.L_x_129:
[----:B------:R-:W-:Y:S05]  /*99c0*/  BSYNC B0 ;  /* 0x0000000000007941 */ /* 0x000fea0003800000 */
.L_x_128:
[----:B------:R-:W-:Y:S01]  /*99d0*/  ISETP.NE.AND P0, PT, R113, RZ, PT ;  /* 0x000000ff7100720c */ /* 0x000fe20003f05270 */
[----:B------:R-:W-:Y:S11]  /*99e0*/  VIADD R106, R106, 0x1 ;  /* 0x000000016a6a7836 */ /* 0x000ff60000000000 */
[----:B------:R-:W-:Y:S01]  /*99f0*/  @!UPT UIADD3 URZ, UPT, UPT, URZ, URZ, URZ ;  /* 0x000000fffffff290 */ /* 0x000fe2000fffe0ff */
[----:B------:R-:W3:Y:S04]  /*9a00*/  @P0 LDS.128 R52, [R3+UR43+0x200] ;  /* 0x0002002b03340984 */ /* 0x000ee80008000c00 */
[----:B------:R-:W4:Y:S04]  /*9a10*/  @P0 LDS.128 R64, [R3+UR43+0xa00] ;  /* 0x000a002b03400984 */ /* 0x000f280008000c00 */
[----:B------:R-:W1:Y:S04]  /*9a20*/  @P0 LDS.128 R56, [R2+0x200] ;  /* 0x0002000002380984 */ /* 0x000e680000000c00 */
[----:B------:R5:W1:Y:S01]  /*9a30*/  @P0 LDS.128 R68, [R2+0xa00] ;  /* 0x000a000002440984 */ /* 0x000a620000000c00 */
[C---:B------:R-:W-:Y:S04]  /*9a40*/  ISETP.NE.AND P0, PT, R106.reuse, 0x3, PT ;  /* 0x000000036a00780c */ /* 0x040fe80003f05270 */
[----:B------:R-:W-:Y:S02]  /*9a50*/  SEL R106, R106, RZ, P0 ;  /* 0x000000ff6a6a7207 */ /* 0x000fe40000000000 */
[----:B-----5:R-:W-:Y:S04]  /*9a60*/  SEL R2, RZ, 0x1, P0 ;  /* 0x00000001ff027807 */ /* 0x020fe80000000000 */
[----:B------:R-:W-:Y:S02]  /*9a70*/  LOP3.LUT R112, R112, R2, RZ, 0x3c, !PT ;  /* 0x0000000270707212 */ /* 0x000fe400078e3cff */
.L_x_127:
[----:B------:R-:W-:Y:S05]  /*9a80*/  BSYNC B1 ;  /* 0x0000000000017941 */ /* 0x000fea0003800000 */
.L_x_126:
[----:B------:R-:W-:Y:S04]  /*9a90*/  SHF.R.U32.HI R3, RZ, 0x15, R0 ;  /* 0x00000015ff037819 */ /* 0x000fe80000011600 */
[----:B------:R-:W-:Y:S04]  /*9aa0*/  LOP3.LUT R2, R3, 0x3, RZ, 0xc0, !PT ;  /* 0x0000000303027812 */ /* 0x000fe800078ec0ff */
[----:B------:R-:W-:Y:S11]  /*9ab0*/  ISETP.NE.AND P0, PT, R84, R2, PT ;  /* 0x000000025400720c */ /* 0x000ff60003f05270 */
[----:B------:R-:W-:Y:S02]  /*9ac0*/  @!UPT UIADD3 URZ, UPT, UPT, URZ, URZ, URZ ;  /* 0x000000fffffff290 */ /* 0x000fe4000fffe0ff */
[----:B------:R-:W-:Y:S05]  /*9ad0*/  @P0 BRA `(.L_x_131) ;  /* 0x0000000000bc0947 */ /* 0x000fea0003800000 */
[----:B------:R-:W-:Y:S02]  /*9ae0*/  LOP3.LUT P0, RZ, R3, 0x3, R86, 0x48, !PT ;  /* 0x0000000303ff7812 */ /* 0x000fe40007804856 */
[----:B------:R-:W-:Y:S11]  /*9af0*/  MOV R16, R0 ;  /* 0x0000000000107202 */ /* 0x000ff60000000f00 */
[----:B------:R-:W-:Y:S05]  /*9b00*/  @!P0 BRA `(.L_x_132) ;  /* 0x0000000000408947 */ /* 0x000fea0003800000 */
[----:B------:R-:W5:Y:S01]  /*9b10*/  LDCU.64 UR8, c[0x4][0x70] ;  /* 0x01000e00ff0877ac */ /* 0x000f620008000a00 */
[----:B------:R-:W-:Y:S01]  /*9b20*/  MOV R15, 0x0 ;  /* 0x00000000000f7802 */ /* 0x000fe20000000f00 */
[----:B------:R-:W-:Y:S02]  /*9b30*/  HFMA2 R12, -RZ, RZ, 0, 5.9604644775390625e-08 ;  /* 0x00000001ff0c7431 */ /* 0x000fe400000001ff */
[----:B------:R-:W-:Y:S02]  /*9b40*/  IMAD.MOV.U32 R8, RZ, RZ, 0x192 ;  /* 0x00000192ff087424 */ /* 0x000fe400078e00ff */
[----:B------:R-:W-:Y:S01]  /*9b50*/  IMAD.MOV.U32 R13, RZ, RZ, RZ ;  /* 0x000000ffff0d7224 */ /* 0x000fe200078e00ff */
[----:B------:R-:W1:Y:S01]  /*9b60*/  LDCU.64 UR6, c[0x4][0x78] ;  /* 0x01000f00ff0677ac */ /* 0x000e620008000a00 */
[----:B------:R-:W2:Y:S01]  /*9b70*/  LDC.64 R14, c[0x4][R15] ;  /* 0x010000000f0e7b82 */ /* 0x000ea20000000a00 */
[----:B------:R-:W3:Y:S01]  /*9b80*/  LDCU.64 UR4, c[0x4][0x10] ;  /* 0x01000200ff0477ac */ /* 0x000ee20008000a00 */
[----:B-----5:R-:W-:Y:S01]  /*9b90*/  MOV R5, UR9 ;  /* 0x0000000900057c02 */ /* 0x020fe20008000f00 */
[----:B------:R-:W-:Y:S01]  /*9ba0*/  IMAD.U32 R4, RZ, RZ, UR8 ;  /* 0x00000008ff047e24 */ /* 0x000fe2000f8e00ff */
[----:B-1----:R-:W-:Y:S01]  /*9bb0*/  MOV R7, UR7 ;  /* 0x0000000700077c02 */ /* 0x002fe20008000f00 */
[----:B------:R-:W-:Y:S01]  /*9bc0*/  IMAD.U32 R6, RZ, RZ, UR6 ;  /* 0x00000006ff067e24 */ /* 0x000fe2000f8e00ff */
[----:B---3--:R-:W-:Y:S01]  /*9bd0*/  MOV R11, UR5 ;  /* 0x00000005000b7c02 */ /* 0x008fe20008000f00 */
[----:B------:R-:W-:Y:S02]  /*9be0*/  IMAD.U32 R10, RZ, RZ, UR4 ;  /* 0x00000004ff0a7e24 */ /* 0x000fe4000f8e00ff */
[----:B------:R-:W-:Y:S07]  /*9bf0*/  LEPC R20, `(.L_x_132) ;  /* 0x000000001014794e */ /* 0x000fee0000000000 */
[----:B--2-4-:R-:W-:Y:S05]  /*9c00*/  CALL.ABS.NOINC R14 ;  /* 0x000000000e007343 */ /* 0x014fea0003c00000 */
.L_x_132:
        /* <DEDUP_REMOVED lines=12> */
[----:B------:R-:W5:Y:S01]  /*9cd0*/  LDCU.64 UR6, c[0x4][0x78] ;  /* 0x01000f00ff0677ac */ /* 0x000f620008000a00 */
[----:B------:R-:W2:Y:S01]  /*9ce0*/  LDC.64 R14, c[0x4][R15] ;  /* 0x010000000f0e7b82 */ /* 0x000ea20000000a00 */
[----:B------:R-:W3:Y:S01]  /*9cf0*/  LDCU.64 UR4, c[0x4][0x10] ;  /* 0x01000200ff0477ac */ /* 0x000ee20008000a00 */
[----:B-1----:R-:W-:Y:S01]  /*9d00*/  MOV R5, UR9 ;  /* 0x0000000900057c02 */ /* 0x002fe20008000f00 */
[----:B------:R-:W-:Y:S01]  /*9d10*/  IMAD.U32 R4, RZ, RZ, UR8 ;  /* 0x00000008ff047e24 */ /* 0x000fe2000f8e00ff */
[----:B-----5:R-:W-:Y:S01]  /*9d20*/  MOV R7, UR7 ;  /* 0x0000000700077c02 */ /* 0x020fe20008000f00 */
[----:B------:R-:W-:Y:S01]  /*9d30*/  IMAD.U32 R6, RZ, RZ, UR6 ;  /* 0x00000006ff067e24 */ /* 0x000fe2000f8e00ff */
[----:B---3--:R-:W-:Y:S01]  /*9d40*/  MOV R11, UR5 ;  /* 0x00000005000b7c02 */ /* 0x008fe20008000f00 */
[----:B------:R-:W-:Y:S02]  /*9d50*/  IMAD.U32 R10, RZ, RZ, UR4 ;  /* 0x00000004ff0a7e24 */ /* 0x000fe4000f8e00ff */
[----:B------:R-:W-:Y:S07]  /*9d60*/  LEPC R20, `(.L_x_133) ;  /* 0x000000001014794e */ /* 0x000fee0000000000 */
[----:B--2-4-:R-:W-:Y:S05]  /*9d70*/  CALL.ABS.NOINC R14 ;  /* 0x000000000e007343 */ /* 0x014fea0003c00000 */
.L_x_133:
[----:B------:R-:W-:Y:S05]  /*9d80*/  WARPSYNC.ALL ;  /* 0x0000000000007948 */ /* 0x000fea0003800000 */
[----:B------:R-:W-:Y:S11]  /*9d90*/  R2UR UR4, R16 ;  /* 0x00000000100472ca */ /* 0x000ff600000e0000 */
[----:B------:R-:W-:Y:S02]  /*9da0*/  @!UPT UIADD3 URZ, UPT, UPT, URZ, URZ, URZ ;  /* 0x000000fffffff290 */ /* 0x000fe4000fffe0ff */
[----:B------:R-:W1:Y:S02]  /*9db0*/  LDTM.x16 R4, tmem[UR4+0x20] ;  /* 0x00002004000479ee */ /* 0x000e640008240000 */
[----:B-1----:R-:W-:Y:S01]  /*9dc0*/  NOP ;  /* 0x0000000000007918 */ /* 0x002fe20000000000 */
.L_x_131:
[----:B---3--:R-:W-:Y:S01]  /*9dd0*/  SHF.L.U32 R3, R52, 0x10, RZ ;  /* 0x0000001034037819 */ /* 0x008fe200000006ff */
[C---:B------:R-:W-:Y:S01]  /*9de0*/  FMUL R0, R43.reuse, R24 ;  /* 0x000000182b007220 */ /* 0x040fe20000400000 */
[----:B------:R-:W-:Y:S01]  /*9df0*/  ISETP.NE.AND P1, PT, R84, R2, PT ;  /* 0x000000025400720c */ /* 0x000fe20003f25270 */
[----:B------:R-:W-:Y:S01]  /*9e00*/  FMUL R2, R43, R25 ;  /* 0x000000192b027220 */ /* 0x000fe20000400000 */
[----:B-1----:R-:W-:Y:S01]  /*9e10*/  LOP3.LUT R21, R52, 0xffff0000, RZ, 0xc0, !PT ;  /* 0xffff000034157812 */ /* 0x002fe200078ec0ff */
[----:B------:R-:W-:Y:S01]  /*9e20*/  FFMA R0, R45, R3, R0 ;  /* 0x000000032d007223 */ /* 0x000fe20000000000 */
[----:B------:R-:W-:Y:S01]  /*9e30*/  SHF.L.U32 R22, R53, 0x10, RZ ;  /* 0x0000001035167819 */ /* 0x000fe200000006ff */
[----:B------:R-:W-:Y:S01]  /*9e40*/  FMUL R3, R43, R26 ;  /* 0x0000001a2b037220 */ /* 0x000fe20000400000 */
[----:B------:R-:W-:Y:S01]  /*9e50*/  LOP3.LUT R23, R53, 0xffff0000, RZ, 0xc0, !PT ;  /* 0xffff000035177812 */ /* 0x000fe200078ec0ff */
[----:B------:R-:W-:Y:S01]  /*9e60*/  FMUL R20, R43, R27 ;  /* 0x0000001b2b147220 */ /* 0x000fe20000400000 */
[----:B--2---:R-:W-:Y:S01]  /*9e70*/  SHF.L.U32 R40, R54, 0x10, RZ ;  /* 0x0000001036287819 */ /* 0x004fe200000006ff */
[----:B------:R-:W-:Y:S01]  /*9e80*/  FFMA R2, R45, R21, R2 ;  /* 0x000000152d027223 */ /* 0x000fe20000000002 */
[----:B------:R-:W-:Y:S01]  /*9e90*/  LOP3.LUT R41, R57, 0xffff0000, RZ, 0xc0, !PT ;  /* 0xffff000039297812 */ /* 0x000fe200078ec0ff */
[C---:B------:R-:W-:Y:S01]  /*9ea0*/  FFMA R3, R45.reuse, R22, R3 ;  /* 0x000000162d037223 */ /* 0x040fe20000000003 */
[----:B----4-:R-:W-:Y:S01]  /*9eb0*/  LOP3.LUT R42, R66, 0xffff0000, RZ, 0xc0, !PT ;  /* 0xffff0000422a7812 */ /* 0x010fe200078ec0ff */
        /* <DEDUP_REMOVED lines=13> */
[----:B------:R-:W-:Y:S01]  /*9f90*/  F2FP.BF16.F32.PACK_AB R50, R22, R21 ;  /* 0x000000151632723e */ /* 0x000fe200000010ff */
        /* <DEDUP_REMOVED lines=105> */
[----:B------:R-:W-:Y:S01]  /*a630*/  ULEA UR5, UR44, UR43, 0xc ;  /* 0x0000002b2c057291 */ /* 0x000fe2000f8e60ff */
[----:B------:R-:W-:Y:S01]  /*a640*/  UMOV UR58, UR50 ;  /* 0x00000032003a7c82 */ /* 0x000fe20008000000 */
[----:B------:R-:W-:Y:S02]  /*a650*/  UMOV UR59, UR52 ;  /* 0x00000034003b7c82 */ /* 0x000fe40008000000 */
[----:B------:R-:W-:Y:S02]  /*a660*/  UIADD3 UR56, UPT, UPT, UR5, 0x200, URZ ;  /* 0x0000020005387890 */ /* 0x000fe4000fffe0ff */
[----:B------:R-:W-:Y:S02]  /*a670*/  UIADD3 UR8, UPT, UPT, UR5, 0xa00, URZ ;  /* 0x00000a0005087890 */ /* 0x000fe4000fffe0ff */
        /* <DEDUP_REMOVED lines=8> */
.L_x_135:
[----:B------:R-:W-:Y:S05]  /*a700*/  BSYNC.RECONVERGENT B0 ;  /* 0x0000000000007941 */ /* 0x000fea0003800200 */
.L_x_134:
[----:B------:R-:W-:Y:S01]  /*a710*/  UISETP.NE.AND UP1, UPT, UR48, URZ, UPT ;  /* 0x000000ff3000728c */ /* 0x000fe2000bf25270 */
[----:B------:R-:W-:Y:S01]  /*a720*/  BSSY.RECONVERGENT B0, `(.L_x_136) ;  /* 0x0000008000007945 */ /* 0x000fe20003800200 */
[----:B------:R-:W-:Y:S04]  /*a730*/  UIADD3 UR4, UPT, UPT, UR44, 0x1, URZ ;  /* 0x000000012c047890 */ /* 0x000fe8000fffe0ff */
[----:B------:R-:W-:Y:S02]  /*a740*/  UISETP.NE.AND UP0, UPT, UR4, 0x3, UPT ;  /* 0x000000030400788c */ /* 0x000fe4000bf05270 */
[----:B------:R-:W-:Y:S02]  /*a750*/  UISETP.EQ.XOR UP1, UPT, UR4, 0x3, UP1 ;  /* 0x000000030400788c */ /* 0x000fe40008f22a70 */
[----:B------:R-:W-:Y:S02]  /*a760*/  USEL UR45, UR4, URZ, UP0 ;  /* 0x000000ff042d7287 */ /* 0x000fe40008000000 */
[----:B------:R-:W-:Y:S01]  /*a770*/  UP2UR UR46, UPR, URZ, 0x2 ;  /* 0x00000002ff2e7883 */ /* 0x000fe20008000000 */
[----:B------:R-:W-:Y:S11]  /*a780*/  @P0 BRA `(.L_x_137) ;  /* 0x0000000000040947 */ /* 0x000ff60003800000 */
[----:B------:R-:W-:Y:S04]  /*a790*/  DEPBAR.LE SB0, 0x1 ;  /* 0x000080400000791a */ /* 0x000fe80000000000 */
.L_x_137:
[----:B------:R-:W-:Y:S05]  /*a7a0*/  BSYNC.RECONVERGENT B0 ;  /* 0x0000000000007941 */ /* 0x000fea0003800200 */
.L_x_136:
[----:B------:R-:W1:Y:S08]  /*a7b0*/  S2UR UR51, SR_CgaCtaId ;  /* 0x00000000003379c3 */ /* 0x000e700000008800 */
[----:B------:R-:W-:Y:S01]  /*a7c0*/  BAR.SYNC.DEFER_BLOCKING 0x1, 0x80 ;  /* 0x0042000000007b1d */ /* 0x000fe20000010000 */
[----:B------:R-:W-:Y:S01]  /*a7d0*/  ISETP.NE.AND P1, PT, R97, RZ, PT ;  /* 0x000000ff6100720c */ /* 0x000fe20003f25270 */
[----:B------:R-:W-:Y:S01]  /*a7e0*/  IMAD.U32 R0, RZ, RZ, UR47 ;  /* 0x0000002fff007e24 */ /* 0x000fe2000f8e00ff */
[----:B------:R-:W-:Y:S04]  /*a7f0*/  UIADD3 UR4, UPT, UPT, UR47, 0x1, URZ ;  /* 0x000000012f047890 */ /* 0x000fe8000fffe0ff */
        /* <DEDUP_REMOVED lines=9> */
[----:B------:R1:W-:Y:S05]  /*a890*/  @P1 SYNCS.ARRIVE.TRANS64.RED.A1T0 RZ, [R47+URZ], RZ ;  /* 0x000000ff2fff19a7 */ /* 0x0003ea00081004ff */
[----:B------:R-:W-:Y:S04]  /*a8a0*/  LEA R2, R106, UR43, 0x3 ;  /* 0x0000002b6a027c11 */ /* 0x000fe8000f8e18ff */
[----:B------:R-:W3:Y:S02]  /*a8b0*/  @P1 SYNCS.PHASECHK.TRANS64.TRYWAIT P0, [R2+URZ+0x40], R0 ;  /* 0x00004000020015a7 */ /* 0x000ee400080011ff */
[----:B---3--:R-:W-:Y:S01]  /*a8c0*/  @P1 SEL R107, RZ, 0x1, !P0 ;  /* 0x00000001ff6b1807 */ /* 0x008fe20004000000 */
[----:B-1----:R-:W-:Y:S06]  /*a8d0*/  @!P1 BRA `(.L_x_139) ;  /* 0x0000000000449947 */ /* 0x002fec0003800000 */
        /* <DEDUP_REMOVED lines=10> */
.L_x_141:
[----:B------:R-:W-:Y:S05]  /*a980*/  BSYNC B0 ;  /* 0x0000000000007941 */ /* 0x000fea0003800000 */
.L_x_140:
[----:B------:R-:W-:Y:S11]  /*a990*/  ISETP.NE.AND P0, PT, R113, RZ, PT ;  /* 0x000000ff7100720c */ /* 0x000ff60003f05270 */
[----:B------:R-:W-:Y:S02]  /*a9a0*/  @!UPT UIADD3 URZ, UPT, UPT, URZ, URZ, URZ ;  /* 0x000000fffffff290 */ /* 0x000fe4000fffe0ff */
[----:B------:R3:W4:Y:S04]  /*a9b0*/  @P0 LDS.128 R52, [R106+UR43+0x200] ;  /* 0x0002002b6a340984 */ /* 0x0007280008000c00 */
[----:B------:R3:W1:Y:S04]  /*a9c0*/  @P0 LDS.128 R64, [R106+UR43+0xa00] ;  /* 0x000a002b6a400984 */ /* 0x0006680008000c00 */
[----:B------:R3:W1:Y:S04]  /*a9d0*/  @P0 LDS.128 R56, [R0+0x200] ;  /* 0x0002000000380984 */ /* 0x0006680000000c00 */
[----:B------:R3:W1:Y:S02]  /*a9e0*/  @P0 LDS.128 R68, [R0+0xa00] ;  /* 0x000a000000440984 */ /* 0x0006640000000c00 */
.L_x_139:
[----:B------:R-:W-:Y:S05]  /*a9f0*/  BSYNC B1 ;  /* 0x0000000000017941 */ /* 0x000fea0003800000 */
.L_x_138:
[----:B------:R-:W-:Y:S05]  /*aa00*/  VIADD R105, R105, 0x400010 ;  /* 0x0040001069697836 */ /* 0x000fea0000000000 */
[----:B---3--:R-:W-:Y:S04]  /*aa10*/  SHF.R.U32.HI R0, RZ, 0x15, R105 ;  /* 0x00000015ff007819 */ /* 0x008fe80000011669 */
[----:B-1----:R-:W-:Y:S04]  /*aa20*/  LOP3.LUT R2, R0, 0x3, RZ, 0xc0, !PT ;  /* 0x0000000300027812 */ /* 0x002fe800078ec0ff */
        /* <DEDUP_REMOVED lines=11> */
[----:B------:R-:W3:Y:S01]  /*aae0*/  LDCU.64 UR6, c[0x4][0x78] ;  /* 0x01000f00ff0677ac */ /* 0x000ee20008000a00 */
[----:B------:R-:W2:Y:S01]  /*aaf0*/  LDC.64 R14, c[0x4][R15] ;  /* 0x010000000f0e7b82 */ /* 0x000ea20000000a00 */
[----:B------:R-:W5:Y:S01]  /*ab00*/  LDCU.64 UR4, c[0x4][0x10] ;  /* 0x01000200ff0477ac */ /* 0x000f620008000a00 */
[----:B-1----:R-:W-:Y:S01]  /*ab10*/  MOV R5, UR9 ;  /* 0x0000000900057c02 */ /* 0x002fe20008000f00 */
[----:B------:R-:W-:Y:S01]  /*ab20*/  IMAD.U32 R4, RZ, RZ, UR8 ;  /* 0x00000008ff047e24 */ /* 0x000fe2000f8e00ff */
[----:B---3--:R-:W-:Y:S01]  /*ab30*/  MOV R7, UR7 ;  /* 0x0000000700077c02 */ /* 0x008fe20008000f00 */
[----:B------:R-:W-:Y:S01]  /*ab40*/  IMAD.U32 R6, RZ, RZ, UR6 ;  /* 0x00000006ff067e24 */ /* 0x000fe2000f8e00ff */
[----:B-----5:R-:W-:Y:S01]  /*ab50*/  MOV R11, UR5 ;  /* 0x00000005000b7c02 */ /* 0x020fe20008000f00 */
[----:B------:R-:W-:Y:S02]  /*ab60*/  IMAD.U32 R10, RZ, RZ, UR4 ;  /* 0x00000004ff0a7e24 */ /* 0x000fe4000f8e00ff */
[----:B------:R-:W-:Y:S07]  /*ab70*/  LEPC R20, `(.L_x_144) ;  /* 0x000000001014794e */ /* 0x000fee0000000000 */
[----:B--2-4-:R-:W-:Y:S05]  /*ab80*/  CALL.ABS.NOINC R14 ;  /* 0x000000000e007343 */ /* 0x014fea0003c00000 */
.L_x_144:
        /* <DEDUP_REMOVED lines=23> */
.L_x_145:
[----:B------:R-:W-:Y:S05]  /*ad00*/  WARPSYNC.ALL ;  /* 0x0000000000007948 */ /* 0x000fea0003800000 */
[----:B------:R-:W-:Y:S11]  /*ad10*/  R2UR UR4, R16 ;  /* 0x00000000100472ca */ /* 0x000ff600000e0000 */
[----:B------:R-:W-:Y:S02]  /*ad20*/  @!UPT UIADD3 URZ, UPT, UPT, URZ, URZ, URZ ;  /* 0x000000fffffff290 */ /* 0x000fe4000fffe0ff */
[----:B------:R-:W1:Y:S02]  /*ad30*/  LDTM.x16 R4, tmem[UR4+0x20] ;  /* 0x00002004000479ee */ /* 0x000e640008240000 */
[----:B-1----:R-:W-:Y:S01]  /*ad40*/  NOP ;  /* 0x0000000000007918 */ /* 0x002fe20000000000 */
.L_x_143:
[----:B------:R-:W-:Y:S01]  /*ad50*/  ISETP.NE.AND P1, PT, R84, R2, PT ;  /* 0x000000025400720c */ /* 0x000fe20003f25270 */
[----:B------:R-:W-:Y:S05]  /*ad60*/  WARPSYNC.ALL ;  /* 0x0000000000007948 */ /* 0x000fea0003800000 */
[C---:B----4-:R-:W-:Y:S01]  /*ad70*/  SHF.L.U32 R3, R52.reuse, 0x10, RZ ;  /* 0x0000001034037819 */ /* 0x050fe200000006ff */
[----:B------:R-:W-:Y:S01]  /*ad80*/  NOP ;  /* 0x0000000000007918 */ /* 0x000fe20000000000 */
[----:B--2---:R-:W-:Y:S01]  /*ad90*/  LOP3.LUT R40, R52, 0xffff0000, RZ, 0xc0, !PT ;  /* 0xffff000034287812 */ /* 0x004fe200078ec0ff */
[----:B------:R-:W-:Y:S01]  /*ada0*/  FMUL R0, R43, R24 ;  /* 0x000000182b007220 */ /* 0x000fe20000400000 */
[----:B------:R-:W-:Y:S01]  /*adb0*/  SHF.L.U32 R41, R53, 0x10, RZ ;  /* 0x0000001035297819 */ /* 0x000fe200000006ff */
[C---:B------:R-:W-:Y:S01]  /*adc0*/  FMUL R20, R43.reuse, R4 ;  /* 0x000000042b147220 */ /* 0x040fe20000400000 */
[----:B------:R-:W-:Y:S01]  /*add0*/  MOV R4, UR45 ;  /* 0x0000002d00047c02 */ /* 0x000fe20008000f00 */
[----:B------:R-:W-:Y:S01]  /*ade0*/  FMUL R2, R43, R25 ;  /* 0x000000192b027220 */ /* 0x000fe20000400000 */
[----:B------:R-:W-:Y:S01]  /*adf0*/  LOP3.LUT R42, R53, 0xffff0000, RZ, 0xc0, !PT ;  /* 0xffff0000352a7812 */ /* 0x000fe200078ec0ff */
[C---:B------:R-:W-:Y:S01]  /*ae00*/  FFMA R0, R45.reuse, R3, R0 ;  /* 0x000000032d007223 */ /* 0x040fe20000000000 */
[----:B------:R-:W-:Y:S01]  /*ae10*/  @!P1 LEA R99, R4, R99, 0xc ;  /* 0x0000006304639211 */ /* 0x000fe200078e60ff */
[----:B------:R-:W-:Y:S01]  /*ae20*/  FFMA R2, R45, R40, R2 ;  /* 0x000000282d027223 */ /* 0x000fe20000000002 */
[----:B------:R-:W-:Y:S01]  /*ae30*/  R2UR UR4, R104 ;  /* 0x00000000680472ca */ /* 0x000fe200000e0000 */
[C---:B------:R-:W-:Y:S01]  /*ae40*/  FMUL R3, R43.reuse, R26 ;  /* 0x0000001a2b037220 */ /* 0x040fe20000400000 */
[----:B------:R-:W-:Y:S01]  /*ae50*/  SHF.L.U32 R46, R54, 0x10, RZ ;  /* 0x00000010362e7819 */ /* 0x000fe200000006ff */
[C---:B------:R-:W-:Y:S01]  /*ae60*/  FMUL R4, R43.reuse, R27 ;  /* 0x0000001b2b047220 */ /* 0x040fe20000400000 */
[----:B------:R-:W-:Y:S01]  /*ae70*/  F2FP.BF16.F32.PACK_AB R100, R2, R0 ;  /* 0x000000000264723e */ /* 0x000fe200000010ff */
[----:B------:R-:W-:Y:S01]  /*ae80*/  FMUL R21, R43, R5 ;  /* 0x000000052b157220 */ /* 0x000fe20000400000 */
[----:B------:R-:W-:Y:S01]  /*ae90*/  @!P1 IADD3 R5, PT, PT, R99, UR43, RZ ;  /* 0x0000002b63059c10 */ /* 0x000fe2000fffe0ff */
[C---:B------:R-:W-:Y:S01]  /*aea0*/  FFMA R3, R45.reuse, R41, R3 ;  /* 0x000000292d037223 */ /* 0x040fe20000000003 */
[----:B------:R-:W-:Y:S01]  /*aeb0*/  LOP3.LUT R47, R54, 0xffff0000, RZ, 0xc0, !PT ;  /* 0xffff0000362f7812 */ /* 0x000fe200078ec0ff */
[----:B------:R-:W-:Y:S01]  /*aec0*/  FFMA R4, R45, R42, R4 ;  /* 0x0000002a2d047223 */ /* 0x000fe20000000004 */
[----:B------:R-:W-:Y:S01]  /*aed0*/  SHF.L.U32 R48, R55, 0x10, RZ ;  /* 0x0000001037307819 */ /* 0x000fe200000006ff */
[C---:B------:R-:W-:Y:S01]  /*aee0*/  FMUL R0, R43.reuse, R28 ;  /* 0x0000001c2b007220 */ /* 0x040fe20000400000 */
[----:B------:R-:W-:Y:S01]  /*aef0*/  @!P1 IADD3 R98, PT, PT, R98, R5, RZ ;  /* 0x0000000562629210 */ /* 0x000fe20007ffe0ff */
[----:B------:R-:W-:Y:S01]  /*af00*/  FMUL R2, R43, R29 ;  /* 0x0000001d2b027220 */ /* 0x000fe20000400000 */
[----:B------:R-:W-:Y:S01]  /*af10*/  LOP3.LUT R49, R55, 0xffff0000, RZ, 0xc0, !PT ;  /* 0xffff000037317812 */ /* 0x000fe200078ec0ff */
[C---:B------:R-:W-:Y:S01]  /*af20*/  FMUL R5, R43.reuse, R30 ;  /* 0x0000001e2b057220 */ /* 0x040fe20000400000 */
[C---:B------:R-:W-:Y:S01]  /*af30*/  SHF.L.U32 R50, R56.reuse, 0x10, RZ ;  /* 0x0000001038327819 */ /* 0x040fe200000006ff */
[C---:B------:R-:W-:Y:S01]  /*af40*/  FMUL R22, R43.reuse, R6 ;  /* 0x000000062b167220 */ /* 0x040fe20000400000 */
[----:B------:R-:W-:Y:S01]  /*af50*/  LOP3.LUT R51, R56, 0xffff0000, RZ, 0xc0, !PT ;  /* 0xffff000038337812 */ /* 0x000fe200078ec0ff */
[----:B------:R-:W-:Y:S01]  /*af60*/  FMUL R6, R43, R31 ;  /* 0x0000001f2b067220 */ /* 0x000fe20000400000 */
[----:B------:R-:W-:Y:S01]  /*af70*/  F2FP.BF16.F32.PACK_AB R101, R4, R3 ;  /* 0x000000030465723e */ /* 0x000fe200000010ff */
[----:B------:R-:W-:Y:S01]  /*af80*/  FFMA R0, R45, R46, R0 ;  /* 0x0000002e2d007223 */ /* 0x000fe20000000000 */
[----:B------:R-:W-:Y:S01]  /*af90*/  SHF.L.U32 R52, R57, 0x10, RZ ;  /* 0x0000001039347819 */ /* 0x000fe200000006ff */
[----:B------:R-:W-:Y:S01]  /*afa0*/  FMUL R23, R43, R7 ;  /* 0x000000072b177220 */ /* 0x000fe20000400000 */
[----:B------:R-:W-:Y:S01]  /*afb0*/  LOP3.LUT R53, R57, 0xffff0000, RZ, 0xc0, !PT ;  /* 0xffff000039357812 */ /* 0x000fe200078ec0ff */
[----:B------:R-:W-:Y:S01]  /*afc0*/  FFMA R2, R45, R47, R2 ;  /* 0x0000002f2d027223 */ /* 0x000fe20000000002 */
[C---:B------:R-:W-:Y:S01]  /*afd0*/  SHF.L.U32 R54, R58.reuse, 0x10, RZ ;  /* 0x000000103a367819 */ /* 0x040fe200000006ff */
[C---:B------:R-:W-:Y:S01]  /*afe0*/  FMUL R7, R43.reuse, R32 ;  /* 0x000000202b077220 */ /* 0x040fe20000400000 */
[----:B------:R-:W-:Y:S01]  /*aff0*/  LOP3.LUT R55, R58, 0xffff0000, RZ, 0xc0, !PT ;  /* 0xffff00003a377812 */ /* 0x000fe200078ec0ff */
[----:B------:R-:W-:Y:S01]  /*b000*/  FMUL R3, R43, R33 ;  /* 0x000000212b037220 */ /* 0x000fe20000400000 */
[----:B------:R-:W-:Y:S01]  /*b010*/  F2FP.BF16.F32.PACK_AB R102, R2, R0 ;  /* 0x000000000266723e */ /* 0x000fe200000010ff */
[----:B------:R-:W-:Y:S01]  /*b020*/  FFMA R5, R45, R48, R5 ;  /* 0x000000302d057223 */ /* 0x000fe20000000005 */
[----:B------:R-:W-:Y:S01]  /*b030*/  SHF.L.U32 R56, R59, 0x10, RZ ;  /* 0x000000103b387819 */ /* 0x000fe200000006ff */
[----:B------:R-:W-:Y:S01]  /*b040*/  FFMA R6, R45, R49, R6 ;  /* 0x000000312d067223 */ /* 0x000fe20000000006 */
[----:B------:R-:W-:Y:S01]  /*b050*/  LOP3.LUT R57, R59, 0xffff0000, RZ, 0xc0, !PT ;  /* 0xffff00003b397812 */ /* 0x000fe200078ec0ff */
[C---:B------:R-:W-:Y:S01]  /*b060*/  FFMA R7, R45.reuse, R50, R7 ;  /* 0x000000322d077223 */ /* 0x040fe20000000007 */
[----:B------:R-:W-:Y:S01]  /*b070*/  SHF.L.U32 R58, R64, 0x10, RZ ;  /* 0x00000010403a7819 */ /* 0x000fe200000006ff */
[----:B------:R-:W-:Y:S01]  /*b080*/  UIADD3 UR4, UPT, UPT, UR4, 0xb0, URZ ;  /* 0x000000b004047890 */ /* 0x000fe2000fffe0ff */
[----:B------:R-:W-:Y:S01]  /*b090*/  F2FP.BF16.F32.PACK_AB R103, R6, R5 ;  /* 0x000000050667723e */ /* 0x000fe200000010ff */
[----:B------:R-:W-:Y:S01]  /*b0a0*/  FFMA R3, R45, R51, R3 ;  /* 0x000000332d037223 */ /* 0x000fe20000000003 */
[----:B------:R-:W-:Y:S01]  /*b0b0*/  LOP3.LUT R59, R64, 0xffff0000, RZ, 0xc0, !PT ;  /* 0xffff0000403b7812 */ /* 0x000fe200078ec0ff */
[----:B------:R-:W-:Y:S01]  /*b0c0*/  FMUL R0, R43, R34 ;  /* 0x000000222b007220 */ /* 0x000fe20000400000 */
[----:B------:R-:W-:Y:S01]  /*b0d0*/  SHF.L.U32 R60, R65, 0x10, RZ ;  /* 0x00000010413c7819 */ /* 0x000fe200000006ff */
[----:B------:R-:W-:Y:S01]  /*b0e0*/  FMUL R2, R43, R35 ;  /* 0x000000232b027220 */ /* 0x000fe20000400000 */
[----:B------:R-:W-:Y:S01]  /*b0f0*/  F2FP.BF16.F32.PACK_AB R28, R3, R7 ;  /* 0x00000007031c723e */ /* 0x000fe200000010ff */
[----:B------:R-:W-:Y:S01]  /*b100*/  UPRMT UR4, UR51, 0x654, UR4 ;  /* 0x0000065433047896 */ /* 0x000fe20008000004 */
[----:B------:R-:W-:Y:S01]  /*b110*/  LOP3.LUT R61, R65, 0xffff0000, RZ, 0xc0, !PT ;  /* 0xffff0000413d7812 */ /* 0x000fe200078ec0ff */
[C---:B------:R-:W-:Y:S01]  /*b120*/  FMUL R4, R43.reuse, R36 ;  /* 0x000000242b047220 */ /* 0x040fe20000400000 */
[C---:B------:R-:W-:Y:S01]  /*b130*/  SHF.L.U32 R62, R66.reuse, 0x10, RZ ;  /* 0x00000010423e7819 */ /* 0x040fe200000006ff */
[----:B------:R-:W-:Y:S01]  /*b140*/  FMUL R5, R43, R37 ;  /* 0x000000252b057220 */ /* 0x000fe20000400000 */
[----:B------:R-:W-:Y:S01]  /*b150*/  LOP3.LUT R63, R66, 0xffff0000, RZ, 0xc0, !PT ;  /* 0xffff0000423f7812 */ /* 0x000fe200078ec0ff */
[----:B------:R-:W-:Y:S01]  /*b160*/  FFMA R0, R45, R52, R0 ;  /* 0x000000342d007223 */ /* 0x000fe20000000000 */
[----:B------:R-:W-:Y:S01]  /*b170*/  FMUL R6, R43, R38 ;  /* 0x000000262b067220 */ /* 0x000fe20000400000 */
[----:B------:R-:W-:Y:S01]  /*b180*/  FFMA R2, R45, R53, R2 ;  /* 0x000000352d027223 */ /* 0x000fe20000000002 */
[----:B------:R-:W-:Y:S01]  /*b190*/  FMUL R3, R43, R39 ;  /* 0x000000272b037220 */ /* 0x000fe20000400000 */
[C---:B------:R-:W-:Y:S01]  /*b1a0*/  FFMA R4, R45.reuse, R54, R4 ;  /* 0x000000362d047223 */ /* 0x040fe20000000004 */
[C---:B------:R-:W-:Y:S01]  /*b1b0*/  FFMA R5, R45.reuse, R55, R5 ;  /* 0x000000372d057223 */ /* 0x040fe20000000005 */
[C---:B------:R-:W-:Y:S01]  /*b1c0*/  FFMA R6, R45.reuse, R56, R6 ;  /* 0x000000382d067223 */ /* 0x040fe20000000006 */
[C---:B------:R-:W-:Y:S01]  /*b1d0*/  FFMA R3, R45.reuse, R57, R3 ;  /* 0x000000392d037223 */ /* 0x040fe20000000003 */
[----:B------:R-:W-:Y:S01]  /*b1e0*/  FFMA R20, R45, R58, R20 ;  /* 0x0000003a2d147223 */ /* 0x000fe20000000014 */
[----:B------:R-:W-:Y:S01]  /*b1f0*/  FMUL R8, R43, R8 ;  /* 0x000000082b087220 */ /* 0x000fe20000400000 */
[----:B------:R-:W-:Y:S01]  /*b200*/  SYNCS.ARRIVE.TRANS64.RED.A1T0 RZ, [UR4], RZ ;  /* 0x000000ffffff79a7 */ /* 0x000fe20008100404 */
[----:B------:R1:W-:Y:S01]  /*b210*/  @!P1 STS.128 [R99+UR43+0x200], R100 ;  /* 0x0002006463009988 */ /* 0x0003e20008000c2b */
[----:B------:R-:W-:Y:S01]  /*b220*/  SHF.L.U32 R64, R67, 0x10, RZ ;  /* 0x0000001043407819 */ /* 0x000fe200000006ff */
[----:B------:R-:W-:Y:S01]  /*b230*/  FFMA R21, R45, R59, R21 ;  /* 0x0000003b2d157223 */ /* 0x000fe20000000015 */
[----:B------:R-:W-:Y:S01]  /*b240*/  LOP3.LUT R65, R67, 0xffff0000, RZ, 0xc0, !PT ;  /* 0xffff000043417812 */ /* 0x000fe200078ec0ff */
[----:B------:R-:W-:Y:S01]  /*b250*/  FMUL R9, R43, R9 ;  /* 0x000000092b097220 */ /* 0x000fe20000400000 */
[C---:B------:R-:W-:Y:S01]  /*b260*/  SHF.L.U32 R24, R68.reuse, 0x10, RZ ;  /* 0x0000001044187819 */ /* 0x040fe200000006ff */
[----:B------:R-:W-:Y:S01]  /*b270*/  FFMA R22, R45, R60, R22 ;  /* 0x0000003c2d167223 */ /* 0x000fe20000000016 */
[----:B------:R-:W-:Y:S01]  /*b280*/  LOP3.LUT R25, R68, 0xffff0000, RZ, 0xc0, !PT ;  /* 0xffff000044197812 */ /* 0x000fe200078ec0ff */
[----:B------:R-:W-:Y:S01]  /*b290*/  FMUL R10, R43, R10 ;  /* 0x0000000a2b0a7220 */ /* 0x000fe20000400000 */
[----:B------:R-:W-:Y:S01]  /*b2a0*/  FFMA R23, R45, R61, R23 ;  /* 0x0000003d2d177223 */ /* 0x000fe20000000017 */
[----:B------:R-:W-:Y:S01]  /*b2b0*/  FMUL R11, R43, R11 ;  /* 0x0000000b2b0b7220 */ /* 0x000fe20000400000 */
[----:B------:R-:W-:Y:S01]  /*b2c0*/  F2FP.BF16.F32.PACK_AB R29, R2, R0 ;  /* 0x00000000021d723e */ /* 0x000fe200000010ff */
[----:B------:R-:W-:Y:S01]  /*b2d0*/  FFMA R8, R45, R62, R8 ;  /* 0x0000003e2d087223 */ /* 0x000fe20000000008 */
[----:B------:R-:W-:Y:S01]  /*b2e0*/  F2FP.BF16.F32.PACK_AB R30, R5, R4 ;  /* 0x00000004051e723e */ /* 0x000fe200000010ff */
[----:B------:R-:W-:Y:S01]  /*b2f0*/  FMUL R12, R43, R12 ;  /* 0x0000000c2b0c7220 */ /* 0x000fe20000400000 */
[----:B------:R-:W-:Y:S01]  /*b300*/  F2FP.BF16.F32.PACK_AB R31, R3, R6 ;  /* 0x00000006031f723e */ /* 0x000fe200000010ff */
[----:B------:R-:W-:Y:S01]  /*b310*/  FFMA R9, R45, R63, R9 ;  /* 0x0000003f2d097223 */ /* 0x000fe20000000009 */
[----:B------:R-:W-:Y:S01]  /*b320*/  FMUL R13, R43, R13 ;  /* 0x0000000d2b0d7220 */ /* 0x000fe20000400000 */
[----:B------:R-:W-:Y:S01]  /*b330*/  SHF.L.U32 R26, R69, 0x10, RZ ;  /* 0x00000010451a7819 */ /* 0x000fe200000006ff */
[----:B------:R-:W-:Y:S01]  /*b340*/  FFMA R10, R45, R64, R10 ;  /* 0x000000402d0a7223 */ /* 0x000fe2000000000a */
[----:B------:R1:W-:Y:S01]  /*b350*/  @!P1 STS.128 [R98+0x200], R28 ;  /* 0x0002001c62009388 */ /* 0x0003e20000000c00 */
[----:B------:R-:W-:Y:S01]  /*b360*/  FMUL R14, R43, R14 ;  /* 0x0000000e2b0e7220 */ /* 0x000fe20000400000 */
[----:B------:R-:W-:Y:S01]  /*b370*/  LOP3.LUT R40, R69, 0xffff0000, RZ, 0xc0, !PT ;  /* 0xffff000045287812 */ /* 0x000fe200078ec0ff */
[----:B------:R-:W-:Y:S01]  /*b380*/  FFMA R11, R45, R65, R11 ;  /* 0x000000412d0b7223 */ /* 0x000fe2000000000b */
[----:B------:R-:W-:Y:S01]  /*b390*/  FMUL R15, R43, R15 ;  /* 0x0000000f2b0f7220 */ /* 0x000fe20000400000 */
[C---:B------:R-:W-:Y:S01]  /*b3a0*/  SHF.L.U32 R66, R70.reuse, 0x10, RZ ;  /* 0x0000001046427819 */ /* 0x040fe200000006ff */
[----:B------:R-:W-:Y:S01]  /*b3b0*/  FFMA R12, R45, R24, R12 ;  /* 0x000000182d0c7223 */ /* 0x000fe2000000000c */
[----:B------:R-:W-:Y:S01]  /*b3c0*/  FMUL R16, R43, R16 ;  /* 0x000000102b107220 */ /* 0x000fe20000400000 */
[----:B------:R-:W-:Y:S01]  /*b3d0*/  LOP3.LUT R67, R70, 0xffff0000, RZ, 0xc0, !PT ;  /* 0xffff000046437812 */ /* 0x000fe200078ec0ff */
[----:B------:R-:W-:Y:S01]  /*b3e0*/  FFMA R13, R45, R25, R13 ;  /* 0x000000192d0d7223 */ /* 0x000fe2000000000d */
[----:B------:R-:W-:Y:S01]  /*b3f0*/  FMUL R17, R43, R17 ;  /* 0x000000112b117220 */ /* 0x000fe20000400000 */
[----:B------:R-:W-:Y:S01]  /*b400*/  SHF.L.U32 R68, R71, 0x10, RZ ;  /* 0x0000001047447819 */ /* 0x000fe200000006ff */
[----:B------:R-:W-:Y:S01]  /*b410*/  FFMA R14, R45, R26, R14 ;  /* 0x0000001a2d0e7223 */ /* 0x000fe2000000000e */
[----:B------:R-:W-:Y:S01]  /*b420*/  F2FP.BF16.F32.PACK_AB R20, R21, R20 ;  /* 0x000000141514723e */ /* 0x000fe200000010ff */
[----:B------:R-:W-:Y:S01]  /*b430*/  FMUL R18, R43, R18 ;  /* 0x000000122b127220 */ /* 0x000fe20000400000 */
[----:B------:R-:W-:Y:S01]  /*b440*/  LOP3.LUT R69, R71, 0xffff0000, RZ, 0xc0, !PT ;  /* 0xffff000047457812 */ /* 0x000fe200078ec0ff */
[----:B------:R-:W-:Y:S01]  /*b450*/  FFMA R15, R45, R40, R15 ;  /* 0x000000282d0f7223 */ /* 0x000fe2000000000f */
[----:B------:R-:W-:Y:S01]  /*b460*/  F2FP.BF16.F32.PACK_AB R21, R23, R22 ;  /* 0x000000161715723e */ /* 0x000fe200000010ff */
[----:B------:R-:W-:Y:S01]  /*b470*/  FMUL R19, R43, R19 ;  /* 0x000000132b137220 */ /* 0x000fe20000400000 */
[----:B------:R-:W-:Y:S01]  /*b480*/  F2FP.BF16.F32.PACK_AB R22, R9, R8 ;  /* 0x000000080916723e */ /* 0x000fe200000010ff */
[----:B------:R-:W-:Y:S01]  /*b490*/  FFMA R16, R45, R66, R16 ;  /* 0x000000422d107223 */ /* 0x000fe20000000010 */
[----:B------:R-:W-:Y:S01]  /*b4a0*/  F2FP.BF16.F32.PACK_AB R23, R11, R10 ;  /* 0x0000000a0b17723e */ /* 0x000fe200000010ff */
[C---:B------:R-:W-:Y:S01]  /*b4b0*/  FFMA R17, R45.reuse, R67, R17 ;  /* 0x000000432d117223 */ /* 0x040fe20000000011 */
[C---:B------:R-:W-:Y:S01]  /*b4c0*/  FFMA R18, R45.reuse, R68, R18 ;  /* 0x000000442d127223 */ /* 0x040fe20000000012 */
[----:B------:R-:W-:Y:S01]  /*b4d0*/  FFMA R19, R45, R69, R19 ;  /* 0x000000452d137223 */ /* 0x000fe20000000013 */
[----:B------:R-:W-:Y:S01]  /*b4e0*/  F2FP.BF16.F32.PACK_AB R12, R13, R12 ;  /* 0x0000000c0d0c723e */ /* 0x000fe200000010ff */
[----:B------:R1:W-:Y:S01]  /*b4f0*/  @!P1 STS.128 [R99+UR43+0xa00], R20 ;  /* 0x000a001463009988 */ /* 0x0003e20008000c2b */
[----:B------:R-:W-:Y:S01]  /*b500*/  F2FP.BF16.F32.PACK_AB R13, R15, R14 ;  /* 0x0000000e0f0d723e */ /* 0x000fe200000010ff */
[----:B------:R-:W-:Y:S01]  /*b510*/  BSSY.RECONVERGENT B0, `(.L_x_146) ;  /* 0x000001c000007945 */ /* 0x000fe20003800200 */
[----:B------:R-:W-:Y:S02]  /*b520*/  F2FP.BF16.F32.PACK_AB R14, R17, R16 ;  /* 0x00000010110e723e */ /* 0x000fe400000010ff */
[----:B------:R-:W-:Y:S02]  /*b530*/  F2FP.BF16.F32.PACK_AB R15, R19, R18 ;  /* 0x00000012130f723e */ /* 0x000fe400000010ff */
[----:B------:R-:W-:Y:S03]  /*b540*/  ISETP.NE.AND P0, PT, R84, RZ, PT ;  /* 0x000000ff5400720c */ /* 0x000fe60003f05270 */
[----:B------:R1:W-:Y:S01]  /*b550*/  @!P1 STS.128 [R98+0xa00], R12 ;  /* 0x000a000c62009388 */ /* 0x0003e20000000c00 */
[----:B------:R-:W-:Y:S01]  /*b560*/  @!PT LDS RZ, [RZ] ;  /* 0x00000000fffff984 */ /* 0x000fe20000000800 */
[----:B------:R-:W-:Y:S01]  /*b570*/  @!PT LDS RZ, [RZ] ;  /* 0x00000000fffff984 */ /* 0x000fe20000000800 */
[----:B------:R-:W-:Y:S01]  /*b580*/  @!PT LDS RZ, [RZ] ;  /* 0x00000000fffff984 */ /* 0x000fe20000000800 */
[----:B------:R-:W-:Y:S01]  /*b590*/  @!PT LDS RZ, [RZ] ;  /* 0x00000000fffff984 */ /* 0x000fe20000000800 */
[----:B------:R2:W-:Y:S07]  /*b5a0*/  MEMBAR.ALL.CTA ;  /* 0x0000000000007992 */ /* 0x0005ee0000008000 */
[----:B--2---:R-:W2:Y:S02]  /*b5b0*/  FENCE.VIEW.ASYNC.S ;  /* 0x00000000000073c6 */ /* 0x004ea40000000000 */
[----:B--2---:R-:W-:Y:S06]  /*b5c0*/  BAR.SYNC.DEFER_BLOCKING 0x1, 0x80 ;  /* 0x0042000000007b1d */ /* 0x004fec0000010000 */
[----:B------:R-:W-:Y:S05]  /*b5d0*/  @P0 BRA `(.L_x_147) ;  /* 0x00000000003c0947 */ /* 0x000fea0003800000 */
[----:B------:R-:W2:Y:S01]  /*b5e0*/  LDCU.64 UR6, c[0x0][0x348] ;  /* 0x00006900ff0677ac */ /* 0x000ea20008000a00 */
        /* <DEDUP_REMOVED lines=9> */
[----:B--2---:R-:W-:Y:S04]  /*b680*/  UIADD3 UR4, UP0, UPT, UR6, 0xa80, URZ ;  /* 0x00000a8006047890 */ /* 0x004fe8000ff1e0ff */
[----:B------:R-:W-:Y:S09]  /*b690*/  UIADD3.X UR5, UPT, UPT, URZ, UR7, URZ, UP0, !UPT ;  /* 0x00000007ff057290 */ /* 0x000ff200087fe4ff */
[----:B------:R2:W-:Y:S01]  /*b6a0*/  UTMASTG.3D [UR8], [UR4] ;  /* 0x00000008040073b5 */ /* 0x0005e20008010000 */
[----:B------:R2:W-:Y:S02]  /*b6b0*/  UTMASTG.3D [UR12], [UR4] ;  /* 0x0000000c040073b5 */ /* 0x0005e40008010000 */
[----:B--2---:R0:W-:Y:S02]  /*b6c0*/  UTMACMDFLUSH ;  /* 0x00000000000079b7 */ /* 0x0041e40000000000 */
.L_x_147:
[----:B------:R-:W-:Y:S05]  /*b6d0*/  BSYNC.RECONVERGENT B0 ;  /* 0x0000000000007941 */ /* 0x000fea0003800200 */
.L_x_146:
[----:B------:R-:W-:Y:S01]  /*b6e0*/  UISETP.NE.AND UP0, UPT, UR46, URZ, UPT ;  /* 0x000000ff2e00728c */ /* 0x000fe2000bf05270 */
[----:B------:R-:W-:Y:S01]  /*b6f0*/  BSSY.RECONVERGENT B0, `(.L_x_148) ;  /* 0x0000009000007945 */ /* 0x000fe20003800200 */
[----:B------:R-:W-:Y:S04]  /*b700*/  UIADD3 UR4, UPT, UPT, UR45, 0x1, URZ ;  /* 0x000000012d047890 */ /* 0x000fe8000fffe0ff */
[----:B------:R-:W-:Y:S02]  /*b710*/  UISETP.EQ.XOR UP1, UPT, UR4, 0x3, UP0 ;  /* 0x000000030400788c */ /* 0x000fe40008722a70 */
[----:B------:R-:W-:Y:S02]  /*b720*/  UISETP.NE.AND UP0, UPT, UR4, 0x3, UPT ;  /* 0x000000030400788c */ /* 0x000fe4000bf05270 */
[----:B------:R-:W-:Y:S02]  /*b730*/  USEL UR5, URZ, 0x1, !UP1 ;  /* 0x00000001ff057887 */ /* 0x000fe4000c800000 */
[----:B------:R-:W-:Y:S02]  /*b740*/  USEL UR44, UR4, URZ, UP0 ;  /* 0x000000ff042c7287 */ /* 0x000fe40008000000 */
[----:B------:R-:W-:Y:S01]  /*b750*/  ULOP3.LUT UR54, UR54, UR5, URZ, 0x3c, !UPT ;  /* 0x0000000536367292 */ /* 0x000fe2000f8e3cff */
[----:B------:R-:W-:Y:S11]  /*b760*/  @P0 BRA `(.L_x_149) ;  /* 0x0000000000040947 */ /* 0x000ff60003800000 */
[----:B------:R-:W-:Y:S04]  /*b770*/  DEPBAR.LE SB0, 0x1 ;  /* 0x000080400000791a */ /* 0x000fe80000000000 */
.L_x_149:
[----:B------:R-:W-:Y:S05]  /*b780*/  BSYNC.RECONVERGENT B0 ;  /* 0x0000000000007941 */ /* 0x000fea0003800200 */
.L_x_148:
[----:B------:R-:W-:Y:S01]  /*b790*/  BAR.SYNC.DEFER_BLOCKING 0x1, 0x80 ;  /* 0x0042000000007b1d */ /* 0x000fe20000010000 */
[----:B------:R-:W-:Y:S01]  /*b7a0*/  UISETP.NE.AND UP0, UPT, UR53, -0x4, UPT ;  /* 0xfffffffc3500788c */ /* 0x000fe2000bf05270 */
[----:B------:R-:W-:Y:S08]  /*b7b0*/  IADD3 R80, PT, PT, R80, 0x1, RZ ;  /* 0x0000000150507810 */ /* 0x000ff00007ffe0ff */
[----:B------:R-:W-:Y:S05]  /*b7c0*/  BRA.U !UP0, `(.L_x_150) ;  /* 0x0000000108287547 */ /* 0x000fea000b800000 */
[----:B------:R-:W2:Y:S01]  /*b7d0*/  S2R R0, SR_CgaCtaId ;  /* 0x0000000000007919 */ /* 0x000ea20000008800 */
[----:B------:R-:W-:Y:S01]  /*b7e0*/  ISETP.NE.AND P0, PT, R97, RZ, PT ;  /* 0x000000ff6100720c */ /* 0x000fe20003f05270 */
[----:B------:R-:W-:Y:S01]  /*b7f0*/  IMAD.U32 R2, RZ, RZ, UR47 ;  /* 0x0000002fff027e24 */ /* 0x000fe2000f8e00ff */
[----:B------:R-:W-:Y:S04]  /*b800*/  UIADD3 UR4, UPT, UPT, UR47, 0x1, URZ ;  /* 0x000000012f047890 */ /* 0x000fe8000fffe0ff */
[----:B------:R-:W-:Y:S04]  /*b810*/  UISETP.NE.AND UP0, UPT, UR4, 0x3, UPT ;  /* 0x000000030400788c */ /* 0x000fe8000bf05270 */
[----:B------:R-:W-:Y:S03]  /*b820*/  USEL UR47, UR4, URZ, UP0 ;  /* 0x000000ff042f7287 */ /* 0x000fe60008000000 */
[----:B------:R-:W-:Y:S05]  /*b830*/  @P0 LEA R2, R2, UR43, 0x3 ;  /* 0x0000002b02020c11 */ /* 0x000fea000f8e18ff */
[----:B------:R-:W-:Y:S05]  /*b840*/  @P0 VIADD R2, R2, 0x58 ;  /* 0x0000005802020836 */ /* 0x000fea0000000000 */
[----:B--2---:R-:W-:Y:S04]  /*b850*/  @P0 PRMT R0, R0, 0x654, R2 ;  /* 0x0000065400000816 */ /* 0x004fe80000000002 */
[----:B------:R2:W-:Y:S03]  /*b860*/  @P0 SYNCS.ARRIVE.TRANS64.RED.A1T0 RZ, [R0+URZ], RZ ;  /* 0x000000ff00ff09a7 */ /* 0x0005e600081004ff */
.L_x_150:
[----:B------:R-:W-:Y:S01]  /*b870*/  R2UR UR5, R92 ;  /* 0x000000005c0572ca */ /* 0x000fe200000e0000 */
[----:B------:R-:W-:Y:S01]  /*b880*/  UISETP.NE.AND UP0, UPT, UR60, URZ, UPT ;  /* 0x000000ff3c00728c */ /* 0x000fe2000bf05270 */
[----:B------:R-:W-:Y:S01]  /*b890*/  R2UR UR4, R93 ;  /* 0x000000005d0472ca */ /* 0x000fe200000e0000 */
[----:B------:R-:W-:Y:S01]  /*b8a0*/  UIADD3 UR53, UPT, UPT, UR53, 0x4, URZ ;  /* 0x0000000435357890 */ /* 0x000fe2000fffe0ff */
[----:B------:R-:W-:Y:S02]  /*b8b0*/  R2UR UR52, R94 ;  /* 0x000000005e3472ca */ /* 0x000fe400000e0000 */
[----:B------:R-:W-:Y:S02]  /*b8c0*/  ISETP.NE.AND P0, PT, R77, 0x2, PT ;  /* 0x000000024d00780c */ /* 0x000fe40003f05270 */
[----:B------:R-:W-:Y:S02]  /*b8d0*/  ISETP.NE.AND P1, PT, R80, 0x2, PT ;  /* 0x000000025000780c */ /* 0x000fe40003f25270 */
[----:B------:R-:W-:Y:S02]  /*b8e0*/  SEL R2, RZ, 0x1, P0 ;  /* 0x00000001ff027807 */ /* 0x000fe40000000000 */
[----:B--2---:R-:W-:Y:S01]  /*b8f0*/  SEL R0, RZ, 0x1, P1 ;  /* 0x00000001ff007807 */ /* 0x004fe20000800000 */
[----:B------:R-:W-:Y:S01]  /*b900*/  UIADD3 UR26, UPT, UPT, UR36, UR5, URZ ;  /* 0x00000005241a7290 */ /* 0x000fe2000fffe0ff */
[----:B------:R-:W-:Y:S01]  /*b910*/  LOP3.LUT R78, R78, R2, RZ, 0x3c, !PT ;  /* 0x000000024e4e7212 */ /* 0x000fe200078e3cff */
[----:B------:R-:W-:Y:S01]  /*b920*/  UIADD3 UR20, UPT, UPT, UR37, UR4, URZ ;  /* 0x0000000425147290 */ /* 0x000fe2000fffe0ff */
[----:B------:R-:W-:Y:S02]  /*b930*/  LOP3.LUT R79, R79, R0, RZ, 0x3c, !PT ;  /* 0x000000004f4f7212 */ /* 0x000fe400078e3cff */
[----:B------:R-:W-:Y:S02]  /*b940*/  SEL R77, R77, RZ, P0 ;  /* 0x000000ff4d4d7207 */ /* 0x000fe40000000000 */
[----:B------:R-:W-:Y:S01]  /*b950*/  SEL R80, R80, RZ, P1 ;  /* 0x000000ff50507207 */ /* 0x000fe20000800000 */
[----:B------:R-:W-:Y:S06]  /*b960*/  BRA.U UP0, `(.L_x_151) ;  /* 0xffffffb100187547 */ /* 0x000fec000b83ffff */
[----:B------:R-:W-:-:S13]  /*b970*/  R2UR UR4, R96 ;  /* 0x00000000600472ca */ /* 0x000fda00000e0000 */
[----:B------:R-:W-:-:S09]  /*b980*/  UISETP.NE.AND UP0, UPT, UR4, URZ, UPT ;  /* 0x000000ff0400728c */ /* 0x000fd2000bf05270 */
[----:B------:R-:W-:Y:S05]  /*b990*/  BRA.U !UP0, `(.L_x_152) ;  /* 0x0000000108487547 */ /* 0x000fea000b800000 */
[----:B------:R-:W2:Y:S02]  /*b9a0*/  LDCU.64 UR4, c[0x0][0xc90] ;  /* 0x00019200ff0477ac */ /* 0x000ea40008000a00 */
[----:B--2---:R-:W-:-:S04]  /*b9b0*/  UISETP.NE.U32.AND UP0, UPT, UR4, URZ, UPT ;  /* 0x000000ff0400728c */ /* 0x004fc8000bf05070 */
[----:B------:R-:W-:-:S09]  /*b9c0*/  UISETP.NE.AND.EX UP0, UPT, UR5, URZ, UPT, UP0 ;  /* 0x000000ff0500728c */ /* 0x000fd2000bf05300 */
[----:B------:R-:W-:Y:S05]  /*b9d0*/  BRA.U UP0, `(.L_x_153) ;  /* 0x00000001000c7547 */ /* 0x000fea000b800000 */
[----:B------:R-:W-:-:S13]  /*b9e0*/  FSETP.NEU.AND P0, PT, R45, RZ, PT ;  /* 0x000000ff2d00720b */ /* 0x000fda0003f0d000 */
[----:B------:R-:W-:Y:S05]  /*b9f0*/  @!P0 EXIT ;  /* 0x000000000000894d */ /* 0x000fea0003800000 */
[----:B------:R-:W-:Y:S05]  /*ba00*/  BRA `(.L_x_152) ;  /* 0x00000000002c7947 */ /* 0x000fea0003800000 */
.L_x_153:
[----:B------:R-:W-:Y:S01]  /*ba10*/  ISETP.NE.AND P0, PT, R76, RZ, PT ;  /* 0x000000ff4c00720c */ /* 0x000fe20003f05270 */
[----:B------:R-:W-:-:S12]  /*ba20*/  BSSY.RECONVERGENT B0, `(.L_x_152) ;  /* 0x0000009000007945 */ /* 0x000fd80003800200 */
[----:B------:R-:W-:Y:S05]  /*ba30*/  @P0 BRA `(.L_x_154) ;  /* 0x0000000000140947 */ /* 0x000fea0003800000 */
[----:B------:R-:W2:Y:S02]  /*ba40*/  LDCU.64 UR4, c[0x0][0xc88] ;  /* 0x00019100ff0477ac */ /* 0x000ea40008000a00 */
[----:B--2---:R-:W-:-:S04]  /*ba50*/  ISETP.NE.U32.AND P0, PT, RZ, UR4, PT ;  /* 0x00000004ff007c0c */ /* 0x004fc8000bf05070 */
[----:B------:R-:W-:-:S13]  /*ba60*/  ISETP.NE.AND.EX P0, PT, RZ, UR5, PT, P0 ;  /* 0x00000005ff007c0c */ /* 0x000fda000bf05300 */
[----:B------:R-:W-:Y:S05]  /*ba70*/  @!P0 EXIT ;  /* 0x000000000000894d */ /* 0x000fea0003800000 */
[----:B------:R-:W-:Y:S05]  /*ba80*/  BRA `(.L_x_155) ;  /* 0x0000000000087947 */ /* 0x000fea0003800000 */
.L_x_154:
[----:B------:R-:W-:-:S13]  /*ba90*/  FSETP.NEU.AND P0, PT, R45, RZ, PT ;  /* 0x000000ff2d00720b */ /* 0x000fda0003f0d000 */
[----:B------:R-:W-:Y:S05]  /*baa0*/  @!P0 EXIT ;  /* 0x000000000000894d */ /* 0x000fea0003800000 */
.L_x_155:
[----:B------:R-:W-:Y:S05]  /*bab0*/  BSYNC.RECONVERGENT B0 ;  /* 0x0000000000007941 */ /* 0x000fea0003800200 */
.L_x_152:
[----:B------:R-:W-:Y:S01]  /*bac0*/  ULEA UR4, UR47, UR43, 0x3 ;  /* 0x0000002b2f047291 */ /* 0x000fe2000f8e18ff */
[----:B------:R-:W-:-:S04]  /*bad0*/  DEPBAR.LE SB0, 0x0 ;  /* 0x000080000000791a */ /* 0x000fc80000000000 */
[----:B------:R-:W-:-:S04]  /*bae0*/  UIADD3 UR4, UPT, UPT, UR4, 0x58, URZ ;  /* 0x0000005804047890 */ /* 0x000fc8000fffe0ff */
[----:B------:R-:W-:-:S09]  /*baf0*/  UPRMT UR4, UR51, 0x654, UR4 ;  /* 0x0000065433047896 */ /* 0x000fd20008000004 */
[----:B------:R-:W-:Y:S01]  /*bb00*/  SYNCS.ARRIVE.TRANS64.RED.A1T0 RZ, [UR4], RZ ;  /* 0x000000ffffff79a7 */ /* 0x000fe20008100404 */
[----:B------:R-:W-:Y:S05]  /*bb10*/  EXIT ;  /* 0x000000000000794d */ /* 0x000fea0003800000 */
.L_x_24:
[----:B--2---:R2:W3:Y:S02]  /*bb20*/  SYNCS.PHASECHK.TRANS64.TRYWAIT P0, [R0+URZ+0xd0], R2 ;  /* 0x0000d002000075a7 */ /* 0x0044e400080011ff */
[----:B---3--:R-:W-:Y:S05]  /*bb30*/  @!P0 NANOSLEEP.SYNCS 0x989680 ;  /* 0x009896800000895d */ /* 0x008fea0003900000 */
[----:B------:R-:W3:Y:S02]  /*bb40*/  @!P0 SYNCS.PHASECHK.TRANS64 P0, [R0+URZ+0xd0], R2 ;  /* 0x0000d002000085a7 */ /* 0x000ee400080010ff */
[----:B---3--:R-:W-:Y:S05]  /*bb50*/  @!P0 BRA `(.L_x_24) ;  /* 0xfffffffc00f08947 */ /* 0x008fea000383ffff */
[----:B------:R-:W-:Y:S05]  /*bb60*/  BRA `(.L_x_156) ;  /* 0xffffff5c00787947 */ /* 0x000fea000383ffff */
.L_x_27:
[----:B-1----:R-:W-:-:S07]  /*bb70*/  MOV R0, UR49 ;  /* 0x0000003100007c02 */ /* 0x002fce0008000f00 */
.L_x_157:
[----:B-1----:R1:W2:Y:S02]  /*bb80*/  SYNCS.PHASECHK.TRANS64.TRYWAIT P0, [R0+URZ+0x20], R3 ;  /* 0x00002003000075a7 */ /* 0x0022a400080011ff */
[----:B--2---:R-:W-:Y:S05]  /*bb90*/  @!P0 NANOSLEEP.SYNCS 0x989680 ;  /* 0x009896800000895d */ /* 0x004fea0003900000 */
[----:B------:R-:W2:Y:S02]  /*bba0*/  @!P0 SYNCS.PHASECHK.TRANS64 P0, [R0+URZ+0x20], R3 ;  /* 0x00002003000085a7 */ /* 0x000ea400080010ff */
[----:B--2---:R-:W-:Y:S05]  /*bbb0*/  @!P0 BRA `(.L_x_157) ;  /* 0xfffffffc00f08947 */ /* 0x004fea000383ffff */
[----:B------:R-:W-:Y:S05]  /*bbc0*/  BRA `(.L_x_26) ;  /* 0xffffff5c00c87947 */ /* 0x000fea000383ffff */
.L_x_36:
[----:B-1----:R-:W-:-:S07]  /*bbd0*/  MOV R0, UR49 ;  /* 0x0000003100007c02 */ /* 0x002fce0008000f00 */
.L_x_158:
[----:B-1----:R1:W2:Y:S02]  /*bbe0*/  SYNCS.PHASECHK.TRANS64.TRYWAIT P0, [R0+URZ+0x20], R3 ;  /* 0x00002003000075a7 */ /* 0x0022a400080011ff */
[----:B--2---:R-:W-:Y:S05]  /*bbf0*/  @!P0 NANOSLEEP.SYNCS 0x989680 ;  /* 0x009896800000895d */ /* 0x004fea0003900000 */
[----:B------:R-:W2:Y:S02]  /*bc00*/  @!P0 SYNCS.PHASECHK.TRANS64 P0, [R0+URZ+0x20], R3 ;  /* 0x00002003000085a7 */ /* 0x000ea400080010ff */
[----:B--2---:R-:W-:Y:S05]  /*bc10*/  @!P0 BRA `(.L_x_158) ;  /* 0xfffffffc00f08947 */ /* 0x004fea000383ffff */
[----:B------:R-:W-:Y:S05]  /*bc20*/  BRA `(.L_x_35) ;  /* 0xffffff6400107947 */ /* 0x000fea000383ffff */
.L_x_43:
[----:B-1----:R1:W4:Y:S02]  /*bc30*/  SYNCS.PHASECHK.TRANS64.TRYWAIT P0, [R3+URZ+0x80], R0 ;  /* 0x00008000030075a7 */ /* 0x00232400080011ff */
[----:B----4-:R-:W-:Y:S05]  /*bc40*/  @!P0 NANOSLEEP.SYNCS 0x989680 ;  /* 0x009896800000895d */ /* 0x010fea0003900000 */
[----:B------:R-:W4:Y:S02]  /*bc50*/  @!P0 SYNCS.PHASECHK.TRANS64 P0, [R3+URZ+0x80], R0 ;  /* 0x00008000030085a7 */ /* 0x000f2400080010ff */
[----:B----4-:R-:W-:Y:S05]  /*bc60*/  @!P0 BRA `(.L_x_43) ;  /* 0xfffffffc00f08947 */ /* 0x010fea000383ffff */
[----:B------:R-:W-:Y:S05]  /*bc70*/  BRA `(.L_x_159) ;  /* 0xffffff6800387947 */ /* 0x000fea000383ffff */
.L_x_47:
[----:B------:R-:W-:-:S07]  /*bc80*/  MOV R0, UR4 ;  /* 0x0000000400007c02 */ /* 0x000fce0008000f00 */
.L_x_160:
[----:B-1----:R1:W2:Y:S02]  /*bc90*/  SYNCS.PHASECHK.TRANS64.TRYWAIT P0, [R0+URZ], R2 ;  /* 0x00000002000075a7 */ /* 0x0022a400080011ff */
[----:B--2---:R-:W-:Y:S05]  /*bca0*/  @!P0 NANOSLEEP.SYNCS 0x989680 ;  /* 0x009896800000895d */ /* 0x004fea0003900000 */
[----:B------:R-:W2:Y:S02]  /*bcb0*/  @!P0 SYNCS.PHASECHK.TRANS64 P0, [R0+URZ], R2 ;  /* 0x00000002000085a7 */ /* 0x000ea400080010ff */
[----:B--2---:R-:W-:Y:S05]  /*bcc0*/  @!P0 BRA `(.L_x_160) ;  /* 0xfffffffc00f08947 */ /* 0x004fea000383ffff */
[----:B------:R-:W-:Y:S05]  /*bcd0*/  BRA `(.L_x_161) ;  /* 0xffffff6c00e47947 */ /* 0x000fea000383ffff */
.L_x_48:
[----:B------:R-:W-:-:S07]  /*bce0*/  MOV R0, UR5 ;  /* 0x0000000500007c02 */ /* 0x000fce0008000f00 */
.L_x_162:
[----:B-1----:R1:W2:Y:S02]  /*bcf0*/  SYNCS.PHASECHK.TRANS64.TRYWAIT P0, [R0+URZ], R3 ;  /* 0x00000003000075a7 */ /* 0x0022a400080011ff */
[----:B--2---:R-:W-:Y:S05]  /*bd00*/  @!P0 NANOSLEEP.SYNCS 0x989680 ;  /* 0x009896800000895d */ /* 0x004fea0003900000 */
[----:B------:R-:W2:Y:S02]  /*bd10*/  @!P0 SYNCS.PHASECHK.TRANS64 P0, [R0+URZ], R3 ;  /* 0x00000003000085a7 */ /* 0x000ea400080010ff */
[----:B--2---:R-:W-:Y:S05]  /*bd20*/  @!P0 BRA `(.L_x_162) ;  /* 0xfffffffc00f08947 */ /* 0x004fea000383ffff */
[----:B------:R-:W-:Y:S05]  /*bd30*/  BRA `(.L_x_163) ;  /* 0xffffff6c00f07947 */ /* 0x000fea000383ffff */
.L_x_49:
[----:B------:R-:W-:-:S07]  /*bd40*/  MOV R0, UR5 ;  /* 0x0000000500007c02 */ /* 0x000fce0008000f00 */
.L_x_164:
[----:B-1----:R1:W2:Y:S02]  /*bd50*/  SYNCS.PHASECHK.TRANS64.TRYWAIT P0, [R0+URZ], R3 ;  /* 0x00000003000075a7 */ /* 0x0022a400080011ff */
[----:B--2---:R-:W-:Y:S05]  /*bd60*/  @!P0 NANOSLEEP.SYNCS 0x989680 ;  /* 0x009896800000895d */ /* 0x004fea0003900000 */
[----:B------:R-:W2:Y:S02]  /*bd70*/  @!P0 SYNCS.PHASECHK.TRANS64 P0, [R0+URZ], R3 ;  /* 0x00000003000085a7 */ /* 0x000ea400080010ff */
[----:B--2---:R-:W-:Y:S05]  /*bd80*/  @!P0 BRA `(.L_x_164) ;  /* 0xfffffffc00f08947 */ /* 0x004fea000383ffff */
[----:B------:R-:W-:Y:S05]  /*bd90*/  BRA `(.L_x_165) ;  /* 0xffffff6c00fc7947 */ /* 0x000fea000383ffff */
.L_x_52:
[----:B--2---:R2:W3:Y:S02]  /*bda0*/  SYNCS.PHASECHK.TRANS64.TRYWAIT P0, [R0+URZ+0xc0], R4 ;  /* 0x0000c004000075a7 */ /* 0x0044e400080011ff */
[----:B---3--:R-:W-:Y:S05]  /*bdb0*/  @!P0 NANOSLEEP.SYNCS 0x989680 ;  /* 0x009896800000895d */ /* 0x008fea0003900000 */
[----:B------:R-:W3:Y:S02]  /*bdc0*/  @!P0 SYNCS.PHASECHK.TRANS64 P0, [R0+URZ+0xc0], R4 ;  /* 0x0000c004000085a7 */ /* 0x000ee400080010ff */
[----:B---3--:R-:W-:Y:S05]  /*bdd0*/  @!P0 BRA `(.L_x_52) ;  /* 0xfffffffc00f08947 */ /* 0x008fea000383ffff */
[----:B------:R-:W-:Y:S05]  /*bde0*/  BRA `(.L_x_166) ;  /* 0xffffff7000587947 */ /* 0x000fea000383ffff */
.L_x_53:
[----:B------:R-:W-:-:S07]  /*bdf0*/  MOV R0, UR4 ;  /* 0x0000000400007c02 */ /* 0x000fce0008000f00 */
.L_x_167:
[----:B--2---:R2:W3:Y:S02]  /*be00*/  SYNCS.PHASECHK.TRANS64.TRYWAIT P0, [R0+URZ+0x90], R5 ;  /* 0x00009005000075a7 */ /* 0x0044e400080011ff */
[----:B---3--:R-:W-:Y:S05]  /*be10*/  @!P0 NANOSLEEP.SYNCS 0x989680 ;  /* 0x009896800000895d */ /* 0x008fea0003900000 */
[----:B------:R-:W3:Y:S02]  /*be20*/  @!P0 SYNCS.PHASECHK.TRANS64 P0, [R0+URZ+0x90], R5 ;  /* 0x00009005000085a7 */ /* 0x000ee400080010ff */
[----:B---3--:R-:W-:Y:S05]  /*be30*/  @!P0 BRA `(.L_x_167) ;  /* 0xfffffffc00f08947 */ /* 0x008fea000383ffff */
[----:B------:R-:W-:Y:S05]  /*be40*/  BRA `(.L_x_168) ;  /* 0xffffff7000687947 */ /* 0x000fea000383ffff */
.L_x_54:
[----:B--2---:R2:W3:Y:S02]  /*be50*/  SYNCS.PHASECHK.TRANS64.TRYWAIT P1, [R0+URZ+0x80], R4 ;  /* 0x00008004000075a7 */ /* 0x0044e400080211ff */
[----:B---3--:R-:W-:Y:S05]  /*be60*/  @!P1 NANOSLEEP.SYNCS 0x989680 ;  /* 0x009896800000995d */ /* 0x008fea0003900000 */
[----:B------:R-:W3:Y:S02]  /*be70*/  @!P1 SYNCS.PHASECHK.TRANS64 P1, [R0+URZ+0x80], R4 ;  /* 0x00008004000095a7 */ /* 0x000ee400080210ff */
[----:B---3--:R-:W-:Y:S05]  /*be80*/  @!P1 BRA `(.L_x_54) ;  /* 0xfffffffc00f09947 */ /* 0x008fea000383ffff */
[----:B------:R-:W-:Y:S05]  /*be90*/  BRA `(.L_x_169) ;  /* 0xffffff7000987947 */ /* 0x000fea000383ffff */
.L_x_57:
[----:B------:R-:W-:-:S07]  /*bea0*/  MOV R0, UR4 ;  /* 0x0000000400007c02 */ /* 0x000fce0008000f00 */
.L_x_170:
[----:B--2---:R2:W3:Y:S02]  /*beb0*/  SYNCS.PHASECHK.TRANS64.TRYWAIT P0, [R0+URZ+0x90], R2 ;  /* 0x00009002000075a7 */ /* 0x0044e400080011ff */
[----:B---3--:R-:W-:Y:S05]  /*bec0*/  @!P0 NANOSLEEP.SYNCS 0x989680 ;  /* 0x009896800000895d */ /* 0x008fea0003900000 */
[----:B------:R-:W3:Y:S02]  /*bed0*/  @!P0 SYNCS.PHASECHK.TRANS64 P0, [R0+URZ+0x90], R2 ;  /* 0x00009002000085a7 */ /* 0x000ee400080010ff */
[----:B---3--:R-:W-:Y:S05]  /*bee0*/  @!P0 BRA `(.L_x_170) ;  /* 0xfffffffc00f08947 */ /* 0x008fea000383ffff */
[----:B------:R-:W-:Y:S05]  /*bef0*/  BRA `(.L_x_56) ;  /* 0xffffff7000ec7947 */ /* 0x000fea000383ffff */
.L_x_64:
[----:B--2---:R2:W3:Y:S02]  /*bf00*/  SYNCS.PHASECHK.TRANS64.TRYWAIT P0, [R2+URZ+0x80], R4 ;  /* 0x00008004020075a7 */ /* 0x0044e400080011ff */
[----:B---3--:R-:W-:Y:S05]  /*bf10*/  @!P0 NANOSLEEP.SYNCS 0x989680 ;  /* 0x009896800000895d */ /* 0x008fea0003900000 */
[----:B------:R-:W3:Y:S02]  /*bf20*/  @!P0 SYNCS.PHASECHK.TRANS64 P0, [R2+URZ+0x80], R4 ;  /* 0x00008004020085a7 */ /* 0x000ee400080010ff */
[----:B---3--:R-:W-:Y:S05]  /*bf30*/  @!P0 BRA `(.L_x_64) ;  /* 0xfffffffc00f08947 */ /* 0x008fea000383ffff */
[----:B------:R-:W-:Y:S05]  /*bf40*/  BRA `(.L_x_171) ;  /* 0xffffff7c00207947 */ /* 0x000fea000383ffff */
.L_x_67:
[----:B------:R-:W-:-:S13]  /*bf50*/  R2UR UR4, R2 ;  /* 0x00000000020472ca */ /* 0x000fda00000e0000 */
[----:B------:R-:W-:-:S07]  /*bf60*/  MOV R4, UR4 ;  /* 0x0000000400047c02 */ /* 0x000fce0008000f00 */
.L_x_172:
[----:B--2---:R2:W3:Y:S02]  /*bf70*/  SYNCS.PHASECHK.TRANS64.TRYWAIT P0, [R4+URZ+0xb0], R5 ;  /* 0x0000b005040075a7 */ /* 0x0044e400080011ff */
[----:B---3--:R-:W-:Y:S05]  /*bf80*/  @!P0 NANOSLEEP.SYNCS 0x989680 ;  /* 0x009896800000895d */ /* 0x008fea0003900000 */
[----:B------:R-:W3:Y:S02]  /*bf90*/  @!P0 SYNCS.PHASECHK.TRANS64 P0, [R4+URZ+0xb0], R5 ;  /* 0x0000b005040085a7 */ /* 0x000ee400080010ff */
[----:B---3--:R-:W-:Y:S05]  /*bfa0*/  @!P0 BRA `(.L_x_172) ;  /* 0xfffffffc00f08947 */ /* 0x008fea000383ffff */
[----:B------:R-:W-:Y:S05]  /*bfb0*/  BRA `(.L_x_173) ;  /* 0xffffff8000d47947 */ /* 0x000fea000383ffff */
.L_x_70:
[----:B------:R-:W-:Y:S07]  /*bfc0*/  MOV R4, UR7 ;  /* 0x0000000700047c02 */ /* 0x000fee0008000f00 */
.L_x_174:
[----:B-1----:R1:W2:Y:S02]  /*bfd0*/  SYNCS.PHASECHK.TRANS64.TRYWAIT P0, [R4+URZ], R5 ;  /* 0x00000005040075a7 */ /* 0x0022a400080011ff */
[----:B--2---:R-:W-:Y:S05]  /*bfe0*/  @!P0 NANOSLEEP.SYNCS 0x989680 ;  /* 0x009896800000895d */ /* 0x004fea0003900000 */
[----:B------:R-:W2:Y:S02]  /*bff0*/  @!P0 SYNCS.PHASECHK.TRANS64 P0, [R4+URZ], R5 ;  /* 0x00000005040085a7 */ /* 0x000ea400080010ff */
[----:B--2---:R-:W-:Y:S05]  /*c000*/  @!P0 BRA `(.L_x_174) ;  /* 0xfffffffc00f08947 */ /* 0x004fea000383ffff */
[----:B------:R-:W-:Y:S05]  /*c010*/  BRA `(.L_x_69) ;  /* 0xffffff8400cc7947 */ /* 0x000fea000383ffff */
.L_x_73:
[----:B------:R-:W-:-:S07]  /*c020*/  MOV R0, UR4 ;  /* 0x0000000400007c02 */ /* 0x000fce0008000f00 */
.L_x_175:
[----:B-1----:R1:W3:Y:S02]  /*c030*/  SYNCS.PHASECHK.TRANS64.TRYWAIT P0, [R0+URZ], R2 ;  /* 0x00000002000075a7 */ /* 0x0022e400080011ff */
[----:B---3--:R-:W-:Y:S05]  /*c040*/  @!P0 NANOSLEEP.SYNCS 0x989680 ;  /* 0x009896800000895d */ /* 0x008fea0003900000 */
[----:B------:R-:W3:Y:S02]  /*c050*/  @!P0 SYNCS.PHASECHK.TRANS64 P0, [R0+URZ], R2 ;  /* 0x00000002000085a7 */ /* 0x000ee400080010ff */
[----:B---3--:R-:W-:Y:S05]  /*c060*/  @!P0 BRA `(.L_x_175) ;  /* 0xfffffffc00f08947 */ /* 0x008fea000383ffff */
[----:B------:R-:W-:Y:S05]  /*c070*/  BRA `(.L_x_176) ;  /* 0xffffff8c003c7947 */ /* 0x000fea000383ffff */
.L_x_74:
[----:B------:R-:W-:-:S07]  /*c080*/  MOV R0, UR4 ;  /* 0x0000000400007c02 */ /* 0x000fce0008000f00 */
.L_x_177:
[----:B-1----:R1:W3:Y:S02]  /*c090*/  SYNCS.PHASECHK.TRANS64.TRYWAIT P0, [R0+URZ], R2 ;  /* 0x00000002000075a7 */ /* 0x0022e400080011ff */
[----:B---3--:R-:W-:Y:S05]  /*c0a0*/  @!P0 NANOSLEEP.SYNCS 0x989680 ;  /* 0x009896800000895d */ /* 0x008fea0003900000 */
[----:B------:R-:W3:Y:S02]  /*c0b0*/  @!P0 SYNCS.PHASECHK.TRANS64 P0, [R0+URZ], R2 ;  /* 0x00000002000085a7 */ /* 0x000ee400080010ff */
[----:B---3--:R-:W-:Y:S05]  /*c0c0*/  @!P0 BRA `(.L_x_177) ;  /* 0xfffffffc00f08947 */ /* 0x008fea000383ffff */
[----:B------:R-:W-:Y:S05]  /*c0d0*/  BRA `(.L_x_178) ;  /* 0xffffff8c004c7947 */ /* 0x000fea000383ffff */
.L_x_79:
[----:B--2---:R2:W3:Y:S02]  /*c0e0*/  SYNCS.PHASECHK.TRANS64.TRYWAIT P0, [R8+URZ+0x80], R0 ;  /* 0x00008000080075a7 */ /* 0x0044e400080011ff */
[----:B---3--:R-:W-:Y:S05]  /*c0f0*/  @!P0 NANOSLEEP.SYNCS 0x989680 ;  /* 0x009896800000895d */ /* 0x008fea0003900000 */
[----:B------:R-:W3:Y:S02]  /*c100*/  @!P0 SYNCS.PHASECHK.TRANS64 P0, [R8+URZ+0x80], R0 ;  /* 0x00008000080085a7 */ /* 0x000ee400080010ff */
[----:B---3--:R-:W-:Y:S05]  /*c110*/  @!P0 BRA `(.L_x_79) ;  /* 0xfffffffc00f08947 */ /* 0x008fea000383ffff */
[----:B------:R-:W-:Y:S05]  /*c120*/  BRA `(.L_x_179) ;  /* 0xffffff9000707947 */ /* 0x000fea000383ffff */
.L_x_82:
[----:B--2---:R-:W-:Y:S07]  /*c130*/  MOV R0, UR21 ;  /* 0x0000001500007c02 */ /* 0x004fee0008000f00 */
.L_x_180:
[----:B--2---:R2:W3:Y:S02]  /*c140*/  SYNCS.PHASECHK.TRANS64.TRYWAIT P1, [R0+URZ+0x78], R2 ;  /* 0x00007802000075a7 */ /* 0x0044e400080211ff */
[----:B---3--:R-:W-:Y:S05]  /*c150*/  @!P1 NANOSLEEP.SYNCS 0x989680 ;  /* 0x009896800000995d */ /* 0x008fea0003900000 */
[----:B------:R-:W3:Y:S02]  /*c160*/  @!P1 SYNCS.PHASECHK.TRANS64 P1, [R0+URZ+0x78], R2 ;  /* 0x00007802000095a7 */ /* 0x000ee400080210ff */
[----:B---3--:R-:W-:Y:S05]  /*c170*/  @!P1 BRA `(.L_x_180) ;  /* 0xfffffffc00f09947 */ /* 0x008fea000383ffff */
[----:B------:R-:W-:Y:S05]  /*c180*/  BRA `(.L_x_81) ;  /* 0xffffff9400e87947 */ /* 0x000fea000383ffff */
.L_x_85:
[----:B------:R-:W-:Y:S07]  /*c190*/  MOV R0, UR4 ;  /* 0x0000000400007c02 */ /* 0x000fee0008000f00 */
.L_x_181:
[----:B--2---:R2:W3:Y:S02]  /*c1a0*/  SYNCS.PHASECHK.TRANS64.TRYWAIT P0, [R0+URZ+0x58], R2 ;  /* 0x00005802000075a7 */ /* 0x0044e400080011ff */
[----:B---3--:R-:W-:Y:S05]  /*c1b0*/  @!P0 NANOSLEEP.SYNCS 0x989680 ;  /* 0x009896800000895d */ /* 0x008fea0003900000 */
[----:B------:R-:W3:Y:S02]  /*c1c0*/  @!P0 SYNCS.PHASECHK.TRANS64 P0, [R0+URZ+0x58], R2 ;  /* 0x00005802000085a7 */ /* 0x000ee400080010ff */
[----:B---3--:R-:W-:Y:S05]  /*c1d0*/  @!P0 BRA `(.L_x_181) ;  /* 0xfffffffc00f08947 */ /* 0x008fea000383ffff */
[----:B------:R-:W-:Y:S05]  /*c1e0*/  BRA `(.L_x_182) ;  /* 0xffffff9800447947 */ /* 0x000fea000383ffff */
.L_x_86:
[----:B------:R-:W-:Y:S07]  /*c1f0*/  MOV R0, UR5 ;  /* 0x0000000500007c02 */ /* 0x000fee0008000f00 */
.L_x_183:
[----:B--2---:R2:W3:Y:S02]  /*c200*/  SYNCS.PHASECHK.TRANS64.TRYWAIT P0, [R0+URZ+0x58], R2 ;  /* 0x00005802000075a7 */ /* 0x0044e400080011ff */
[----:B---3--:R-:W-:Y:S05]  /*c210*/  @!P0 NANOSLEEP.SYNCS 0x989680 ;  /* 0x009896800000895d */ /* 0x008fea0003900000 */
[----:B------:R-:W3:Y:S02]  /*c220*/  @!P0 SYNCS.PHASECHK.TRANS64 P0, [R0+URZ+0x58], R2 ;  /* 0x00005802000085a7 */ /* 0x000ee400080010ff */
[----:B---3--:R-:W-:Y:S05]  /*c230*/  @!P0 BRA `(.L_x_183) ;  /* 0xfffffffc00f08947 */ /* 0x008fea000383ffff */
[----:B------:R-:W-:Y:S05]  /*c240*/  BRA `(.L_x_184) ;  /* 0xffffff9800c47947 */ /* 0x000fea000383ffff */
.L_x_87:
[----:B------:R-:W-:Y:S07]  /*c250*/  MOV R0, UR4 ;  /* 0x0000000400007c02 */ /* 0x000fee0008000f00 */
.L_x_185:
[----:B--2---:R2:W3:Y:S02]  /*c260*/  SYNCS.PHASECHK.TRANS64.TRYWAIT P0, [R0+URZ+0x58], R2 ;  /* 0x00005802000075a7 */ /* 0x0044e400080011ff */
[----:B---3--:R-:W-:Y:S05]  /*c270*/  @!P0 NANOSLEEP.SYNCS 0x989680 ;  /* 0x009896800000895d */ /* 0x008fea0003900000 */
[----:B------:R-:W3:Y:S02]  /*c280*/  @!P0 SYNCS.PHASECHK.TRANS64 P0, [R0+URZ+0x58], R2 ;  /* 0x00005802000085a7 */ /* 0x000ee400080010ff */
[----:B---3--:R-:W-:Y:S05]  /*c290*/  @!P0 BRA `(.L_x_185) ;  /* 0xfffffffc00f08947 */ /* 0x008fea000383ffff */
[----:B------:R-:W-:Y:S05]  /*c2a0*/  BRA `(.L_x_186) ;  /* 0xffffff9c004c7947 */ /* 0x000fea000383ffff */
.L_x_88:
[----:B------:R-:W-:Y:S07]  /*c2b0*/  MOV R2, UR5 ;  /* 0x0000000500027c02 */ /* 0x000fee0008000f00 */
.L_x_187:
[----:B--2---:R2:W3:Y:S02]  /*c2c0*/  SYNCS.PHASECHK.TRANS64.TRYWAIT P0, [R2+URZ+0x58], R0 ;  /* 0x00005800020075a7 */ /* 0x0044e400080011ff */
[----:B---3--:R-:W-:Y:S05]  /*c2d0*/  @!P0 NANOSLEEP.SYNCS 0x989680 ;  /* 0x009896800000895d */ /* 0x008fea0003900000 */
[----:B------:R-:W3:Y:S02]  /*c2e0*/  @!P0 SYNCS.PHASECHK.TRANS64 P0, [R2+URZ+0x58], R0 ;  /* 0x00005800020085a7 */ /* 0x000ee400080010ff */
[----:B---3--:R-:W-:Y:S05]  /*c2f0*/  @!P0 BRA `(.L_x_187) ;  /* 0xfffffffc00f08947 */ /* 0x008fea000383ffff */
[----:B------:R-:W-:Y:S05]  /*c300*/  BRA `(.L_x_188) ;  /* 0xffffff9c00d87947 */ /* 0x000fea000383ffff */
.L_x_90:
[----:B------:R-:W-:-:S07]  /*c310*/  MOV R0, UR4 ;  /* 0x0000000400007c02 */ /* 0x000fce0008000f00 */
.L_x_189:
[----:B--2---:R2:W3:Y:S02]  /*c320*/  SYNCS.PHASECHK.TRANS64.TRYWAIT P0, [R0+URZ], R2 ;  /* 0x00000002000075a7 */ /* 0x0044e400080011ff */
[----:B---3--:R-:W-:Y:S05]  /*c330*/  @!P0 NANOSLEEP.SYNCS 0x989680 ;  /* 0x009896800000895d */ /* 0x008fea0003900000 */
[----:B------:R-:W3:Y:S02]  /*c340*/  @!P0 SYNCS.PHASECHK.TRANS64 P0, [R0+URZ], R2 ;  /* 0x00000002000085a7 */ /* 0x000ee400080010ff */
[----:B---3--:R-:W-:Y:S05]  /*c350*/  @!P0 BRA `(.L_x_189) ;  /* 0xfffffffc00f08947 */ /* 0x008fea000383ffff */
[----:B------:R-:W-:Y:S05]  /*c360*/  BRA `(.L_x_190) ;  /* 0xffffffa000887947 */ /* 0x000fea000383ffff */
.L_x_91:
[----:B------:R-:W-:-:S07]  /*c370*/  MOV R0, UR5 ;  /* 0x0000000500007c02 */ /* 0x000fce0008000f00 */
.L_x_191:
[----:B--2---:R2:W3:Y:S02]  /*c380*/  SYNCS.PHASECHK.TRANS64.TRYWAIT P0, [R0+URZ], R2 ;  /* 0x00000002000075a7 */ /* 0x0044e400080011ff */
[----:B---3--:R-:W-:Y:S05]  /*c390*/  @!P0 NANOSLEEP.SYNCS 0x989680 ;  /* 0x009896800000895d */ /* 0x008fea0003900000 */
[----:B------:R-:W3:Y:S02]  /*c3a0*/  @!P0 SYNCS.PHASECHK.TRANS64 P0, [R0+URZ], R2 ;  /* 0x00000002000085a7 */ /* 0x000ee400080010ff */
[----:B---3--:R-:W-:Y:S05]  /*c3b0*/  @!P0 BRA `(.L_x_191) ;  /* 0xfffffffc00f08947 */ /* 0x008fea000383ffff */
[----:B------:R-:W-:Y:S05]  /*c3c0*/  BRA `(.L_x_192) ;  /* 0xffffffa000947947 */ /* 0x000fea000383ffff */
.L_x_93:
[----:B-1----:R1:W2:Y:S02]  /*c3d0*/  SYNCS.PHASECHK.TRANS64.TRYWAIT P0, [R0+URZ+0x80], R2 ;  /* 0x00008002000075a7 */ /* 0x0022a400080011ff */
[----:B--2---:R-:W-:Y:S05]  /*c3e0*/  @!P0 NANOSLEEP.SYNCS 0x989680 ;  /* 0x009896800000895d */ /* 0x004fea0003900000 */
[----:B------:R-:W2:Y:S02]  /*c3f0*/  @!P0 SYNCS.PHASECHK.TRANS64 P0, [R0+URZ+0x80], R2 ;  /* 0x00008002000085a7 */ /* 0x000ea400080010ff */
[----:B--2---:R-:W-:Y:S05]  /*c400*/  @!P0 BRA `(.L_x_93) ;  /* 0xfffffffc00f08947 */ /* 0x004fea000383ffff */
[----:B------:R-:W-:Y:S05]  /*c410*/  BRA `(.L_x_193) ;  /* 0xffffffa4008c7947 */ /* 0x000fea000383ffff */
.L_x_103:
[----:B-1----:R1:W3:Y:S02]  /*c420*/  SYNCS.PHASECHK.TRANS64.TRYWAIT P1, [R0+URZ+0x40], R3 ;  /* 0x00004003000075a7 */ /* 0x0022e400080211ff */
[----:B---3--:R-:W-:Y:S05]  /*c430*/  @!P1 NANOSLEEP.SYNCS 0x989680 ;  /* 0x009896800000995d */ /* 0x008fea0003900000 */
[----:B------:R-:W3:Y:S02]  /*c440*/  @!P1 SYNCS.PHASECHK.TRANS64 P1, [R0+URZ+0x40], R3 ;  /* 0x00004003000095a7 */ /* 0x000ee400080210ff */
[----:B---3--:R-:W-:Y:S05]  /*c450*/  @!P1 BRA `(.L_x_103) ;  /* 0xfffffffc00f09947 */ /* 0x008fea000383ffff */
[----:B------:R-:W-:Y:S05]  /*c460*/  BRA `(.L_x_102) ;  /* 0xffffffb4003c7947 */ /* 0x000fea000383ffff */
.L_x_105:
[----:B-1----:R1:W4:Y:S02]  /*c470*/  SYNCS.PHASECHK.TRANS64.TRYWAIT P0, [R104+URZ+0xa0], R2 ;  /* 0x0000a002680075a7 */ /* 0x00232400080011ff */
[----:B----4-:R-:W-:Y:S05]  /*c480*/  @!P0 NANOSLEEP.SYNCS 0x989680 ;  /* 0x009896800000895d */ /* 0x010fea0003900000 */
[----:B------:R-:W4:Y:S02]  /*c490*/  @!P0 SYNCS.PHASECHK.TRANS64 P0, [R104+URZ+0xa0], R2 ;  /* 0x0000a002680085a7 */ /* 0x000f2400080010ff */
[----:B----4-:R-:W-:Y:S05]  /*c4a0*/  @!P0 BRA `(.L_x_105) ;  /* 0xfffffffc00f08947 */ /* 0x010fea000383ffff */
[----:B------:R-:W-:Y:S05]  /*c4b0*/  BRA `(.L_x_104) ;  /* 0xffffffb400707947 */ /* 0x000fea000383ffff */
.L_x_118:
[----:B-1----:R1:W2:Y:S02]  /*c4c0*/  SYNCS.PHASECHK.TRANS64.TRYWAIT P0, [R20+URZ+0x40], R0 ;  /* 0x00004000140075a7 */ /* 0x0022a400080011ff */
[----:B--2---:R-:W-:Y:S05]  /*c4d0*/  @!P0 NANOSLEEP.SYNCS 0x989680 ;  /* 0x009896800000895d */ /* 0x004fea0003900000 */
[----:B------:R-:W2:Y:S02]  /*c4e0*/  @!P0 SYNCS.PHASECHK.TRANS64 P0, [R20+URZ+0x40], R0 ;  /* 0x00004000140085a7 */ /* 0x000ea400080010ff */
[----:B--2---:R-:W-:Y:S05]  /*c4f0*/  @!P0 BRA `(.L_x_118) ;  /* 0xfffffffc00f08947 */ /* 0x004fea000383ffff */
[----:B------:R-:W-:Y:S05]  /*c500*/  BRA `(.L_x_117) ;  /* 0xffffffc400307947 */ /* 0x000fea000383ffff */
.L_x_130:
[----:B-1----:R1:W3:Y:S02]  /*c510*/  SYNCS.PHASECHK.TRANS64.TRYWAIT P0, [R21+URZ+0x40], R20 ;  /* 0x00004014150075a7 */ /* 0x0022e400080011ff */
[----:B---3--:R-:W-:Y:S05]  /*c520*/  @!P0 NANOSLEEP.SYNCS 0x989680 ;  /* 0x009896800000895d */ /* 0x008fea0003900000 */
[----:B------:R-:W3:Y:S02]  /*c530*/  @!P0 SYNCS.PHASECHK.TRANS64 P0, [R21+URZ+0x40], R20 ;  /* 0x00004014150085a7 */ /* 0x000ee400080010ff */
[----:B---3--:R-:W-:Y:S05]  /*c540*/  @!P0 BRA `(.L_x_130) ;  /* 0xfffffffc00f08947 */ /* 0x008fea000383ffff */
[----:B------:R-:W-:Y:S05]  /*c550*/  BRA `(.L_x_129) ;  /* 0xffffffd400187947 */ /* 0x000fea000383ffff */
.L_x_142:
[----:B-1----:R1:W3:Y:S02]  /*c560*/  SYNCS.PHASECHK.TRANS64.TRYWAIT P0, [R2+URZ+0x40], R112 ;  /* 0x00004070020075a7 */ /* 0x0022e400080011ff */
[----:B---3--:R-:W-:Y:S05]  /*c570*/  @!P0 NANOSLEEP.SYNCS 0x989680 ;  /* 0x009896800000895d */ /* 0x008fea0003900000 */
[----:B------:R-:W3:Y:S02]  /*c580*/  @!P0 SYNCS.PHASECHK.TRANS64 P0, [R2+URZ+0x40], R112 ;  /* 0x00004070020085a7 */ /* 0x000ee400080010ff */
[----:B---3--:R-:W-:Y:S05]  /*c590*/  @!P0 BRA `(.L_x_142) ;  /* 0xfffffffc00f08947 */ /* 0x008fea000383ffff */
[----:B------:R-:W-:Y:S05]  /*c5a0*/  BRA `(.L_x_141) ;  /* 0xffffffe000f47947 */ /* 0x000fea000383ffff */
        .weak           $__internal_0_$__cuda_sm10x_tcgen05_guardrail_trap_col_being_dealloced_not_returned_by_alloc
        .type           $__internal_0_$__cuda_sm10x_tcgen05_guardrail_trap_col_being_dealloced_not_returned_by_alloc,@function
        .size           $__internal_0_$__cuda_sm10x_tcgen05_guardrail_trap_col_being_dealloced_not_returned_by_alloc,($__internal_1_$__cuda_sm10x_tcgen05_guardrail_trap_phase_invalid_during_alloc - $__internal_0_$__cuda_sm10x_tcgen05_guardrail_trap_col_being_dealloced_not_returned_by_alloc)
$__internal_0_$__cuda_sm10x_tcgen05_guardrail_trap_col_being_dealloced_not_returned_by_alloc:
[----:B------:R-:W-:Y:S05]  /*c5b0*/  BPT.TRAP 0x1 ;  /* 0x000000040000795c */ /* 0x000fea0000300000 */
[----:B------:R-:W-:-:S04]  /*c5c0*/  HFMA2 R3, -RZ, RZ, 0, 0 ;  /* 0x00000000ff037431 */ /* 0x000fc800000001ff */
[----:B------:R-:W-:Y:S05]  /*c5d0*/  RET.REL.NODEC R2 `(_ZN7cutlass13device_kernelINS_4gemm6kernel13GemmUniversalIN4cute5tupleIJiiiiEEENS1_10collective13CollectiveMmaINS1_46MainloopSm100TmaUmmaWarpSpecializedBlockScaledILi4ELi2ELi2ENS5_IJNS4_1CILi4EEENSA_ILi1EEESC_EEEEENS5_IJNSA_ILi128EEENSA_ILi64EEENSA_ILi256EEEEEENS5_IJNS_12float_e5m2_tENS_13float_ue8m0_tEEEENS5_IJNS5_IJlSC_lEEENS4_6LayoutINS5_IJNS5_IJNS5_IJNSA_ILi32EEESB_EEEiEEESQ_NS5_IJSC_iEEEEEENS5_IJNS5_IJNS5_IJNSA_ILi16EEESB_EEEiEEENS5_IJNS5_IJNSA_ILi0EEESC_EEENSA_ILi512EEEEEENS5_IJSW_iEEEEEEEEEEESL_S13_NS4_8TiledMMAINS4_8MMA_AtomIJNS4_21SM100_MMA_MXF8F6F4_SSISJ_SJ_fSK_Li128ELi64ELNS4_4UMMA5MajorE0ELS18_0ELNS17_7ScaleInE0ELS19_0EEEEEENSN_INS5_IJSC_SC_SC_EEENS5_IJSW_SW_SW_EEEEENS5_IJNS4_10UnderscoreES1F_S1F_EEEEENS5_IJNS4_13SM90_TMA_LOADES1I_EEENS5_IJNS4_14ComposedLayoutINS4_7SwizzleILi3ELi4ELi3EEENS4_18smem_ptr_flag_bitsILi8EEENSN_INS5_IJNSA_ILi8EEESF_EEENS5_IJSF_SC_EEEEEEENSN_INS5_IJNS5_IJNS5_IJSP_SC_EEENS5_IJSO_SC_EEEEEESC_NS5_IJSB_NSA_ILi2EEEEEEEEENS5_IJNS5_IJNS5_IJSU_SY_EEESX_EEESW_NS5_IJSC_SY_EEEEEEEEEEEvNS4_8identityENS5_IJNS4_23SM90_TMA_LOAD_MULTICASTES27_EEES25_vS26_EENS_8epilogue10collective18CollectiveEpilogueINS2A_23Sm100TmaWarpSpecializedILi3ELi2ELi16ELb1ELb0EEEJNS5_IJSG_SG_SH_EEENS5_IJNSN_ISG_SC_EENSN_INS5_IJST_S1X_EEENS5_IJSC_SO_EEEEEEEENS_10bfloat16_tESM_S2L_SM_NS2A_6fusion15FusionCallbacksIS2E_NS2M_17LinearCombinationIS2L_fS2L_fLNS_15FloatRoundStyleE2EEES2F_S2K_JEEENS4_5SM1004TMEM4LOAD26SM100_TMEM_LOAD_32dp32b16xES1I_NS1K_INS1L_ILi1ELi4ELi3EEENS1N_ILi16EEENSN_INS5_IJS1P_ST_EEENS5_IJST_SC_EEEEEEENS4_39AutoVectorizingCopyWithAssumedAlignmentILi128EEENS4_14SM90_TMA_STOREES31_S33_S33_EEEvvEEEEvNT_6ParamsE) ;  /* 0xffffff3802887950 */ /* 0x000fea0003c3ffff */
        .weak           $__internal_1_$__cuda_sm10x_tcgen05_guardrail_trap_phase_invalid_during_alloc
        .type           $__internal_1_$__cuda_sm10x_tcgen05_guardrail_trap_phase_invalid_during_alloc,@function
        .size           $__internal_1_$__cuda_sm10x_tcgen05_guardrail_trap_phase_invalid_during_alloc,($__internal_2_$__cuda_sm10x_tcgen05_guardrail_trap_unallocated_columns_being_dealloced - $__internal_1_$__cuda_sm10x_tcgen05_guardrail_trap_phase_invalid_during_alloc)
$__internal_1_$__cuda_sm10x_tcgen05_guardrail_trap_phase_invalid_during_alloc:
[----:B------:R-:W-:Y:S05]  /*c5e0*/  BPT.TRAP 0x1 ;  /* 0x000000040000795c */ /* 0x000fea0000300000 */
[----:B------:R-:W-:-:S04]  /*c5f0*/  MOV R3, 0x0 ;  /* 0x0000000000037802 */ /* 0x000fc80000000f00 */
[----:B------:R-:W-:Y:S05]  /*c600*/  RET.REL.NODEC R2 `(_ZN7cutlass13device_kernelINS_4gemm6kernel13GemmUniversalIN4cute5tupleIJiiiiEEENS1_10collective13CollectiveMmaINS1_46MainloopSm100TmaUmmaWarpSpecializedBlockScaledILi4ELi2ELi2ENS5_IJNS4_1CILi4EEENSA_ILi1EEESC_EEEEENS5_IJNSA_ILi128EEENSA_ILi64EEENSA_ILi256EEEEEENS5_IJNS_12float_e5m2_tENS_13float_ue8m0_tEEEENS5_IJNS5_IJlSC_lEEENS4_6LayoutINS5_IJNS5_IJNS5_IJNSA_ILi32EEESB_EEEiEEESQ_NS5_IJSC_iEEEEEENS5_IJNS5_IJNS5_IJNSA_ILi16EEESB_EEEiEEENS5_IJNS5_IJNSA_ILi0EEESC_EEENSA_ILi512EEEEEENS5_IJSW_iEEEEEEEEEEESL_S13_NS4_8TiledMMAINS4_8MMA_AtomIJNS4_21SM100_MMA_MXF8F6F4_SSISJ_SJ_fSK_Li128ELi64ELNS4_4UMMA5MajorE0ELS18_0ELNS17_7ScaleInE0ELS19_0EEEEEENSN_INS5_IJSC_SC_SC_EEENS5_IJSW_SW_SW_EEEEENS5_IJNS4_10UnderscoreES1F_S1F_EEEEENS5_IJNS4_13SM90_TMA_LOADES1I_EEENS5_IJNS4_14ComposedLayoutINS4_7SwizzleILi3ELi4ELi3EEENS4_18smem_ptr_flag_bitsILi8EEENSN_INS5_IJNSA_ILi8EEESF_EEENS5_IJSF_SC_EEEEEEENSN_INS5_IJNS5_IJNS5_IJSP_SC_EEENS5_IJSO_SC_EEEEEESC_NS5_IJSB_NSA_ILi2EEEEEEEEENS5_IJNS5_IJNS5_IJSU_SY_EEESX_EEESW_NS5_IJSC_SY_EEEEEEEEEEEvNS4_8identityENS5_IJNS4_23SM90_TMA_LOAD_MULTICASTES27_EEES25_vS26_EENS_8epilogue10collective18CollectiveEpilogueINS2A_23Sm100TmaWarpSpecializedILi3ELi2ELi16ELb1ELb0EEEJNS5_IJSG_SG_SH_EEENS5_IJNSN_ISG_SC_EENSN_INS5_IJST_S1X_EEENS5_IJSC_SO_EEEEEEEENS_10bfloat16_tESM_S2L_SM_NS2A_6fusion15FusionCallbacksIS2E_NS2M_17LinearCombinationIS2L_fS2L_fLNS_15FloatRoundStyleE2EEES2F_S2K_JEEENS4_5SM1004TMEM4LOAD26SM100_TMEM_LOAD_32dp32b16xES1I_NS1K_INS1L_ILi1ELi4ELi3EEENS1N_ILi16EEENSN_INS5_IJS1P_ST_EEENS5_IJST_SC_EEEEEEENS4_39AutoVectorizingCopyWithAssumedAlignmentILi128EEENS4_14SM90_TMA_STOREES31_S33_S33_EEEvvEEEEvNT_6ParamsE) ;  /* 0xffffff38027c7950 */ /* 0x000fea0003c3ffff */
        .weak           $__internal_2_$__cuda_sm10x_tcgen05_guardrail_trap_unallocated_columns_being_dealloced
        .type           $__internal_2_$__cuda_sm10x_tcgen05_guardrail_trap_unallocated_columns_being_dealloced,@function
        .size           $__internal_2_$__cuda_sm10x_tcgen05_guardrail_trap_unallocated_columns_being_dealloced,(.L_x_195 - $__internal_2_$__cuda_sm10x_tcgen05_guardrail_trap_unallocated_columns_being_dealloced)
$__internal_2_$__cuda_sm10x_tcgen05_guardrail_trap_unallocated_columns_being_dealloced:
[----:B------:R-:W-:Y:S05]  /*c610*/  BPT.TRAP 0x1 ;  /* 0x000000040000795c */ /* 0x000fea0000300000 */
[----:B------:R-:W-:-:S04]  /*c620*/  HFMA2 R3, -RZ, RZ, 0, 0 ;  /* 0x00000000ff037431 */ /* 0x000fc800000001ff */
[----:B------:R-:W-:Y:S05]  /*c630*/  RET.REL.NODEC R2 `(_ZN7cutlass13device_kernelINS_4gemm6kernel13GemmUniversalIN4cute5tupleIJiiiiEEENS1_10collective13CollectiveMmaINS1_46MainloopSm100TmaUmmaWarpSpecializedBlockScaledILi4ELi2ELi2ENS5_IJNS4_1CILi4EEENSA_ILi1EEESC_EEEEENS5_IJNSA_ILi128EEENSA_ILi64EEENSA_ILi256EEEEEENS5_IJNS_12float_e5m2_tENS_13float_ue8m0_tEEEENS5_IJNS5_IJlSC_lEEENS4_6LayoutINS5_IJNS5_IJNS5_IJNSA_ILi32EEESB_EEEiEEESQ_NS5_IJSC_iEEEEEENS5_IJNS5_IJNS5_IJNSA_ILi16EEESB_EEEiEEENS5_IJNS5_IJNSA_ILi0EEESC_EEENSA_ILi512EEEEEENS5_IJSW_iEEEEEEEEEEESL_S13_NS4_8TiledMMAINS4_8MMA_AtomIJNS4_21SM100_MMA_MXF8F6F4_SSISJ_SJ_fSK_Li128ELi64ELNS4_4UMMA5MajorE0ELS18_0ELNS17_7ScaleInE0ELS19_0EEEEEENSN_INS5_IJSC_SC_SC_EEENS5_IJSW_SW_SW_EEEEENS5_IJNS4_10UnderscoreES1F_S1F_EEEEENS5_IJNS4_13SM90_TMA_LOADES1I_EEENS5_IJNS4_14ComposedLayoutINS4_7SwizzleILi3ELi4ELi3EEENS4_18smem_ptr_flag_bitsILi8EEENSN_INS5_IJNSA_ILi8EEESF_EEENS5_IJSF_SC_EEEEEEENSN_INS5_IJNS5_IJNS5_IJSP_SC_EEENS5_IJSO_SC_EEEEEESC_NS5_IJSB_NSA_ILi2EEEEEEEEENS5_IJNS5_IJNS5_IJSU_SY_EEESX_EEESW_NS5_IJSC_SY_EEEEEEEEEEEvNS4_8identityENS5_IJNS4_23SM90_TMA_LOAD_MULTICASTES27_EEES25_vS26_EENS_8epilogue10collective18CollectiveEpilogueINS2A_23Sm100TmaWarpSpecializedILi3ELi2ELi16ELb1ELb0EEEJNS5_IJSG_SG_SH_EEENS5_IJNSN_ISG_SC_EENSN_INS5_IJST_S1X_EEENS5_IJSC_SO_EEEEEEEENS_10bfloat16_tESM_S2L_SM_NS2A_6fusion15FusionCallbacksIS2E_NS2M_17LinearCombinationIS2L_fS2L_fLNS_15FloatRoundStyleE2EEES2F_S2K_JEEENS4_5SM1004TMEM4LOAD26SM100_TMEM_LOAD_32dp32b16xES1I_NS1K_INS1L_ILi1ELi4ELi3EEENS1N_ILi16EEENSN_INS5_IJS1P_ST_EEENS5_IJST_SC_EEEEEEENS4_39AutoVectorizingCopyWithAssumedAlignmentILi128EEENS4_14SM90_TMA_STOREES31_S33_S33_EEEvvEEEEvNT_6ParamsE) ;  /* 0xffffff3802707950 */ /* 0x000fea0003c3ffff */
.L_x_194:
[----:B------:R-:W-:-:S00]  /*c640*/  BRA `(.L_x_194) ;  /* 0xfffffffc00fc7947 */ /* 0x000fc0000383ffff */
[----:B------:R-:W-:-:S00]  /*c650*/  NOP ;  /* 0x0000000000007918 */ /* 0x000fc00000000000 */
        /* <DEDUP_REMOVED lines=10> */
.L_x_195:


//--------------------- .nv.global.init           --------------------------
	.section	.nv.global.init,"aw",@progbits
.nv.global.init:
	.type		$str$27,@object
	.size		$str$27,($str$28 - $str$27)
$str$27:
        /*0000*/ 	.byte	0x28, 0x61, 0x64, 0x64, 0x72, 0x65, 0x73, 0x73, 0x20, 0x26, 0x20, 0x6d, 0x61, 0x73, 0x6b, 0x29
        /*0010*/ 	.byte	0x20, 0x3d, 0x3d, 0x20, 0x30, 0x00
	.type		$str$28,@object
	.size		$str$28,($str$26 - $str$28)
$str$28:
        /*0016*/ 	.byte	0x2f, 0x74, 0x6d, 0x70, 0x2f, 0x63, 0x75, 0x74, 0x6c, 0x61, 0x73, 0x73, 0x5f, 0x73, 0x77, 0x65
        /*0026*/ 	.byte	0x65, 0x70, 0x5f, 0x73, 0x72, 0x63, 0x2f, 0x69, 0x6e, 0x63, 0x6c, 0x75, 0x64, 0x65, 0x2f, 0x63
        /*0036*/ 	.byte	0x75, 0x74, 0x65, 0x2f, 0x70, 0x6f, 0x69, 0x6e, 0x74, 0x65, 0x72, 0x5f, 0x66, 0x6c, 0x61, 0x67
        /*0046*/ 	.byte	0x67, 0x65, 0x64, 0x2e, 0x68, 0x70, 0x70, 0x00
	.type		$str$26,@object
	.size		$str$26,($str$25 - $str$26)
$str$26:
        /*004e*/ 	.byte	0x2f, 0x74, 0x6d, 0x70, 0x2f, 0x63, 0x75, 0x74, 0x6c, 0x61, 0x73, 0x73, 0x5f, 0x73, 0x77, 0x65
        /*005e*/ 	.byte	0x65, 0x70, 0x5f, 0x73, 0x72, 0x63, 0x2f, 0x69, 0x6e, 0x63, 0x6c, 0x75, 0x64, 0x65, 0x2f, 0x63
        /*006e*/ 	.byte	0x75, 0x74, 0x65, 0x2f, 0x61, 0x74, 0x6f, 0x6d, 0x2f, 0x63, 0x6f, 0x70, 0x79, 0x5f, 0x74, 0x72
        /*007e*/ 	.byte	0x61, 0x69, 0x74, 0x73, 0x5f, 0x73, 0x6d, 0x31, 0x30, 0x30, 0x2e, 0x68, 0x70, 0x70, 0x00
	.type		$str$25,@object
	.size		$str$25,(__unnamed_1 - $str$25)
$str$25:
        /*008d*/ 	.byte	0x28, 0x28, 0x75, 0x69, 0x6e, 0x74, 0x33, 0x32, 0x5f, 0x74, 0x28, 0x74, 0x68, 0x72, 0x65, 0x61
        /*009d*/ 	.byte	0x64, 0x49, 0x64, 0x78, 0x2e, 0x78, 0x29, 0x20, 0x2f, 0x20, 0x33, 0x32, 0x29, 0x20, 0x25, 0x20
        /*00ad*/ 	.byte	0x34, 0x29, 0x20, 0x3d, 0x3d, 0x20, 0x28, 0x28, 0x28, 0x74, 0x6d, 0x65, 0x6d, 0x5f, 0x61, 0x64
        /*00bd*/ 	.byte	0x64, 0x72, 0x20, 0x3e, 0x3e, 0x20, 0x31, 0x36, 0x29, 0x20, 0x2f, 0x20, 0x33, 0x32, 0x29, 0x20
        /*00cd*/ 	.byte	0x25, 0x20, 0x34, 0x29, 0x00
	.type		__unnamed_1,@object
	.size		__unnamed_1,(__unnamed_2 - __unnamed_1)
__unnamed_1:
        /*00d2*/ 	.byte	0x61, 0x75, 0x74, 0x6f, 0x20, 0x63, 0x75, 0x74, 0x65, 0x3a, 0x3a, 0x61, 0x73, 0x5f, 0x70, 0x6f
        /* <DEDUP_REMOVED lines=24> */
        /*0262*/ 	.byte	0x43, 0x3c, 0x32, 0x30, 0x34, 0x38, 0x3e, 0x3e, 0x3e, 0x3e, 0x5d, 0x00
	.type		__unnamed_2,@object
	.size		__unnamed_2,(.L_2 - __unnamed_2)
__unnamed_2:
        /* <DEDUP_REMOVED lines=40> */
        /*04ee*/ 	.byte	0x3a, 0x3a, 0x43, 0x3c, 0x30, 0x3e, 0x3e, 0x3e, 0x3e, 0x5d, 0x00
.L_2:


//--------------------- .nv.shared._ZN7cutlass13device_kernelINS_4gemm6kernel13GemmUniversalIN4cute5tupleIJiiiiEEENS1_10collective13CollectiveMmaINS1_46MainloopSm100TmaUmmaWarpSpecializedBlockScaledILi4ELi2ELi2ENS5_IJNS4_1CILi4EEENSA_ILi1EEESC_EEEEENS5_IJNSA_ILi128EEENSA_ILi64EEENSA_ILi256EEEEEENS5_IJNS_12float_e5m2_tENS_13float_ue8m0_tEEEENS5_IJNS5_IJlSC_lEEENS4_6LayoutINS5_IJNS5_IJNS5_IJNSA_ILi32EEESB_EEEiEEESQ_NS5_IJSC_iEEEEEENS5_IJNS5_IJNS5_IJNSA_ILi16EEESB_EEEiEEENS5_IJNS5_IJNSA_ILi0EEESC_EEENSA_ILi512EEEEEENS5_IJSW_iEEEEEEEEEEESL_S13_NS4_8TiledMMAINS4_8MMA_AtomIJNS4_21SM100_MMA_MXF8F6F4_SSISJ_SJ_fSK_Li128ELi64ELNS4_4UMMA5MajorE0ELS18_0ELNS17_7ScaleInE0ELS19_0EEEEEENSN_INS5_IJSC_SC_SC_EEENS5_IJSW_SW_SW_EEEEENS5_IJNS4_10UnderscoreES1F_S1F_EEEEENS5_IJNS4_13SM90_TMA_LOADES1I_EEENS5_IJNS4_14ComposedLayoutINS4_7SwizzleILi3ELi4ELi3EEENS4_18smem_ptr_flag_bitsILi8EEENSN_INS5_IJNSA_ILi8EEESF_EEENS5_IJSF_SC_EEEEEEENSN_INS5_IJNS5_IJNS5_IJSP_SC_EEENS5_IJSO_SC_EEEEEESC_NS5_IJSB_NSA_ILi2EEEEEEEEENS5_IJNS5_IJNS5_IJSU_SY_EEESX_EEESW_NS5_IJSC_SY_EEEEEEEEEEEvNS4_8identityENS5_IJNS4_23SM90_TMA_LOAD_MULTICASTES27_EEES25_vS26_EENS_8epilogue10collective18CollectiveEpilogueINS2A_23Sm100TmaWarpSpecializedILi3ELi2ELi16ELb1ELb0EEEJNS5_IJSG_SG_SH_EEENS5_IJNSN_ISG_SC_EENSN_INS5_IJST_S1X_EEENS5_IJSC_SO_EEEEEEEENS_10bfloat16_tESM_S2L_SM_NS2A_6fusion15FusionCallbacksIS2E_NS2M_17LinearCombinationIS2L_fS2L_fLNS_15FloatRoundStyleE2EEES2F_S2K_JEEENS4_5SM1004TMEM4LOAD26SM100_TMEM_LOAD_32dp32b16xES1I_NS1K_INS1L_ILi1ELi4ELi3EEENS1N_ILi16EEENSN_INS5_IJS1P_ST_EEENS5_IJST_SC_EEEEEEENS4_39AutoVectorizingCopyWithAssumedAlignmentILi128EEENS4_14SM90_TMA_STOREES31_S33_S33_EEEvvEEEEvNT_6ParamsE --------------------------
	.section	.nv.shared._ZN7cutlass13device_kernelINS_4gemm6kernel13GemmUniversalIN4cute5tupleIJiiiiEEENS1_10collective13CollectiveMmaINS1_46MainloopSm100TmaUmmaWarpSpecializedBlockScaledILi4ELi2ELi2ENS5_IJNS4_1CILi4EEENSA_ILi1EEESC_EEEEENS5_IJNSA_ILi128EEENSA_ILi64EEENSA_ILi256EEEEEENS5_IJNS_12float_e5m2_tENS_13float_ue8m0_tEEEENS5_IJNS5_IJlSC_lEEENS4_6LayoutINS5_IJNS5_IJNS5_IJNSA_ILi32EEESB_EEEiEEESQ_NS5_IJSC_iEEEEEENS5_IJNS5_IJNS5_IJNSA_ILi16EEESB_EEEiEEENS5_IJNS5_IJNSA_ILi0EEESC_EEENSA_ILi512EEEEEENS5_IJSW_iEEEEEEEEEEESL_S13_NS4_8TiledMMAINS4_8MMA_AtomIJNS4_21SM100_MMA_MXF8F6F4_SSISJ_SJ_fSK_Li128ELi64ELNS4_4UMMA5MajorE0ELS18_0ELNS17_7ScaleInE0ELS19_0EEEEEENSN_INS5_IJSC_SC_SC_EEENS5_IJSW_SW_SW_EEEEENS5_IJNS4_10UnderscoreES1F_S1F_EEEEENS5_IJNS4_13SM90_TMA_LOADES1I_EEENS5_IJNS4_14ComposedLayoutINS4_7SwizzleILi3ELi4ELi3EEENS4_18smem_ptr_flag_bitsILi8EEENSN_INS5_IJNSA_ILi8EEESF_EEENS5_IJSF_SC_EEEEEEENSN_INS5_IJNS5_IJNS5_IJSP_SC_EEENS5_IJSO_SC_EEEEEESC_NS5_IJSB_NSA_ILi2EEEEEEEEENS5_IJNS5_IJNS5_IJSU_SY_EEESX_EEESW_NS5_IJSC_SY_EEEEEEEEEEEvNS4_8identityENS5_IJNS4_23SM90_TMA_LOAD_MULTICASTES27_EEES25_vS26_EENS_8epilogue10collective18CollectiveEpilogueINS2A_23Sm100TmaWarpSpecializedILi3ELi2ELi16ELb1ELb0EEEJNS5_IJSG_SG_SH_EEENS5_IJNSN_ISG_SC_EENSN_INS5_IJST_S1X_EEENS5_IJSC_SO_EEEEEEEENS_10bfloat16_tESM_S2L_SM_NS2A_6fusion15FusionCallbacksIS2E_NS2M_17LinearCombinationIS2L_fS2L_fLNS_15FloatRoundStyleE2EEES2F_S2K_JEEENS4_5SM1004TMEM4LOAD26SM100_TMEM_LOAD_32dp32b16xES1I_NS1K_INS1L_ILi1ELi4ELi3EEENS1N_ILi16EEENSN_INS5_IJS1P_ST_EEENS5_IJST_SC_EEEEEEENS4_39AutoVectorizingCopyWithAssumedAlignmentILi128EEENS4_14SM90_TMA_STOREES31_S33_S33_EEEvvEEEEvNT_6ParamsE,"aw",@nobits
	.sectionflags	@""
	.align	16
	.zero		1024


//--------------------- .nv.shared.reserved.0     --------------------------
	.section	.nv.shared.reserved.0,"aw",@nobits
	.weak		__nv_reservedSMEM_offset_0_alias
	.size		__nv_reservedSMEM_offset_0_alias, 0, 64
	.other		__nv_reservedSMEM_offset_0_alias,@"STO_CUDA_RESERVED_SHARED STV_DEFAULT"
__nv_reservedSMEM_offset_0_alias:
	.zero		0
.nv.shared.reserved.0:
	.zero		64
	.weak		__nv_reservedSMEM_tcgen05_partition
	.type		__nv_reservedSMEM_tcgen05_partition,@object
	.size		__nv_reservedSMEM_tcgen05_partition,(.L_0 - __nv_reservedSMEM_tcgen05_partition)
__nv_reservedSMEM_tcgen05_partition:
	.zero		32
.L_0:


//--------------------- .nv.global                --------------------------
	.section	.nv.global,"aw",@nobits
.nv.global:
	.type		_ZN40_INTERNAL_afda8f6d_4_k_cu_cc71593f_192234cute1_E,@object
	.size		_ZN40_INTERNAL_afda8f6d_4_k_cu_cc71593f_192234cute1_E,(_ZN40_INTERNAL_afda8f6d_4_k_cu_cc71593f_192234cuda3std3__45__cpo6cbeginE - _ZN40_INTERNAL_afda8f6d_4_k_cu_cc71593f_192234cute1_E)
_ZN40_INTERNAL_afda8f6d_4_k_cu_cc71593f_192234cute1_E:
	.zero		1
	.type		_ZN40_INTERNAL_afda8f6d_4_k_cu_cc71593f_192234cuda3std3__45__cpo6cbeginE,@object
	.size		_ZN40_INTERNAL_afda8f6d_4_k_cu_cc71593f_192234cuda3std3__45__cpo6cbeginE,(_ZN40_INTERNAL_afda8f6d_4_k_cu_cc71593f_192234cuda3std3__48in_placeE - _ZN40_INTERNAL_afda8f6d_4_k_cu_cc71593f_192234cuda3std3__45__cpo6cbeginE)
_ZN40_INTERNAL_afda8f6d_4_k_cu_cc71593f_192234cuda3std3__45__cpo6cbeginE:
	.zero		1
	.type		_ZN40_INTERNAL_afda8f6d_4_k_cu_cc71593f_192234cuda3std3__48in_placeE,@object
	.size		_ZN40_INTERNAL_afda8f6d_4_k_cu_cc71593f_192234cuda3std3__48in_placeE,(_ZN40_INTERNAL_afda8f6d_4_k_cu_cc71593f_192234cuda3std6ranges3__45__cpo9iter_moveE - _ZN40_INTERNAL_afda8f6d_4_k_cu_cc71593f_192234cuda3std3__48in_placeE)
_ZN40_INTERNAL_afda8f6d_4_k_cu_cc71593f_192234cuda3std3__48in_placeE:
	.zero		1
	.type		_ZN40_INTERNAL_afda8f6d_4_k_cu_cc71593f_192234cuda3std6ranges3__45__cpo9iter_moveE,@object
	.size		_ZN40_INTERNAL_afda8f6d_4_k_cu_cc71593f_192234cuda3std6ranges3__45__cpo9iter_moveE,(_ZN40_INTERNAL_afda8f6d_4_k_cu_cc71593f_192234cuda3std3__45__cpo5beginE - _ZN40_INTERNAL_afda8f6d_4_k_cu_cc71593f_192234cuda3std6ranges3__45__cpo9iter_moveE)
_ZN40_INTERNAL_afda8f6d_4_k_cu_cc71593f_192234cuda3std6ranges3__45__cpo9iter_moveE:
	.zero		1
	.type		_ZN40_INTERNAL_afda8f6d_4_k_cu_cc71593f_192234cuda3std3__45__cpo5beginE,@object
	.size		_ZN40_INTERNAL_afda8f6d_4_k_cu_cc71593f_192234cuda3std3__45__cpo5beginE,(_ZN40_INTERNAL_afda8f6d_4_k_cu_cc71593f_192234cuda3std3__442_GLOBAL__N__afda8f6d_4_k_cu_cc71593f_192236ignoreE - _ZN40_INTERNAL_afda8f6d_4_k_cu_cc71593f_192234cuda3std3__45__cpo5beginE)
_ZN40_INTERNAL_afda8f6d_4_k_cu_cc71593f_192234cuda3std3__45__cpo5beginE:
	.zero		1
	.type		_ZN40_INTERNAL_afda8f6d_4_k_cu_cc71593f_192234cuda3std3__442_GLOBAL__N__afda8f6d_4_k_cu_cc71593f_192236ignoreE,@object
	.size		_ZN40_INTERNAL_afda8f6d_4_k_cu_cc71593f_192234cuda3std3__442_GLOBAL__N__afda8f6d_4_k_cu_cc71593f_192236ignoreE,(_ZN40_INTERNAL_afda8f6d_4_k_cu_cc71593f_192234cute7productE - _ZN40_INTERNAL_afda8f6d_4_k_cu_cc71593f_192234cuda3std3__442_GLOBAL__N__afda8f6d_4_k_cu_cc71593f_192236ignoreE)
_ZN40_INTERNAL_afda8f6d_4_k_cu_cc71593f_192234cuda3std3__442_GLOBAL__N__afda8f6d_4_k_cu_cc71593f_192236ignoreE:
	.zero		1
	.type		_ZN40_INTERNAL_afda8f6d_4_k_cu_cc71593f_192234cute7productE,@object
	.size		_ZN40_INTERNAL_afda8f6d_4_k_cu_cc71593f_192234cute7productE,(_ZN40_INTERNAL_afda8f6d_4_k_cu_cc71593f_192234cuda3std3__45__cpo3endE - _ZN40_INTERNAL_afda8f6d_4_k_cu_cc71593f_192234cute7productE)
_ZN40_INTERNAL_afda8f6d_4_k_cu_cc71593f_192234cute7productE:
	.zero		1
	.type		_ZN40_INTERNAL_afda8f6d_4_k_cu_cc71593f_192234cuda3std3__45__cpo3endE,@object
	.size		_ZN40_INTERNAL_afda8f6d_4_k_cu_cc71593f_192234cuda3std3__45__cpo3endE,(_ZN40_INTERNAL_afda8f6d_4_k_cu_cc71593f_192234cuda3std3__419piecewise_constructE - _ZN40_INTERNAL_afda8f6d_4_k_cu_cc71593f_192234cuda3std3__45__cpo3endE)
_ZN40_INTERNAL_afda8f6d_4_k_cu_cc71593f_192234cuda3std3__45__cpo3endE:
	.zero		1
	.type		_ZN40_INTERNAL_afda8f6d_4_k_cu_cc71593f_192234cuda3std3__419piecewise_constructE,@object
	.size		_ZN40_INTERNAL_afda8f6d_4_k_cu_cc71593f_192234cuda3std3__419piecewise_constructE,(_ZN40_INTERNAL_afda8f6d_4_k_cu_cc71593f_192234cuda3std3__45__cpo4cendE - _ZN40_INTERNAL_afda8f6d_4_k_cu_cc71593f_192234cuda3std3__419piecewise_constructE)
_ZN40_INTERNAL_afda8f6d_4_k_cu_cc71593f_192234cuda3std3__419piecewise_constructE:
	.zero		1
	.type		_ZN40_INTERNAL_afda8f6d_4_k_cu_cc71593f_192234cuda3std3__45__cpo4cendE,@object
	.size		_ZN40_INTERNAL_afda8f6d_4_k_cu_cc71593f_192234cuda3std3__45__cpo4cendE,(_ZN40_INTERNAL_afda8f6d_4_k_cu_cc71593f_192234cuda3std6ranges3__45__cpo4swapE - _ZN40_INTERNAL_afda8f6d_4_k_cu_cc71593f_192234cuda3std3__45__cpo4cendE)
_ZN40_INTERNAL_afda8f6d_4_k_cu_cc71593f_192234cuda3std3__45__cpo4cendE:
	.zero		1
	.type		_ZN40_INTERNAL_afda8f6d_4_k_cu_cc71593f_192234cuda3std6ranges3__45__cpo4swapE,@object
	.size		_ZN40_INTERNAL_afda8f6d_4_k_cu_cc71593f_192234cuda3std6ranges3__45__cpo4swapE,(.L_10 - _ZN40_INTERNAL_afda8f6d_4_k_cu_cc71593f_192234cuda3std6ranges3__45__cpo4swapE)
_ZN40_INTERNAL_afda8f6d_4_k_cu_cc71593f_192234cuda3std6ranges3__45__cpo4swapE:
	.zero		1
.L_10:


//--------------------- .nv.constant0._ZN7cutlass13device_kernelINS_4gemm6kernel13GemmUniversalIN4cute5tupleIJiiiiEEENS1_10collective13CollectiveMmaINS1_46MainloopSm100TmaUmmaWarpSpecializedBlockScaledILi4ELi2ELi2ENS5_IJNS4_1CILi4EEENSA_ILi1EEESC_EEEEENS5_IJNSA_ILi128EEENSA_ILi64EEENSA_ILi256EEEEEENS5_IJNS_12float_e5m2_tENS_13float_ue8m0_tEEEENS5_IJNS5_IJlSC_lEEENS4_6LayoutINS5_IJNS5_IJNS5_IJNSA_ILi32EEESB_EEEiEEESQ_NS5_IJSC_iEEEEEENS5_IJNS5_IJNS5_IJNSA_ILi16EEESB_EEEiEEENS5_IJNS5_IJNSA_ILi0EEESC_EEENSA_ILi512EEEEEENS5_IJSW_iEEEEEEEEEEESL_S13_NS4_8TiledMMAINS4_8MMA_AtomIJNS4_21SM100_MMA_MXF8F6F4_SSISJ_SJ_fSK_Li128ELi64ELNS4_4UMMA5MajorE0ELS18_0ELNS17_7ScaleInE0ELS19_0EEEEEENSN_INS5_IJSC_SC_SC_EEENS5_IJSW_SW_SW_EEEEENS5_IJNS4_10UnderscoreES1F_S1F_EEEEENS5_IJNS4_13SM90_TMA_LOADES1I_EEENS5_IJNS4_14ComposedLayoutINS4_7SwizzleILi3ELi4ELi3EEENS4_18smem_ptr_flag_bitsILi8EEENSN_INS5_IJNSA_ILi8EEESF_EEENS5_IJSF_SC_EEEEEEENSN_INS5_IJNS5_IJNS5_IJSP_SC_EEENS5_IJSO_SC_EEEEEESC_NS5_IJSB_NSA_ILi2EEEEEEEEENS5_IJNS5_IJNS5_IJSU_SY_EEESX_EEESW_NS5_IJSC_SY_EEEEEEEEEEEvNS4_8identityENS5_IJNS4_23SM90_TMA_LOAD_MULTICASTES27_EEES25_vS26_EENS_8epilogue10collective18CollectiveEpilogueINS2A_23Sm100TmaWarpSpecializedILi3ELi2ELi16ELb1ELb0EEEJNS5_IJSG_SG_SH_EEENS5_IJNSN_ISG_SC_EENSN_INS5_IJST_S1X_EEENS5_IJSC_SO_EEEEEEEENS_10bfloat16_tESM_S2L_SM_NS2A_6fusion15FusionCallbacksIS2E_NS2M_17LinearCombinationIS2L_fS2L_fLNS_15FloatRoundStyleE2EEES2F_S2K_JEEENS4_5SM1004TMEM4LOAD26SM100_TMEM_LOAD_32dp32b16xES1I_NS1K_INS1L_ILi1ELi4ELi3EEENS1N_ILi16EEENSN_INS5_IJS1P_ST_EEENS5_IJST_SC_EEEEEEENS4_39AutoVectorizingCopyWithAssumedAlignmentILi128EEENS4_14SM90_TMA_STOREES31_S33_S33_EEEvvEEEEvNT_6ParamsE --------------------------
	.section	.nv.constant0._ZN7cutlass13device_kernelINS_4gemm6kernel13GemmUniversalIN4cute5tupleIJiiiiEEENS1_10collective13CollectiveMmaINS1_46MainloopSm100TmaUmmaWarpSpecializedBlockScaledILi4ELi2ELi2ENS5_IJNS4_1CILi4EEENSA_ILi1EEESC_EEEEENS5_IJNSA_ILi128EEENSA_ILi64EEENSA_ILi256EEEEEENS5_IJNS_12float_e5m2_tENS_13float_ue8m0_tEEEENS5_IJNS5_IJlSC_lEEENS4_6LayoutINS5_IJNS5_IJNS5_IJNSA_ILi32EEESB_EEEiEEESQ_NS5_IJSC_iEEEEEENS5_IJNS5_IJNS5_IJNSA_ILi16EEESB_EEEiEEENS5_IJNS5_IJNSA_ILi0EEESC_EEENSA_ILi512EEEEEENS5_IJSW_iEEEEEEEEEEESL_S13_NS4_8TiledMMAINS4_8MMA_AtomIJNS4_21SM100_MMA_MXF8F6F4_SSISJ_SJ_fSK_Li128ELi64ELNS4_4UMMA5MajorE0ELS18_0ELNS17_7ScaleInE0ELS19_0EEEEEENSN_INS5_IJSC_SC_SC_EEENS5_IJSW_SW_SW_EEEEENS5_IJNS4_10UnderscoreES1F_S1F_EEEEENS5_IJNS4_13SM90_TMA_LOADES1I_EEENS5_IJNS4_14ComposedLayoutINS4_7SwizzleILi3ELi4ELi3EEENS4_18smem_ptr_flag_bitsILi8EEENSN_INS5_IJNSA_ILi8EEESF_EEENS5_IJSF_SC_EEEEEEENSN_INS5_IJNS5_IJNS5_IJSP_SC_EEENS5_IJSO_SC_EEEEEESC_NS5_IJSB_NSA_ILi2EEEEEEEEENS5_IJNS5_IJNS5_IJSU_SY_EEESX_EEESW_NS5_IJSC_SY_EEEEEEEEEEEvNS4_8identityENS5_IJNS4_23SM90_TMA_LOAD_MULTICASTES27_EEES25_vS26_EENS_8epilogue10collective18CollectiveEpilogueINS2A_23Sm100TmaWarpSpecializedILi3ELi2ELi16ELb1ELb0EEEJNS5_IJSG_SG_SH_EEENS5_IJNSN_ISG_SC_EENSN_INS5_IJST_S1X_EEENS5_IJSC_SO_EEEEEEEENS_10bfloat16_tESM_S2L_SM_NS2A_6fusion15FusionCallbacksIS2E_NS2M_17LinearCombinationIS2L_fS2L_fLNS_15FloatRoundStyleE2EEES2F_S2K_JEEENS4_5SM1004TMEM4LOAD26SM100_TMEM_LOAD_32dp32b16xES1I_NS1K_INS1L_ILi1ELi4ELi3EEENS1N_ILi16EEENSN_INS5_IJS1P_ST_EEENS5_IJST_SC_EEEEEEENS4_39AutoVectorizingCopyWithAssumedAlignmentILi128EEENS4_14SM90_TMA_STOREES31_S33_S33_EEEvvEEEEvNT_6ParamsE,"a",@progbits
	.sectionflags	@""
	.align	4
.nv.constant0._ZN7cutlass13device_kernelINS_4gemm6kernel13GemmUniversalIN4cute5tupleIJiiiiEEENS1_10collective13CollectiveMmaINS1_46MainloopSm100TmaUmmaWarpSpecializedBlockScaledILi4ELi2ELi2ENS5_IJNS4_1CILi4EEENSA_ILi1EEESC_EEEEENS5_IJNSA_ILi128EEENSA_ILi64EEENSA_ILi256EEEEEENS5_IJNS_12float_e5m2_tENS_13float_ue8m0_tEEEENS5_IJNS5_IJlSC_lEEENS4_6LayoutINS5_IJNS5_IJNS5_IJNSA_ILi32EEESB_EEEiEEESQ_NS5_IJSC_iEEEEEENS5_IJNS5_IJNS5_IJNSA_ILi16EEESB_EEEiEEENS5_IJNS5_IJNSA_ILi0EEESC_EEENSA_ILi512EEEEEENS5_IJSW_iEEEEEEEEEEESL_S13_NS4_8TiledMMAINS4_8MMA_AtomIJNS4_21SM100_MMA_MXF8F6F4_SSISJ_SJ_fSK_Li128ELi64ELNS4_4UMMA5MajorE0ELS18_0ELNS17_7ScaleInE0ELS19_0EEEEEENSN_INS5_IJSC_SC_SC_EEENS5_IJSW_SW_SW_EEEEENS5_IJNS4_10UnderscoreES1F_S1F_EEEEENS5_IJNS4_13SM90_TMA_LOADES1I_EEENS5_IJNS4_14ComposedLayoutINS4_7SwizzleILi3ELi4ELi3EEENS4_18smem_ptr_flag_bitsILi8EEENSN_INS5_IJNSA_ILi8EEESF_EEENS5_IJSF_SC_EEEEEEENSN_INS5_IJNS5_IJNS5_IJSP_SC_EEENS5_IJSO_SC_EEEEEESC_NS5_IJSB_NSA_ILi2EEEEEEEEENS5_IJNS5_IJNS5_IJSU_SY_EEESX_EEESW_NS5_IJSC_SY_EEEEEEEEEEEvNS4_8identityENS5_IJNS4_23SM90_TMA_LOAD_MULTICASTES27_EEES25_vS26_EENS_8epilogue10collective18CollectiveEpilogueINS2A_23Sm100TmaWarpSpecializedILi3ELi2ELi16ELb1ELb0EEEJNS5_IJSG_SG_SH_EEENS5_IJNSN_ISG_SC_EENSN_INS5_IJST_S1X_EEENS5_IJSC_SO_EEEEEEEENS_10bfloat16_tESM_S2L_SM_NS2A_6fusion15FusionCallbacksIS2E_NS2M_17LinearCombinationIS2L_fS2L_fLNS_15FloatRoundStyleE2EEES2F_S2K_JEEENS4_5SM1004TMEM4LOAD26SM100_TMEM_LOAD_32dp32b16xES1I_NS1K_INS1L_ILi1ELi4ELi3EEENS1N_ILi16EEENSN_INS5_IJS1P_ST_EEENS5_IJST_SC_EEEEEEENS4_39AutoVectorizingCopyWithAssumedAlignmentILi128EEENS4_14SM90_TMA_STOREES31_S33_S33_EEEvvEEEEvNT_6ParamsE:
	.zero		3968


//--------------------- SYMBOLS --------------------------

	.type		.nv.reservedSmem.offset0,@object
	.size		.nv.reservedSmem.offset0,0x4
	.type		.nv.reservedSmem.cap,@object
	.size		.nv.reservedSmem.cap,0x4
	.type		__assertfail,@function
